def attn_fwd(
    Q,
    K,
    V,
    Out,
    Lse,
    sm_scale,
    stride_qz,
    stride_qh,
    stride_qm,
    stride_qk,
    stride_kz,
    stride_kh,
    stride_kn,
    stride_kk,
    stride_vz,
    stride_vh,
    stride_vn,
    stride_vk,
    stride_oz,
    stride_oh,
    stride_om,
    stride_ok,
    seqlen_q,
    seqlen_k,
    BLOCK_M: tl.constexpr,
    BLOCK_N: tl.constexpr,
    HEAD_DIM: tl.constexpr,
    CAUSAL: tl.constexpr,
):
    start_m = tl.program_id(0)
    off_hz = tl.program_id(1)
    q_off = off_hz * stride_qh
    k_off = off_hz * stride_kh
    v_off = off_hz * stride_vh
    offs_m = start_m * BLOCK_M + tl.arange(0, BLOCK_M)
    offs_d = tl.arange(0, HEAD_DIM)
    offs_n = tl.arange(0, BLOCK_N)
    q_ptrs = Q + q_off + offs_m[:, None] * stride_qm + offs_d[None, :] * stride_qk
    k_ptrs = K + k_off + offs_d[:, None] * stride_kk + offs_n[None, :] * stride_kn
    v_ptrs = V + v_off + offs_n[:, None] * stride_vn + offs_d[None, :] * stride_vk
    m_i = tl.full([BLOCK_M], float("-inf"), dtype=tl.float32)
    l_i = tl.zeros([BLOCK_M], dtype=tl.float32) + 1.0
    acc = tl.zeros([BLOCK_M, HEAD_DIM], dtype=tl.float32)
    q = tl.load(q_ptrs)
    acc, l_i, m_i = _attn_fwd_inner(
        acc,
        l_i,
        m_i,
        q,
        k_ptrs,
        v_ptrs,
        sm_scale,
        stride_kn,
        stride_vn,
        start_m,
        seqlen_k,
        BLOCK_M,
        BLOCK_N,
        HEAD_DIM,
        CAUSAL,
    )
    acc = acc / l_i[:, None]
    lse = m_i + tl.math.log2(l_i) / 1.4426950408889634
    o_ptrs = (
        Out
        + off_hz * stride_oh
        + offs_m[:, None] * stride_om
        + offs_d[None, :] * stride_ok
    )
    tl.store(o_ptrs, acc.to(Out.dtype.element_ty))
    tl.store(Lse + off_hz * seqlen_q + offs_m, lse)

# config = {"BLOCK_M": 64, "BLOCK_N": 128, "HEAD_DIM": 256, "arch": "sm_90", "causal": false, "dtype": "bf16", "num_stages": 3, "num_warps": 4}
# arch = sm_90


// ===== COMPILED SASS (sm_90a) =====

	.target	sm_90a

	.elftype	@"ET_EXEC"


//--------------------- .note.nv.tkinfo           --------------------------
	.section	.note.nv.tkinfo,"",@"SHT_NOTE"
	.sectionflags	@"SHF_NOTE_NV_TKINFO"
	.tkinfo
        /*0018*/ 	.word	0x00000002
        /*0030*/ 	.string	""
        /*0030*/ 	.string	"ptxas"
        /*0030*/ 	.string	"Cuda compilation tools, release 13.0, V13.0.88"
        /*0030*/ 	.string	"Build cuda_13.0.r13.0/compiler.36424714_0"
        /*0030*/ 	.string	"-v  -suppress-debug-info  -lineinfo  -arch sm_90a "



//--------------------- .note.nv.cuinfo           --------------------------
	.section	.note.nv.cuinfo,"",@"SHT_NOTE"
	.sectionflags	@"SHF_NOTE_NV_CUINFO"
        /*0018*/ 	.short	0x0002
        /*001a*/ 	.short	0x005a
        /*001c*/ 	.short	0x0082
	.zero		2


//--------------------- .nv.info                  --------------------------
	.section	.nv.info,"",@"SHT_CUDA_INFO"
	.align	4


	//----- nvinfo : EIATTR_REGCOUNT
	.align		4
        /*0000*/ 	.byte	0x04, 0x2f
        /*0002*/ 	.short	(.L_2 - .L_1)
	.align		4
.L_1:
        /*0004*/ 	.word	index@(attn_fwd)
        /*0008*/ 	.word	0x000000ff


	//----- nvinfo : EIATTR_FRAME_SIZE
	.align		4
.L_2:
        /*000c*/ 	.byte	0x04, 0x11
        /*000e*/ 	.short	(.L_4 - .L_3)
	.align		4
.L_3:
        /*0010*/ 	.word	index@(attn_fwd)
        /*0014*/ 	.word	0x00000c18


	//----- nvinfo : EIATTR_MIN_STACK_SIZE
	.align		4
.L_4:
        /*0018*/ 	.byte	0x04, 0x12
        /*001a*/ 	.short	(.L_6 - .L_5)
	.align		4
.L_5:
        /*001c*/ 	.word	index@(attn_fwd)
        /*0020*/ 	.word	0x00000c18
.L_6:


//--------------------- .nv.compat                --------------------------
	.section	.nv.compat,"",@"SHT_CUDA_COMPAT_INFO"
	.align	4
        /*0000*/ 	.byte	0x02, 0x09, 0x01, 0x00, 0x02, 0x02, 0x04, 0x00, 0x02, 0x05, 0x05, 0x00, 0x03, 0x07, 0x01, 0x01
        /*0010*/ 	.byte	0x02, 0x03, 0x00, 0x00, 0x02, 0x06, 0x01, 0x00, 0x04, 0x0b, 0x08, 0x00, 0x00, 0x00, 0x00, 0x00
        /*0020*/ 	.byte	0x00, 0x00, 0x00, 0x00


//--------------------- .nv.info.attn_fwd         --------------------------
	.section	.nv.info.attn_fwd,"",@"SHT_CUDA_INFO"
	.sectionflags	@""
	.align	4


	//----- nvinfo : EIATTR_CUDA_API_VERSION
	.align		4
        /*0000*/ 	.byte	0x04, 0x37
        /*0002*/ 	.short	(.L_8 - .L_7)
.L_7:
        /*0004*/ 	.word	0x00000082


	//----- nvinfo : EIATTR_KPARAM_INFO
	.align		4
.L_8:
        /*0008*/ 	.byte	0x04, 0x17
        /*000a*/ 	.short	(.L_10 - .L_9)
.L_9:
        /*000c*/ 	.word	0x00000000
        /*0010*/ 	.short	0x0019
        /*0012*/ 	.short	0x0080
        /*0014*/ 	.byte	0x00, 0xf4, 0x21, 0x00


	//----- nvinfo : EIATTR_KPARAM_INFO
	.align		4
.L_10:
        /*0018*/ 	.byte	0x04, 0x17
        /*001a*/ 	.short	(.L_12 - .L_11)
.L_11:
        /*001c*/ 	.word	0x00000000
        /*0020*/ 	.short	0x0018
        /*0022*/ 	.short	0x0078
        /*0024*/ 	.byte	0x00, 0xf4, 0x21, 0x00


	//----- nvinfo : EIATTR_KPARAM_INFO
	.align		4
.L_12:
        /*0028*/ 	.byte	0x04, 0x17
        /*002a*/ 	.short	(.L_14 - .L_13)
.L_13:
        /*002c*/ 	.word	0x00000000
        /*0030*/ 	.short	0x0017
        /*0032*/ 	.short	0x0070
        /*0034*/ 	.byte	0x00, 0xf0, 0x11, 0x00


	//----- nvinfo : EIATTR_KPARAM_INFO
	.align		4
.L_14:
        /*0038*/ 	.byte	0x04, 0x17
        /*003a*/ 	.short	(.L_16 - .L_15)
.L_15:
        /*003c*/ 	.word	0x00000000
        /*0040*/ 	.short	0x0016
        /*0042*/ 	.short	0x006c
        /*0044*/ 	.byte	0x00, 0xf0, 0x11, 0x00


	//----- nvinfo : EIATTR_KPARAM_INFO
	.align		4
.L_16:
        /*0048*/ 	.byte	0x04, 0x17
        /*004a*/ 	.short	(.L_18 - .L_17)
.L_17:
        /*004c*/ 	.word	0x00000000
        /*0050*/ 	.short	0x0015
        /*0052*/ 	.short	0x0068
        /*0054*/ 	.byte	0x00, 0xf0, 0x11, 0x00


	//----- nvinfo : EIATTR_KPARAM_INFO
	.align		4
.L_18:
        /*0058*/ 	.byte	0x04, 0x17
        /*005a*/ 	.short	(.L_20 - .L_19)
.L_19:
        /*005c*/ 	.word	0x00000000
        /*0060*/ 	.short	0x0014
        /*0062*/ 	.short	0x0064
        /*0064*/ 	.byte	0x00, 0xf0, 0x11, 0x00


	//----- nvinfo : EIATTR_KPARAM_INFO
	.align		4
.L_20:
        /*0068*/ 	.byte	0x04, 0x17
        /*006a*/ 	.short	(.L_22 - .L_21)
.L_21:
        /*006c*/ 	.word	0x00000000
        /*0070*/ 	.short	0x0013
        /*0072*/ 	.short	0x0060
        /*0074*/ 	.byte	0x00, 0xf0, 0x11, 0x00


	//----- nvinfo : EIATTR_KPARAM_INFO
	.align		4
.L_22:
        /*0078*/ 	.byte	0x04, 0x17
        /*007a*/ 	.short	(.L_24 - .L_23)
.L_23:
        /*007c*/ 	.word	0x00000000
        /*0080*/ 	.short	0x0012
        /*0082*/ 	.short	0x005c
        /*0084*/ 	.byte	0x00, 0xf0, 0x11, 0x00


	//----- nvinfo : EIATTR_KPARAM_INFO
	.align		4
.L_24:
        /*0088*/ 	.byte	0x04, 0x17
        /*008a*/ 	.short	(.L_26 - .L_25)
.L_25:
        /*008c*/ 	.word	0x00000000
        /*0090*/ 	.short	0x0011
        /*0092*/ 	.short	0x0058
        /*0094*/ 	.byte	0x00, 0xf0, 0x11, 0x00


	//----- nvinfo : EIATTR_KPARAM_INFO
	.align		4
.L_26:
        /*0098*/ 	.byte	0x04, 0x17
        /*009a*/ 	.short	(.L_28 - .L_27)
.L_27:
        /*009c*/ 	.word	0x00000000
        /*00a0*/ 	.short	0x0010
        /*00a2*/ 	.short	0x0054
        /*00a4*/ 	.byte	0x00, 0xf0, 0x11, 0x00


	//----- nvinfo : EIATTR_KPARAM_INFO
	.align		4
.L_28:
        /*00a8*/ 	.byte	0x04, 0x17
        /*00aa*/ 	.short	(.L_30 - .L_29)
.L_29:
        /*00ac*/ 	.word	0x00000000
        /*00b0*/ 	.short	0x000f
        /*00b2*/ 	.short	0x0050
        /*00b4*/ 	.byte	0x00, 0xf0, 0x11, 0x00


	//----- nvinfo : EIATTR_KPARAM_INFO
	.align		4
.L_30:
        /*00b8*/ 	.byte	0x04, 0x17
        /*00ba*/ 	.short	(.L_32 - .L_31)
.L_31:
        /*00bc*/ 	.word	0x00000000
        /*00c0*/ 	.short	0x000e
        /*00c2*/ 	.short	0x004c
        /*00c4*/ 	.byte	0x00, 0xf0, 0x11, 0x00


	//----- nvinfo : EIATTR_KPARAM_INFO
	.align		4
.L_32:
        /*00c8*/ 	.byte	0x04, 0x17
        /*00ca*/ 	.short	(.L_34 - .L_33)
.L_33:
        /*00cc*/ 	.word	0x00000000
        /*00d0*/ 	.short	0x000d
        /*00d2*/ 	.short	0x0048
        /*00d4*/ 	.byte	0x00, 0xf0, 0x11, 0x00


	//----- nvinfo : EIATTR_KPARAM_INFO
	.align		4
.L_34:
        /*00d8*/ 	.byte	0x04, 0x17
        /*00da*/ 	.short	(.L_36 - .L_35)
.L_35:
        /*00dc*/ 	.word	0x00000000
        /*00e0*/ 	.short	0x000c
        /*00e2*/ 	.short	0x0044
        /*00e4*/ 	.byte	0x00, 0xf0, 0x11, 0x00


	//----- nvinfo : EIATTR_KPARAM_INFO
	.align		4
.L_36:
        /*00e8*/ 	.byte	0x04, 0x17
        /*00ea*/ 	.short	(.L_38 - .L_37)
.L_37:
        /*00ec*/ 	.word	0x00000000
        /*00f0*/ 	.short	0x000b
        /*00f2*/ 	.short	0x0040
        /*00f4*/ 	.byte	0x00, 0xf0, 0x11, 0x00


	//----- nvinfo : EIATTR_KPARAM_INFO
	.align		4
.L_38:
        /*00f8*/ 	.byte	0x04, 0x17
        /*00fa*/ 	.short	(.L_40 - .L_39)
.L_39:
        /*00fc*/ 	.word	0x00000000
        /*0100*/ 	.short	0x000a
        /*0102*/ 	.short	0x003c
        /*0104*/ 	.byte	0x00, 0xf0, 0x11, 0x00


	//----- nvinfo : EIATTR_KPARAM_INFO
	.align		4
.L_40:
        /*0108*/ 	.byte	0x04, 0x17
        /*010a*/ 	.short	(.L_42 - .L_41)
.L_41:
        /*010c*/ 	.word	0x00000000
        /*0110*/ 	.short	0x0009
        /*0112*/ 	.short	0x0038
        /*0114*/ 	.byte	0x00, 0xf0, 0x11, 0x00


	//----- nvinfo : EIATTR_KPARAM_INFO
	.align		4
.L_42:
        /*0118*/ 	.byte	0x04, 0x17
        /*011a*/ 	.short	(.L_44 - .L_43)
.L_43:
        /*011c*/ 	.word	0x00000000
        /*0120*/ 	.short	0x0008
        /*0122*/ 	.short	0x0034
        /*0124*/ 	.byte	0x00, 0xf0, 0x11, 0x00


	//----- nvinfo : EIATTR_KPARAM_INFO
	.align		4
.L_44:
        /*0128*/ 	.byte	0x04, 0x17
        /*012a*/ 	.short	(.L_46 - .L_45)
.L_45:
        /*012c*/ 	.word	0x00000000
        /*0130*/ 	.short	0x0007
        /*0132*/ 	.short	0x0030
        /*0134*/ 	.byte	0x00, 0xf0, 0x11, 0x00


	//----- nvinfo : EIATTR_KPARAM_INFO
	.align		4
.L_46:
        /*0138*/ 	.byte	0x04, 0x17
        /*013a*/ 	.short	(.L_48 - .L_47)
.L_47:
        /*013c*/ 	.word	0x00000000
        /*0140*/ 	.short	0x0006
        /*0142*/ 	.short	0x002c
        /*0144*/ 	.byte	0x00, 0xf0, 0x11, 0x00


	//----- nvinfo : EIATTR_KPARAM_INFO
	.align		4
.L_48:
        /*0148*/ 	.byte	0x04, 0x17
        /*014a*/ 	.short	(.L_50 - .L_49)
.L_49:
        /*014c*/ 	.word	0x00000000
        /*0150*/ 	.short	0x0005
        /*0152*/ 	.short	0x0028
        /*0154*/ 	.byte	0x00, 0xf0, 0x11, 0x00


	//----- nvinfo : EIATTR_KPARAM_INFO
	.align		4
.L_50:
        /*0158*/ 	.byte	0x04, 0x17
        /*015a*/ 	.short	(.L_52 - .L_51)
.L_51:
        /*015c*/ 	.word	0x00000000
        /*0160*/ 	.short	0x0004
        /*0162*/ 	.short	0x0020
        /*0164*/ 	.byte	0x00, 0xf4, 0x21, 0x00


	//----- nvinfo : EIATTR_KPARAM_INFO
	.align		4
.L_52:
        /*0168*/ 	.byte	0x04, 0x17
        /*016a*/ 	.short	(.L_54 - .L_53)
.L_53:
        /*016c*/ 	.word	0x00000000
        /*0170*/ 	.short	0x0003
        /*0172*/ 	.short	0x0018
        /*0174*/ 	.byte	0x00, 0xf4, 0x21, 0x00


	//----- nvinfo : EIATTR_KPARAM_INFO
	.align		4
.L_54:
        /*0178*/ 	.byte	0x04, 0x17
        /*017a*/ 	.short	(.L_56 - .L_55)
.L_55:
        /*017c*/ 	.word	0x00000000
        /*0180*/ 	.short	0x0002
        /*0182*/ 	.short	0x0010
        /*0184*/ 	.byte	0x00, 0xf4, 0x21, 0x00


	//----- nvinfo : EIATTR_KPARAM_INFO
	.align		4
.L_56:
        /*0188*/ 	.byte	0x04, 0x17
        /*018a*/ 	.short	(.L_58 - .L_57)
.L_57:
        /*018c*/ 	.word	0x00000000
        /*0190*/ 	.short	0x0001
        /*0192*/ 	.short	0x0008
        /*0194*/ 	.byte	0x00, 0xf4, 0x21, 0x00


	//----- nvinfo : EIATTR_KPARAM_INFO
	.align		4
.L_58:
        /*0198*/ 	.byte	0x04, 0x17
        /*019a*/ 	.short	(.L_60 - .L_59)
.L_59:
        /*019c*/ 	.word	0x00000000
        /*01a0*/ 	.short	0x0000
        /*01a2*/ 	.short	0x0000
        /*01a4*/ 	.byte	0x00, 0xf4, 0x21, 0x00


	//----- nvinfo : EIATTR_SPARSE_MMA_MASK
	.align		4
.L_60:
        /*01a8*/ 	.byte	0x03, 0x50
        /*01aa*/ 	.short	0x0000


	//----- nvinfo : EIATTR_MAXREG_COUNT
	.align		4
        /*01ac*/ 	.byte	0x03, 0x1b
        /*01ae*/ 	.short	0x00ff


	//----- nvinfo : EIATTR_NUM_BARRIERS
	.align		4
        /*01b0*/ 	.byte	0x02, 0x4c
        /*01b2*/ 	.byte	0x01
	.zero		1


	//----- nvinfo : EIATTR_ANNOTATIONS
	.align		4
        /*01b4*/ 	.byte	0x04, 0x55
        /*01b6*/ 	.short	(.L_62 - .L_61)


	//   ....[0]....
.L_61:
        /*01b8*/ 	.word	0x00000001
        /*01bc*/ 	.byte	0x40, 0x28, 0x00, 0x00, 0x01, 0x00, 0x00, 0x00, 0x60, 0x28, 0x00, 0x00, 0x01, 0x00, 0x00, 0x00
        /* <DEDUP_REMOVED lines=670> */
        /*2bac*/ 	.byte	0xb0, 0x7f, 0x01, 0x00


	//----- nvinfo : EIATTR_MERCURY_ISA_VERSION
	.align		4
.L_62:
        /*2bb0*/ 	.byte	0x03, 0x5f
        /*2bb2*/ 	.short	0x0101


	//----- nvinfo : EIATTR_COOP_GROUP_MASK_REGIDS
	.align		4
        /*2bb4*/ 	.byte	0x04, 0x29
        /*2bb6*/ 	.short	(.L_64 - .L_63)


	//   ....[0]....
.L_63:
        /*2bb8*/ 	.word	0xffffffff


	//   ....[1]....
        /*2bbc*/ 	.word	0xffffffff


	//   ....[2]....
        /*2bc0*/ 	.word	0xffffffff


	//   ....[3]....
        /*2bc4*/ 	.word	0xffffffff


	//   ....[4]....
        /*2bc8*/ 	.word	0xffffffff


	//   ....[5]....
        /*2bcc*/ 	.word	0xffffffff


	//   ....[6]....
        /*2bd0*/ 	.word	0xffffffff


	//   ....[7]....
        /*2bd4*/ 	.word	0xffffffff


	//----- nvinfo : EIATTR_COOP_GROUP_INSTR_OFFSETS
	.align		4
.L_64:
        /*2bd8*/ 	.byte	0x04, 0x28
        /*2bda*/ 	.short	(.L_66 - .L_65)


	//   ....[0]....
.L_65:
        /*2bdc*/ 	.word	0x00014370


	//   ....[1]....
        /*2be0*/ 	.word	0x00014390


	//   ....[2]....
        /*2be4*/ 	.word	0x00014dd0


	//   ....[3]....
        /*2be8*/ 	.word	0x00014e10


	//   ....[4]....
        /*2bec*/ 	.word	0x00017e30


	//   ....[5]....
        /*2bf0*/ 	.word	0x00017e40


	//   ....[6]....
        /*2bf4*/ 	.word	0x00017e70


	//   ....[7]....
        /*2bf8*/ 	.word	0x00017e80


	//----- nvinfo : EIATTR_EXIT_INSTR_OFFSETS
	.align		4
.L_66:
        /*2bfc*/ 	.byte	0x04, 0x1c
        /*2bfe*/ 	.short	(.L_68 - .L_67)


	//   ....[0]....
.L_67:
        /*2c00*/ 	.word	0x0001d2e0


	//   ....[1]....
        /*2c04*/ 	.word	0x0001d390


	//----- nvinfo : EIATTR_REQNTID
	.align		4
.L_68:
        /*2c08*/ 	.byte	0x04, 0x10
        /*2c0a*/ 	.short	(.L_70 - .L_69)
.L_69:
        /*2c0c*/ 	.word	0x00000080
        /*2c10*/ 	.word	0x00000001
        /*2c14*/ 	.word	0x00000001


	//----- nvinfo : EIATTR_CBANK_PARAM_SIZE
	.align		4
.L_70:
        /*2c18*/ 	.byte	0x03, 0x19
        /*2c1a*/ 	.short	0x0088


	//----- nvinfo : EIATTR_PARAM_CBANK
	.align		4
        /*2c1c*/ 	.byte	0x04, 0x0a
        /*2c1e*/ 	.short	(.L_72 - .L_71)
	.align		4
.L_71:
        /*2c20*/ 	.word	index@(.nv.constant0.attn_fwd)
        /*2c24*/ 	.short	0x0210
        /*2c26*/ 	.short	0x0088


	//----- nvinfo : EIATTR_SW_WAR
	.align		4
.L_72:
        /*2c28*/ 	.byte	0x04, 0x36
        /*2c2a*/ 	.short	(.L_74 - .L_73)
.L_73:
        /*2c2c*/ 	.word	0x00000008
.L_74:


//--------------------- .nv.callgraph             --------------------------
	.section	.nv.callgraph,"",@"SHT_CUDA_CALLGRAPH"
	.align	4
	.sectionentsize	8
	.align		4
        /*0000*/ 	.word	0x00000000
	.align		4
        /*0004*/ 	.word	0xffffffff
	.align		4
        /*0008*/ 	.word	0x00000000
	.align		4
        /*000c*/ 	.word	0xfffffffe
	.align		4
        /*0010*/ 	.word	0x00000000
	.align		4
        /*0014*/ 	.word	0xfffffffd
	.align		4
        /*0018*/ 	.word	0x00000000
	.align		4
        /*001c*/ 	.word	0xfffffffc


//--------------------- .nv.constant4             --------------------------
	.section	.nv.constant4,"a",@progbits
	.align	8
	.align		8
.nv.constant4:
        /*0000*/ 	.dword	_$_str


//--------------------- .text.attn_fwd            --------------------------
	.section	.text.attn_fwd,"ax",@progbits
	.align	128
        .global         attn_fwd
        .type           attn_fwd,@function
        .size           attn_fwd,(.L_x_3 - attn_fwd)
        .other          attn_fwd,@"STO_CUDA_ENTRY STV_DEFAULT"
attn_fwd:
.text.attn_fwd:
[----:B------:R-:W0:Y:S01]  /*0000*/  LDC R1, c[0x0][0x28] ;  /* 0x00000a00ff017b82 */ /* 0x000e220000000800 */
[----:B------:R-:W1:Y:S07]  /*0010*/  S2R R216, SR_TID.X ;  /* 0x0000000000d87919 */ /* 0x000e6e0000002100 */
[----:B------:R-:W2:Y:S01]  /*0020*/  LDC.64 R4, c[0x0][0x240] ;  /* 0x00009000ff047b82 */ /* 0x000ea20000000a00 */
[----:B------:R-:W-:Y:S01]  /*0030*/  ULDC.64 UR4, c[0x0][0x208] ;  /* 0x0000820000047ab9 */ /* 0x000fe20000000a00 */
[----:B0-----:R-:W-:Y:S01]  /*0040*/  IADD3 R1, R1, -0xc18, RZ ;  /* 0xfffff3e801017810 */ /* 0x001fe20007ffe0ff */
[----:B------:R-:W0:Y:S01]  /*0050*/  S2R R3, SR_CTAID.X ;  /* 0x0000000000037919 */ /* 0x000e220000002500 */
[----:B------:R-:W2:Y:S04]  /*0060*/  S2R R218, SR_CTAID.Y ;  /* 0x0000000000da7919 */ /* 0x000ea80000002600 */
[----:B------:R-:W3:Y:S08]  /*0070*/  LDC R14, c[0x0][0x248] ;  /* 0x00009200ff0e7b82 */ /* 0x000ef00000000800 */
[----:B------:R-:W4:Y:S01]  /*0080*/  LDC.64 R8, c[0x0][0x210] ;  /* 0x00008400ff087b82 */ /* 0x000f220000000a00 */
[----:B-1----:R-:W-:-:S02]  /*0090*/  LOP3.LUT R0, R216, 0x3f, RZ, 0xc0, !PT ;  /* 0x0000003fd8007812 */ /* 0x002fc400078ec0ff */
[----:B------:R-:W-:Y:S02]  /*00a0*/  SHF.R.U32.HI R7, RZ, 0x6, R216 ;  /* 0x00000006ff077819 */ /* 0x000fe400000116d8 */
[----:B0-----:R-:W-:Y:S02]  /*00b0*/  LEA R6, R3, R0, 0x6 ;  /* 0x0000000003067211 */ /* 0x001fe400078e30ff */
[----:B------:R-:W-:Y:S01]  /*00c0*/  SGXT.U32 R7, R7, 0x1 ;  /* 0x000000010707781a */ /* 0x000fe20000000000 */
[----:B--2---:R-:W-:Y:S02]  /*00d0*/  IMAD R2, R218, R4, RZ ;  /* 0x00000004da027224 */ /* 0x004fe400078e02ff */
[----:B------:R-:W-:Y:S02]  /*00e0*/  IMAD R4, R6, R5, RZ ;  /* 0x0000000506047224 */ /* 0x000fe400078e02ff */
[----:B---3--:R-:W-:Y:S01]  /*00f0*/  IMAD R7, R7, R14, RZ ;  /* 0x0000000e07077224 */ /* 0x008fe200078e02ff */
[C---:B------:R-:W-:Y:S01]  /*0100*/  SHF.L.U32 R3, R2.reuse, 0x1, RZ ;  /* 0x0000000102037819 */ /* 0x040fe200000006ff */
[----:B------:R-:W-:Y:S01]  /*0110*/  IMAD.HI R2, R2, 0x2, RZ ;  /* 0x0000000202027827 */ /* 0x000fe200078e02ff */
[----:B------:R-:W-:-:S03]  /*0120*/  SHF.L.U32 R5, R4, 0x1, RZ ;  /* 0x0000000104057819 */ /* 0x000fc600000006ff */
[----:B------:R-:W-:Y:S01]  /*0130*/  IMAD.HI R6, R4, 0x2, RZ ;  /* 0x0000000204067827 */ /* 0x000fe200078e02ff */
[----:B----4-:R-:W-:Y:S02]  /*0140*/  IADD3 R4, P0, P1, R5, R8, R3 ;  /* 0x0000000805047210 */ /* 0x010fe4000791e003 */
[----:B------:R-:W-:Y:S02]  /*0150*/  LEA R3, R14, R7, 0x1 ;  /* 0x000000070e037211 */ /* 0x000fe400078e08ff */
[----:B------:R-:W-:Y:S02]  /*0160*/  IADD3.X R2, R6, R9, R2, P0, P1 ;  /* 0x0000000906027210 */ /* 0x000fe400007e2402 */
[C---:B------:R-:W-:Y:S02]  /*0170*/  LEA R8, P0, R7.reuse, R4, 0x1 ;  /* 0x0000000407087211 */ /* 0x040fe400078008ff */
[----:B------:R-:W-:Y:S02]  /*0180*/  LEA R5, R14, R3, 0x1 ;  /* 0x000000030e057211 */ /* 0x000fe400078e08ff */
[----:B------:R-:W-:-:S02]  /*0190*/  LEA.HI.X.SX32 R9, R7, R2, 0x1, P0 ;  /* 0x0000000207097211 */ /* 0x000fc400000f0eff */
[C---:B------:R-:W-:Y:S02]  /*01a0*/  LEA R7, R14.reuse, R5, 0x1 ;  /* 0x000000050e077211 */ /* 0x040fe400078e08ff */
[-C--:B------:R-:W-:Y:S02]  /*01b0*/  LEA R10, P1, R3, R4.reuse, 0x1 ;  /* 0x00000004030a7211 */ /* 0x080fe400078208ff */
[C---:B------:R-:W-:Y:S02]  /*01c0*/  LEA R15, R14.reuse, R7, 0x1 ;  /* 0x000000070e0f7211 */ /* 0x040fe400078e08ff */
[----:B------:R-:W-:Y:S02]  /*01d0*/  LEA R12, P0, R5, R4, 0x1 ;  /* 0x00000004050c7211 */ /* 0x000fe400078008ff */
[----:B------:R-:W-:Y:S02]  /*01e0*/  LEA R21, R14, R15, 0x1 ;  /* 0x0000000f0e157211 */ /* 0x000fe400078e08ff */
[----:B------:R-:W-:-:S02]  /*01f0*/  LEA.HI.X.SX32 R11, R3, R2, 0x1, P1 ;  /* 0x00000002030b7211 */ /* 0x000fc400008f0eff */
[----:B------:R0:W2:Y:S01]  /*0200*/  LDG.E.U16 R3, desc[UR4][R8.64] ;  /* 0x0000000408037981 */ /* 0x0000a2000c1e1500 */
[----:B------:R-:W-:Y:S02]  /*0210*/  LEA.HI.X.SX32 R13, R5, R2, 0x1, P0 ;  /* 0x00000002050d7211 */ /* 0x000fe400000f0eff */
[-C--:B------:R-:W-:Y:S01]  /*0220*/  LEA R16, P0, R7, R4.reuse, 0x1 ;  /* 0x0000000407107211 */ /* 0x080fe200078008ff */
[----:B------:R1:W3:Y:S01]  /*0230*/  LDG.E.U16 R5, desc[UR4][R10.64] ;  /* 0x000000040a057981 */ /* 0x0002e2000c1e1500 */
[----:B------:R-:W-:Y:S02]  /*0240*/  LEA R18, P1, R15, R4, 0x1 ;  /* 0x000000040f127211 */ /* 0x000fe400078208ff */
[----:B------:R-:W-:Y:S01]  /*0250*/  LEA.HI.X.SX32 R17, R7, R2, 0x1, P0 ;  /* 0x0000000207117211 */ /* 0x000fe200000f0eff */
[----:B------:R4:W5:Y:S01]  /*0260*/  LDG.E.U16 R6, desc[UR4][R12.64] ;  /* 0x000000040c067981 */ /* 0x000962000c1e1500 */
[----:B------:R-:W-:Y:S02]  /*0270*/  LEA R20, P0, R21, R4, 0x1 ;  /* 0x0000000415147211 */ /* 0x000fe400078008ff */
[----:B0-----:R-:W-:Y:S01]  /*0280*/  LEA R9, R14, R21, 0x1 ;  /* 0x000000150e097211 */ /* 0x001fe200078e08ff */
[----:B------:R0:W5:Y:S01]  /*0290*/  LDG.E.U16 R7, desc[UR4][R16.64] ;  /* 0x0000000410077981 */ /* 0x000162000c1e1500 */
[----:B------:R-:W-:-:S02]  /*02a0*/  LEA.HI.X.SX32 R19, R15, R2, 0x1, P1 ;  /* 0x000000020f137211 */ /* 0x000fc400008f0eff */
[C---:B-1----:R-:W-:Y:S02]  /*02b0*/  LEA R11, R14.reuse, R9, 0x1 ;  /* 0x000000090e0b7211 */ /* 0x042fe400078e08ff */
[----:B------:R-:W-:Y:S01]  /*02c0*/  LEA.HI.X.SX32 R21, R21, R2, 0x1, P0 ;  /* 0x0000000215157211 */ /* 0x000fe200000f0eff */
[----:B------:R1:W3:Y:S01]  /*02d0*/  LDG.E.U16 R8, desc[UR4][R18.64] ;  /* 0x0000000412087981 */ /* 0x0002e2000c1e1500 */
[C---:B------:R-:W-:Y:S02]  /*02e0*/  LEA R15, R14.reuse, R11, 0x1 ;  /* 0x0000000b0e0f7211 */ /* 0x040fe400078e08ff */
[-C--:B------:R-:W-:Y:S02]  /*02f0*/  LEA R22, P0, R9, R4.reuse, 0x1 ;  /* 0x0000000409167211 */ /* 0x080fe400078008ff */
[----:B------:R-:W-:Y:S02]  /*0300*/  LEA R26, P1, R15, R4, 0x1 ;  /* 0x000000040f1a7211 */ /* 0x000fe400078208ff */
[----:B----4-:R-:W-:-:S02]  /*0310*/  LEA R13, R14, R15, 0x1 ;  /* 0x0000000f0e0d7211 */ /* 0x010fc400078e08ff */
[----:B------:R-:W-:Y:S02]  /*0320*/  LEA.HI.X.SX32 R23, R9, R2, 0x1, P0 ;  /* 0x0000000209177211 */ /* 0x000fe400000f0eff */
[----:B------:R-:W-:Y:S01]  /*0330*/  LEA R24, P0, R11, R4, 0x1 ;  /* 0x000000040b187211 */ /* 0x000fe200078008ff */
[----:B------:R4:W5:Y:S01]  /*0340*/  LDG.E.U16 R9, desc[UR4][R20.64] ;  /* 0x0000000414097981 */ /* 0x000962000c1e1500 */
[-C--:B------:R-:W-:Y:S02]  /*0350*/  LEA.HI.X.SX32 R27, R15, R2.reuse, 0x1, P1 ;  /* 0x000000020f1b7211 */ /* 0x080fe400008f0eff */
[C---:B------:R-:W-:Y:S01]  /*0360*/  LEA R15, R14.reuse, R13, 0x1 ;  /* 0x0000000d0e0f7211 */ /* 0x040fe200078e08ff */
[----:B------:R-:W5:Y:S01]  /*0370*/  LDG.E.U16 R10, desc[UR4][R22.64] ;  /* 0x00000004160a7981 */ /* 0x000f62000c1e1500 */
[----:B------:R-:W-:Y:S02]  /*0380*/  LEA.HI.X.SX32 R25, R11, R2, 0x1, P0 ;  /* 0x000000020b197211 */ /* 0x000fe400000f0eff */
[----:B------:R-:W-:Y:S01]  /*0390*/  LEA R28, P0, R13, R4, 0x1 ;  /* 0x000000040d1c7211 */ /* 0x000fe200078008ff */
[----:B------:R4:W5:Y:S01]  /*03a0*/  LDG.E.U16 R12, desc[UR4][R26.64] ;  /* 0x000000041a0c7981 */ /* 0x000962000c1e1500 */
[----:B0-----:R-:W-:-:S02]  /*03b0*/  LEA R17, R14, R15, 0x1 ;  /* 0x0000000f0e117211 */ /* 0x001fc400078e08ff */
[----:B------:R-:W-:Y:S01]  /*03c0*/  LEA.HI.X.SX32 R29, R13, R2, 0x1, P0 ;  /* 0x000000020d1d7211 */ /* 0x000fe200000f0eff */
[----:B------:R0:W5:Y:S01]  /*03d0*/  LDG.E.U16 R11, desc[UR4][R24.64] ;  /* 0x00000004180b7981 */ /* 0x000162000c1e1500 */
[C---:B-1----:R-:W-:Y:S02]  /*03e0*/  LEA R18, P0, R15.reuse, R4, 0x1 ;  /* 0x000000040f127211 */ /* 0x042fe400078008ff */
[C---:B------:R-:W-:Y:S01]  /*03f0*/  LEA R31, R14.reuse, R17, 0x1 ;  /* 0x000000110e1f7211 */ /* 0x040fe200078e08ff */
[----:B------:R1:W5:Y:S01]  /*0400*/  LDG.E.U16 R13, desc[UR4][R28.64] ;  /* 0x000000041c0d7981 */ /* 0x000362000c1e1500 */
[----:B------:R-:W-:Y:S02]  /*0410*/  LEA.HI.X.SX32 R19, R15, R2, 0x1, P0 ;  /* 0x000000020f137211 */ /* 0x000fe400000f0eff */
[C---:B------:R-:W-:Y:S02]  /*0420*/  LEA R33, R14.reuse, R31, 0x1 ;  /* 0x0000001f0e217211 */ /* 0x040fe400078e08ff */
[----:B----4-:R-:W-:Y:S01]  /*0430*/  LEA R20, P0, R17, R4, 0x1 ;  /* 0x0000000411147211 */ /* 0x010fe200078008ff */
[----:B------:R-:W4:Y:S01]  /*0440*/  LDG.E.U16 R15, desc[UR4][R18.64] ;  /* 0x00000004120f7981 */ /* 0x000f22000c1e1500 */
[----:B------:R-:W-:-:S02]  /*0450*/  LEA R27, R14, R33, 0x1 ;  /* 0x000000210e1b7211 */ /* 0x000fc400078e08ff */
[----:B------:R-:W-:Y:S02]  /*0460*/  LEA.HI.X.SX32 R21, R17, R2, 0x1, P0 ;  /* 0x0000000211157211 */ /* 0x000fe400000f0eff */
[-C--:B0-----:R-:W-:Y:S02]  /*0470*/  LEA R24, P0, R33, R4.reuse, 0x1 ;  /* 0x0000000421187211 */ /* 0x081fe400078008ff */
[----:B------:R-:W-:Y:S01]  /*0480*/  LEA R22, P1, R31, R4, 0x1 ;  /* 0x000000041f167211 */ /* 0x000fe200078208ff */
[----:B------:R-:W4:Y:S01]  /*0490*/  LDG.E.U16 R16, desc[UR4][R20.64] ;  /* 0x0000000414107981 */ /* 0x000f22000c1e1500 */
[----:B-1----:R-:W-:Y:S02]  /*04a0*/  LEA R29, R14, R27, 0x1 ;  /* 0x0000001b0e1d7211 */ /* 0x002fe400078e08ff */
[-C--:B------:R-:W-:Y:S02]  /*04b0*/  LEA.HI.X.SX32 R25, R33, R2.reuse, 0x1, P0 ;  /* 0x0000000221197211 */ /* 0x080fe400000f0eff */
[----:B------:R-:W-:-:S02]  /*04c0*/  LEA.HI.X.SX32 R23, R31, R2, 0x1, P1 ;  /* 0x000000021f177211 */ /* 0x000fc400008f0eff */
[C---:B------:R-:W-:Y:S01]  /*04d0*/  LEA R26, P0, R27.reuse, R4, 0x1 ;  /* 0x000000041b1a7211 */ /* 0x040fe200078008ff */
[----:B------:R-:W4:Y:S01]  /*04e0*/  LDG.E.U16 R18, desc[UR4][R24.64] ;  /* 0x0000000418127981 */ /* 0x000f22000c1e1500 */
[C---:B------:R-:W-:Y:S02]  /*04f0*/  LEA R31, R14.reuse, R29, 0x1 ;  /* 0x0000001d0e1f7211 */ /* 0x040fe400078e08ff */
[----:B------:R-:W-:Y:S01]  /*0500*/  LEA.HI.X.SX32 R27, R27, R2, 0x1, P0 ;  /* 0x000000021b1b7211 */ /* 0x000fe200000f0eff */
[----:B------:R0:W4:Y:S01]  /*0510*/  LDG.E.U16 R17, desc[UR4][R22.64] ;  /* 0x0000000416117981 */ /* 0x000122000c1e1500 */
[C---:B------:R-:W-:Y:S02]  /*0520*/  LEA R28, P0, R29.reuse, R4, 0x1 ;  /* 0x000000041d1c7211 */ /* 0x040fe400078008ff */
[----:B------:R-:W-:Y:S01]  /*0530*/  LEA R33, R14, R31, 0x1 ;  /* 0x0000001f0e217211 */ /* 0x000fe200078e08ff */
[----:B------:R1:W4:Y:S01]  /*0540*/  LDG.E.U16 R19, desc[UR4][R26.64] ;  /* 0x000000041a137981 */ /* 0x000322000c1e1500 */
[----:B------:R-:W-:-:S02]  /*0550*/  LEA.HI.X.SX32 R29, R29, R2, 0x1, P0 ;  /* 0x000000021d1d7211 */ /* 0x000fc400000f0eff */
[C---:B------:R-:W-:Y:S02]  /*0560*/  LEA R32, P0, R33.reuse, R4, 0x1 ;  /* 0x0000000421207211 */ /* 0x040fe400078008ff */
[C---:B0-----:R-:W-:Y:S01]  /*0570*/  LEA R23, R14.reuse, R33, 0x1 ;  /* 0x000000210e177211 */ /* 0x041fe200078e08ff */
[----:B------:R0:W4:Y:S01]  /*0580*/  LDG.E.U16 R20, desc[UR4][R28.64] ;  /* 0x000000041c147981 */ /* 0x000122000c1e1500 */
[----:B------:R-:W-:Y:S02]  /*0590*/  LEA.HI.X.SX32 R33, R33, R2, 0x1, P0 ;  /* 0x0000000221217211 */ /* 0x000fe400000f0eff */
[C---:B------:R-:W-:Y:S02]  /*05a0*/  LEA R25, R14.reuse, R23, 0x1 ;  /* 0x000000170e197211 */ /* 0x040fe400078e08ff */
[----:B------:R-:W-:Y:S01]  /*05b0*/  LEA R34, P0, R23, R4, 0x1 ;  /* 0x0000000417227211 */ /* 0x000fe200078008ff */
[----:B------:R-:W4:Y:S01]  /*05c0*/  LDG.E.U16 R22, desc[UR4][R32.64] ;  /* 0x0000000420167981 */ /* 0x000f22000c1e1500 */
[----:B------:R-:W-:-:S02]  /*05d0*/  LEA R39, R14, R25, 0x1 ;  /* 0x000000190e277211 */ /* 0x000fc400078e08ff */
[----:B------:R-:W-:Y:S02]  /*05e0*/  LEA.HI.X.SX32 R35, R23, R2, 0x1, P0 ;  /* 0x0000000217237211 */ /* 0x000fe400000f0eff */
[-C--:B------:R-:W-:Y:S02]  /*05f0*/  LEA R30, P1, R31, R4.reuse, 0x1 ;  /* 0x000000041f1e7211 */ /* 0x080fe400078208ff */
[----:B------:R-:W-:Y:S01]  /*0600*/  LEA R36, P0, R25, R4, 0x1 ;  /* 0x0000000419247211 */ /* 0x000fe200078008ff */
[----:B------:R-:W4:Y:S01]  /*0610*/  LDG.E.U16 R23, desc[UR4][R34.64] ;  /* 0x0000000422177981 */ /* 0x000f22000c1e1500 */
[----:B-1----:R-:W-:Y:S02]  /*0620*/  LEA R27, R14, R39, 0x1 ;  /* 0x000000270e1b7211 */ /* 0x002fe400078e08ff */
[-C--:B------:R-:W-:Y:S02]  /*0630*/  LEA.HI.X.SX32 R31, R31, R2.reuse, 0x1, P1 ;  /* 0x000000021f1f7211 */ /* 0x080fe400008f0eff */
[----:B------:R-:W-:-:S02]  /*0640*/  LEA.HI.X.SX32 R37, R25, R2, 0x1, P0 ;  /* 0x0000000219257211 */ /* 0x000fc400000f0eff */
[C---:B------:R-:W-:Y:S01]  /*0650*/  LEA R40, P0, R27.reuse, R4, 0x1 ;  /* 0x000000041b287211 */ /* 0x040fe200078008ff */
[----:B------:R1:W4:Y:S01]  /*0660*/  LDG.E.U16 R21, desc[UR4][R30.64] ;  /* 0x000000041e157981 */ /* 0x000322000c1e1500 */
[C---:B0-----:R-:W-:Y:S02]  /*0670*/  LEA R29, R14.reuse, R27, 0x1 ;  /* 0x0000001b0e1d7211 */ /* 0x041fe400078e08ff */
[----:B------:R-:W-:Y:S01]  /*0680*/  LEA.HI.X.SX32 R41, R27, R2, 0x1, P0 ;  /* 0x000000021b297211 */ /* 0x000fe200000f0eff */
[----:B------:R0:W4:Y:S01]  /*0690*/  LDG.E.U16 R24, desc[UR4][R36.64] ;  /* 0x0000000424187981 */ /* 0x000122000c1e1500 */
[----:B------:R-:W-:Y:S02]  /*06a0*/  LEA R27, R14, R29, 0x1 ;  /* 0x0000001d0e1b7211 */ /* 0x000fe400078e08ff */
[-C--:B------:R-:W-:Y:S01]  /*06b0*/  LEA R38, P1, R39, R4.reuse, 0x1 ;  /* 0x0000000427267211 */ /* 0x080fe200078208ff */
[----:B------:R-:W4:Y:S01]  /*06c0*/  LDG.E.U16 R26, desc[UR4][R40.64] ;  /* 0x00000004281a7981 */ /* 0x000f22000c1e1500 */
[----:B-1----:R-:W-:-:S04]  /*06d0*/  LEA R30, P0, R29, R4, 0x1 ;  /* 0x000000041d1e7211 */ /* 0x002fc800078008ff */
[-C--:B------:R-:W-:Y:S02]  /*06e0*/  LEA.HI.X.SX32 R31, R29, R2.reuse, 0x1, P0 ;  /* 0x000000021d1f7211 */ /* 0x080fe400000f0eff */
[C---:B------:R-:W-:Y:S02]  /*06f0*/  LEA R29, R14.reuse, R27, 0x1 ;  /* 0x0000001b0e1d7211 */ /* 0x040fe400078e08ff */
[----:B------:R-:W-:Y:S02]  /*0700*/  LEA.HI.X.SX32 R39, R39, R2, 0x1, P1 ;  /* 0x0000000227277211 */ /* 0x000fe400008f0eff */
[----:B------:R-:W-:Y:S02]  /*0710*/  LEA R43, R14, R29, 0x1 ;  /* 0x0000001d0e2b7211 */ /* 0x000fe400078e08ff */
[C---:B------:R-:W-:Y:S01]  /*0720*/  LEA R32, P0, R27.reuse, R4, 0x1 ;  /* 0x000000041b207211 */ /* 0x040fe200078008ff */
[----:B------:R1:W4:Y:S03]  /*0730*/  LDG.E.U16 R25, desc[UR4][R38.64] ;  /* 0x0000000426197981 */ /* 0x000326000c1e1500 */
[----:B------:R-:W-:-:S02]  /*0740*/  LEA.HI.X.SX32 R33, R27, R2, 0x1, P0 ;  /* 0x000000021b217211 */ /* 0x000fc400000f0eff */
[----:B0-----:R-:W-:Y:S01]  /*0750*/  LEA R36, P0, R43, R4, 0x1 ;  /* 0x000000042b247211 */ /* 0x001fe200078008ff */
[----:B------:R-:W4:Y:S01]  /*0760*/  LDG.E.U16 R27, desc[UR4][R30.64] ;  /* 0x000000041e1b7981 */ /* 0x000f22000c1e1500 */
[----:B-1----:R-:W-:-:S03]  /*0770*/  LEA R39, R14, R43, 0x1 ;  /* 0x0000002b0e277211 */ /* 0x002fc600078e08ff */
[----:B------:R-:W4:Y:S01]  /*0780*/  LDG.E.U16 R28, desc[UR4][R32.64] ;  /* 0x00000004201c7981 */ /* 0x000f22000c1e1500 */
[----:B------:R-:W-:Y:S02]  /*0790*/  LEA R34, P1, R29, R4, 0x1 ;  /* 0x000000041d227211 */ /* 0x000fe400078208ff */
[C---:B------:R-:W-:Y:S02]  /*07a0*/  LEA R41, R14.reuse, R39, 0x1 ;  /* 0x000000270e297211 */ /* 0x040fe400078e08ff */
[----:B------:R-:W-:Y:S02]  /*07b0*/  LEA.HI.X.SX32 R37, R43, R2, 0x1, P0 ;  /* 0x000000022b257211 */ /* 0x000fe400000f0eff */
[----:B------:R-:W-:Y:S02]  /*07c0*/  LEA R43, R14, R41, 0x1 ;  /* 0x000000290e2b7211 */ /* 0x000fe400078e08ff */
[----:B------:R-:W-:Y:S01]  /*07d0*/  LEA R38, P0, R39, R4, 0x1 ;  /* 0x0000000427267211 */ /* 0x000fe200078008ff */
[----:B------:R-:W4:Y:S01]  /*07e0*/  LDG.E.U16 R30, desc[UR4][R36.64] ;  /* 0x00000004241e7981 */ /* 0x000f22000c1e1500 */
[----:B------:R-:W-:-:S02]  /*07f0*/  LEA.HI.X.SX32 R35, R29, R2, 0x1, P1 ;  /* 0x000000021d237211 */ /* 0x000fc400008f0eff */
[----:B------:R-:W-:Y:S02]  /*0800*/  LEA R45, R14, R43, 0x1 ;  /* 0x0000002b0e2d7211 */ /* 0x000fe400078e08ff */
[----:B------:R-:W-:Y:S01]  /*0810*/  LEA.HI.X.SX32 R39, R39, R2, 0x1, P0 ;  /* 0x0000000227277211 */ /* 0x000fe200000f0eff */
[----:B------:R0:W4:Y:S01]  /*0820*/  LDG.E.U16 R29, desc[UR4][R34.64] ;  /* 0x00000004221d7981 */ /* 0x000122000c1e1500 */
[-C--:B------:R-:W-:Y:S02]  /*0830*/  LEA R40, P0, R41, R4.reuse, 0x1 ;  /* 0x0000000429287211 */ /* 0x080fe400078008ff */
[----:B------:R-:W-:Y:S01]  /*0840*/  LEA R42, P1, R43, R4, 0x1 ;  /* 0x000000042b2a7211 */ /* 0x000fe200078208ff */
[----:B------:R1:W4:Y:S01]  /*0850*/  LDG.E.U16 R31, desc[UR4][R38.64] ;  /* 0x00000004261f7981 */ /* 0x000322000c1e1500 */
[----:B------:R-:W-:Y:S02]  /*0860*/  LEA.HI.X.SX32 R41, R41, R2, 0x1, P0 ;  /* 0x0000000229297211 */ /* 0x000fe400000f0eff */
[----:B------:R-:W-:-:S02]  /*0870*/  LEA R44, P0, R45, R4, 0x1 ;  /* 0x000000042d2c7211 */ /* 0x000fc400078008ff */
[C---:B0-----:R-:W-:Y:S01]  /*0880*/  LEA R35, R14.reuse, R45, 0x1 ;  /* 0x0000002d0e237211 */ /* 0x041fe200078e08ff */
[----:B------:R0:W4:Y:S03]  /*0890*/  LDG.E.U16 R32, desc[UR4][R40.64] ;  /* 0x0000000428207981 */ /* 0x000126000c1e1500 */
[C---:B------:R-:W-:Y:S02]  /*08a0*/  LEA R37, R14.reuse, R35, 0x1 ;  /* 0x000000230e257211 */ /* 0x040fe400078e08ff */
[----:B------:R-:W-:Y:S02]  /*08b0*/  LEA.HI.X.SX32 R45, R45, R2, 0x1, P0 ;  /* 0x000000022d2d7211 */ /* 0x000fe400000f0eff */
[----:B------:R-:W-:Y:S02]  /*08c0*/  LEA R46, P0, R35, R4, 0x1 ;  /* 0x00000004232e7211 */ /* 0x000fe400078008ff */
[----:B------:R-:W-:Y:S01]  /*08d0*/  LEA R51, R14, R37, 0x1 ;  /* 0x000000250e337211 */ /* 0x000fe200078e08ff */
[----:B------:R-:W4:Y:S01]  /*08e0*/  LDG.E.U16 R34, desc[UR4][R44.64] ;  /* 0x000000042c227981 */ /* 0x000f22000c1e1500 */
[----:B------:R-:W-:-:S02]  /*08f0*/  LEA.HI.X.SX32 R43, R43, R2, 0x1, P1 ;  /* 0x000000022b2b7211 */ /* 0x000fc400008f0eff */
[----:B------:R-:W-:Y:S02]  /*0900*/  LEA.HI.X.SX32 R47, R35, R2, 0x1, P0 ;  /* 0x00000002232f7211 */ /* 0x000fe400000f0eff */
[C---:B-1----:R-:W-:Y:S01]  /*0910*/  LEA R39, R14.reuse, R51, 0x1 ;  /* 0x000000330e277211 */ /* 0x042fe200078e08ff */
[----:B------:R1:W4:Y:S01]  /*0920*/  LDG.E.U16 R33, desc[UR4][R42.64] ;  /* 0x000000042a217981 */ /* 0x000322000c1e1500 */
[C---:B------:R-:W-:Y:S02]  /*0930*/  LEA R48, P0, R37.reuse, R4, 0x1 ;  /* 0x0000000425307211 */ /* 0x040fe400078008ff */
[C---:B0-----:R-:W-:Y:S01]  /*0940*/  LEA R41, R14.reuse, R39, 0x1 ;  /* 0x000000270e297211 */ /* 0x041fe200078e08ff */
[----:B------:R0:W4:Y:S01]  /*0950*/  LDG.E.U16 R35, desc[UR4][R46.64] ;  /* 0x000000042e237981 */ /* 0x000122000c1e1500 */
[----:B------:R-:W-:Y:S02]  /*0960*/  LEA.HI.X.SX32 R49, R37, R2, 0x1, P0 ;  /* 0x0000000225317211 */ /* 0x000fe400000f0eff */
[----:B------:R-:W-:-:S02]  /*0970*/  LEA R53, R14, R41, 0x1 ;  /* 0x000000290e357211 */ /* 0x000fc400078e08ff */
[C---:B-1----:R-:W-:Y:S01]  /*0980*/  LEA R42, P0, R39.reuse, R4, 0x1 ;  /* 0x00000004272a7211 */ /* 0x042fe200078008ff */
[----:B------:R1:W4:Y:S01]  /*0990*/  LDG.E.U16 R36, desc[UR4][R48.64] ;  /* 0x0000000430247981 */ /* 0x000322000c1e1500 */
[----:B------:R-:W-:Y:S02]  /*09a0*/  LEA R55, R14, R53, 0x1 ;  /* 0x000000350e377211 */ /* 0x000fe400078e08ff */
[----:B------:R-:W-:Y:S02]  /*09b0*/  LEA.HI.X.SX32 R43, R39, R2, 0x1, P0 ;  /* 0x00000002272b7211 */ /* 0x000fe400000f0eff */
[-C--:B------:R-:W-:Y:S02]  /*09c0*/  LEA R44, P0, R41, R4.reuse, 0x1 ;  /* 0x00000004292c7211 */ /* 0x080fe400078008ff */
[----:B------:R-:W-:Y:S01]  /*09d0*/  LEA R50, P1, R51, R4, 0x1 ;  /* 0x0000000433327211 */ /* 0x000fe200078208ff */
[----:B------:R-:W4:Y:S01]  /*09e0*/  LDG.E.U16 R38, desc[UR4][R42.64] ;  /* 0x000000042a267981 */ /* 0x000f22000c1e1500 */
[----:B------:R-:W-:-:S02]  /*09f0*/  LEA.HI.X.SX32 R45, R41, R2, 0x1, P0 ;  /* 0x00000002292d7211 */ /* 0x000fc400000f0eff */
[C---:B------:R-:W-:Y:S02]  /*0a00*/  LEA R41, R14.reuse, R55, 0x1 ;  /* 0x000000370e297211 */ /* 0x040fe400078e08ff */
[----:B0-----:R-:W-:Y:S01]  /*0a10*/  LEA R46, P0, R53, R4, 0x1 ;  /* 0x00000004352e7211 */ /* 0x001fe200078008ff */
[----:B------:R-:W4:Y:S01]  /*0a20*/  LDG.E.U16 R39, desc[UR4][R44.64] ;  /* 0x000000042c277981 */ /* 0x000f22000c1e1500 */
[----:B------:R-:W-:-:S04]  /*0a30*/  LEA R57, R14, R41, 0x1 ;  /* 0x000000290e397211 */ /* 0x000fc800078e08ff */
[----:B------:R-:W-:-:S04]  /*0a40*/  LEA R59, R14, R57, 0x1 ;  /* 0x000000390e3b7211 */ /* 0x000fc800078e08ff */
[C---:B------:R-:W-:Y:S02]  /*0a50*/  LEA R61, R14.reuse, R59, 0x1 ;  /* 0x0000003b0e3d7211 */ /* 0x040fe400078e08ff */
[-C--:B------:R-:W-:Y:S02]  /*0a60*/  LEA.HI.X.SX32 R51, R51, R2.reuse, 0x1, P1 ;  /* 0x0000000233337211 */ /* 0x080fe400008f0eff */
[C---:B------:R-:W-:Y:S02]  /*0a70*/  LEA R63, R14.reuse, R61, 0x1 ;  /* 0x0000003d0e3f7211 */ /* 0x040fe400078e08ff */
[----:B------:R-:W-:Y:S01]  /*0a80*/  LEA.HI.X.SX32 R47, R53, R2, 0x1, P0 ;  /* 0x00000002352f7211 */ /* 0x000fe200000f0eff */
[----:B------:R0:W4:Y:S01]  /*0a90*/  LDG.E.U16 R37, desc[UR4][R50.64] ;  /* 0x0000000432257981 */ /* 0x000122000c1e1500 */
[C---:B-1----:R-:W-:Y:S02]  /*0aa0*/  LEA R48, P0, R41.reuse, R4, 0x1 ;  /* 0x0000000429307211 */ /* 0x042fe400078008ff */
[----:B------:R-:W-:Y:S01]  /*0ab0*/  LEA R65, R14, R63, 0x1 ;  /* 0x0000003f0e417211 */ /* 0x000fe200078e08ff */
[----:B------:R-:W4:Y:S01]  /*0ac0*/  LDG.E.U16 R40, desc[UR4][R46.64] ;  /* 0x000000042e287981 */ /* 0x000f22000c1e1500 */
[----:B------:R-:W-:-:S02]  /*0ad0*/  LEA.HI.X.SX32 R49, R41, R2, 0x1, P0 ;  /* 0x0000000229317211 */ /* 0x000fc400000f0eff */
[-C--:B------:R-:W-:Y:S02]  /*0ae0*/  LEA R52, P1, R55, R4.reuse, 0x1 ;  /* 0x0000000437347211 */ /* 0x080fe400078208ff */
[C---:B------:R-:W-:Y:S01]  /*0af0*/  LEA R67, R14.reuse, R65, 0x1 ;  /* 0x000000410e437211 */ /* 0x040fe200078e08ff */
[----:B------:R-:W4:Y:S01]  /*0b00*/  LDG.E.U16 R42, desc[UR4][R48.64] ;  /* 0x00000004302a7981 */ /* 0x000f22000c1e1500 */
[----:B0-----:R-:W-:Y:S02]  /*0b10*/  LEA R50, P0, R57, R4, 0x1 ;  /* 0x0000000439327211 */ /* 0x001fe400078008ff */
[-C--:B------:R-:W-:Y:S02]  /*0b20*/  LEA.HI.X.SX32 R53, R55, R2.reuse, 0x1, P1 ;  /* 0x0000000237357211 */ /* 0x080fe400008f0eff */
[----:B------:R-:W-:Y:S02]  /*0b30*/  LEA.HI.X.SX32 R51, R57, R2, 0x1, P0 ;  /* 0x0000000239337211 */ /* 0x000fe400000f0eff */
[----:B------:R-:W-:Y:S01]  /*0b40*/  LEA R69, R14, R67, 0x1 ;  /* 0x000000430e457211 */ /* 0x000fe200078e08ff */
[----:B------:R0:W4:Y:S01]  /*0b50*/  LDG.E.U16 R41, desc[UR4][R52.64] ;  /* 0x0000000434297981 */ /* 0x000122000c1e1500 */
[----:B------:R-:W-:-:S02]  /*0b60*/  LEA R54, P0, R59, R4, 0x1 ;  /* 0x000000043b367211 */ /* 0x000fc400078008ff */
[C---:B------:R-:W-:Y:S01]  /*0b70*/  LEA R71, R14.reuse, R69, 0x1 ;  /* 0x000000450e477211 */ /* 0x040fe200078e08ff */
[----:B------:R-:W4:Y:S01]  /*0b80*/  LDG.E.U16 R43, desc[UR4][R50.64] ;  /* 0x00000004322b7981 */ /* 0x000f22000c1e1500 */
[----:B------:R-:W-:Y:S02]  /*0b90*/  LEA.HI.X.SX32 R55, R59, R2, 0x1, P0 ;  /* 0x000000023b377211 */ /* 0x000fe400000f0eff */
[C---:B------:R-:W-:Y:S02]  /*0ba0*/  LEA R73, R14.reuse, R71, 0x1 ;  /* 0x000000470e497211 */ /* 0x040fe400078e08ff */
[C---:B0-----:R-:W-:Y:S01]  /*0bb0*/  LEA R52, P0, R63.reuse, R4, 0x1 ;  /* 0x000000043f347211 */ /* 0x041fe200078008ff */
[----:B------:R0:W4:Y:S01]  /*0bc0*/  LDG.E.U16 R44, desc[UR4][R54.64] ;  /* 0x00000004362c7981 */ /* 0x000122000c1e1500 */
[----:B------:R-:W-:Y:S02]  /*0bd0*/  LEA R75, R14, R73, 0x1 ;  /* 0x000000490e4b7211 */ /* 0x000fe400078e08ff */
[----:B------:R-:W-:-:S02]  /*0be0*/  LEA.HI.X.SX32 R53, R63, R2, 0x1, P0 ;  /* 0x000000023f357211 */ /* 0x000fc400000f0eff */
[-C--:B------:R-:W-:Y:S02]  /*0bf0*/  LEA R58, P0, R65, R4.reuse, 0x1 ;  /* 0x00000004413a7211 */ /* 0x080fe400078008ff */
[----:B------:R-:W-:Y:S01]  /*0c00*/  LEA R56, P1, R61, R4, 0x1 ;  /* 0x000000043d387211 */ /* 0x000fe200078208ff */
[----:B------:R-:W4:Y:S01]  /*0c10*/  LDG.E.U16 R46, desc[UR4][R52.64] ;  /* 0x00000004342e7981 */ /* 0x000f22000c1e1500 */
[----:B------:R-:W-:Y:S02]  /*0c20*/  LEA.HI.X.SX32 R59, R65, R2, 0x1, P0 ;  /* 0x00000002413b7211 */ /* 0x000fe400000f0eff */
[----:B------:R-:W-:Y:S02]  /*0c30*/  LEA R65, R14, R75, 0x1 ;  /* 0x0000004b0e417211 */ /* 0x000fe400078e08ff */
[----:B------:R-:W-:Y:S01]  /*0c40*/  LEA R60, P0, R67, R4, 0x1 ;  /* 0x00000004433c7211 */ /* 0x000fe200078008ff */
[----:B------:R-:W4:Y:S01]  /*0c50*/  LDG.E.U16 R47, desc[UR4][R58.64] ;  /* 0x000000043a2f7981 */ /* 0x000f22000c1e1500 */
[----:B------:R-:W-:-:S02]  /*0c60*/  LEA.HI.X.SX32 R57, R61, R2, 0x1, P1 ;  /* 0x000000023d397211 */ /* 0x000fc400008f0eff */
[C---:B------:R-:W-:Y:S02]  /*0c70*/  LEA R77, R14.reuse, R65, 0x1 ;  /* 0x000000410e4d7211 */ /* 0x040fe400078e08ff */
[----:B0-----:R-:W-:Y:S01]  /*0c80*/  LEA R54, P1, R69, R4, 0x1 ;  /* 0x0000000445367211 */ /* 0x001fe200078208ff */
[----:B------:R0:W4:Y:S01]  /*0c90*/  LDG.E.U16 R45, desc[UR4][R56.64] ;  /* 0x00000004382d7981 */ /* 0x000122000c1e1500 */
[-C--:B------:R-:W-:Y:S02]  /*0ca0*/  LEA.HI.X.SX32 R61, R67, R2.reuse, 0x1, P0 ;  /* 0x00000002433d7211 */ /* 0x080fe400000f0eff */
[C---:B------:R-:W-:Y:S02]  /*0cb0*/  LEA R67, R14.reuse, R77, 0x1 ;  /* 0x0000004d0e437211 */ /* 0x040fe400078e08ff */
[----:B------:R-:W-:Y:S01]  /*0cc0*/  LEA.HI.X.SX32 R55, R69, R2, 0x1, P1 ;  /* 0x0000000245377211 */ /* 0x000fe200008f0eff */
[----:B------:R1:W4:Y:S01]  /*0cd0*/  LDG.E.U16 R48, desc[UR4][R60.64] ;  /* 0x000000043c307981 */ /* 0x000322000c1e1500 */
[----:B------:R-:W-:-:S02]  /*0ce0*/  LEA R69, R14, R67, 0x1 ;  /* 0x000000430e457211 */ /* 0x000fc400078e08ff */
[C---:B0-----:R-:W-:Y:S01]  /*0cf0*/  LEA R56, P0, R71.reuse, R4, 0x1 ;  /* 0x0000000447387211 */ /* 0x041fe200078008ff */
[----:B------:R-:W4:Y:S03]  /*0d00*/  LDG.E.U16 R49, desc[UR4][R54.64] ;  /* 0x0000000436317981 */ /* 0x000f26000c1e1500 */
[----:B------:R-:W-:Y:S02]  /*0d10*/  LEA.HI.X.SX32 R57, R71, R2, 0x1, P0 ;  /* 0x0000000247397211 */ /* 0x000fe400000f0eff */
[C---:B------:R-:W-:Y:S02]  /*0d20*/  LEA R62, P0, R73.reuse, R4, 0x1 ;  /* 0x00000004493e7211 */ /* 0x040fe400078008ff */
[----:B------:R-:W-:Y:S01]  /*0d30*/  LEA R71, R14, R69, 0x1 ;  /* 0x000000450e477211 */ /* 0x000fe200078e08ff */
[----:B------:R-:W4:Y:S01]  /*0d40*/  LDG.E.U16 R50, desc[UR4][R56.64] ;  /* 0x0000000438327981 */ /* 0x000f22000c1e1500 */
[----:B------:R-:W-:-:S02]  /*0d50*/  LEA.HI.X.SX32 R63, R73, R2, 0x1, P0 ;  /* 0x00000002493f7211 */ /* 0x000fc400000f0eff */
[C---:B------:R-:W-:Y:S02]  /*0d60*/  LEA R73, R14.reuse, R71, 0x1 ;  /* 0x000000470e497211 */ /* 0x040fe400078e08ff */
[C---:B------:R-:W-:Y:S01]  /*0d70*/  LEA R58, P0, R75.reuse, R4, 0x1 ;  /* 0x000000044b3a7211 */ /* 0x040fe200078008ff */
[----:B------:R0:W4:Y:S01]  /*0d80*/  LDG.E.U16 R51, desc[UR4][R62.64] ;  /* 0x000000043e337981 */ /* 0x000122000c1e1500 */
[C---:B------:R-:W-:Y:S02]  /*0d90*/  LEA R79, R14.reuse, R73, 0x1 ;  /* 0x000000490e4f7211 */ /* 0x040fe400078e08ff */
[----:B------:R-:W-:Y:S02]  /*0da0*/  LEA.HI.X.SX32 R59, R75, R2, 0x1, P0 ;  /* 0x000000024b3b7211 */ /* 0x000fe400000f0eff */
[C---:B------:R-:W-:Y:S02]  /*0db0*/  LEA R75, R14.reuse, R79, 0x1 ;  /* 0x0000004f0e4b7211 */ /* 0x040fe400078e08ff */
[----:B-1----:R-:W-:Y:S01]  /*0dc0*/  LEA R60, P0, R77, R4, 0x1 ;  /* 0x000000044d3c7211 */ /* 0x002fe200078008ff */
[----:B------:R-:W4:Y:S01]  /*0dd0*/  LDG.E.U16 R52, desc[UR4][R58.64] ;  /* 0x000000043a347981 */ /* 0x000f22000c1e1500 */
[----:B------:R-:W-:-:S02]  /*0de0*/  LEA R81, R14, R75, 0x1 ;  /* 0x0000004b0e517211 */ /* 0x000fc400078e08ff */
[----:B------:R-:W-:Y:S02]  /*0df0*/  LEA.HI.X.SX32 R61, R77, R2, 0x1, P0 ;  /* 0x000000024d3d7211 */ /* 0x000fe400000f0eff */
[C---:B------:R-:W-:Y:S02]  /*0e00*/  LEA R77, R14.reuse, R81, 0x1 ;  /* 0x000000510e4d7211 */ /* 0x040fe400078e08ff */
[----:B------:R-:W-:Y:S01]  /*0e10*/  LEA R64, P1, R65, R4, 0x1 ;  /* 0x0000000441407211 */ /* 0x000fe200078208ff */
[----:B------:R-:W4:Y:S01]  /*0e20*/  LDG.E.U16 R54, desc[UR4][R60.64] ;  /* 0x000000043c367981 */ /* 0x000f22000c1e1500 */
[----:B------:R-:W-:-:S04]  /*0e30*/  LEA R83, R14, R77, 0x1 ;  /* 0x0000004d0e537211 */ /* 0x000fc800078e08ff */
[----:B------:R-:W-:-:S04]  /*0e40*/  LEA R85, R14, R83, 0x1 ;  /* 0x000000530e557211 */ /* 0x000fc800078e08ff */
[----:B------:R-:W-:-:S04]  /*0e50*/  LEA R87, R14, R85, 0x1 ;  /* 0x000000550e577211 */ /* 0x000fc800078e08ff */
[C---:B------:R-:W-:Y:S02]  /*0e60*/  LEA R89, R14.reuse, R87, 0x1 ;  /* 0x000000570e597211 */ /* 0x040fe400078e08ff */
[----:B------:R-:W-:Y:S02]  /*0e70*/  LEA R66, P0, R67, R4, 0x1 ;  /* 0x0000000443427211 */ /* 0x000fe400078008ff */
[C---:B------:R-:W-:Y:S02]  /*0e80*/  LEA R91, R14.reuse, R89, 0x1 ;  /* 0x000000590e5b7211 */ /* 0x040fe400078e08ff */
[-C--:B------:R-:W-:Y:S02]  /*0e90*/  LEA.HI.X.SX32 R65, R65, R2.reuse, 0x1, P1 ;  /* 0x0000000241417211 */ /* 0x080fe400008f0eff */
[----:B------:R-:W-:Y:S02]  /*0ea0*/  LEA R93, R14, R91, 0x1 ;  /* 0x0000005b0e5d7211 */ /* 0x000fe400078e08ff */
[----:B------:R-:W-:Y:S01]  /*0eb0*/  LEA.HI.X.SX32 R67, R67, R2, 0x1, P0 ;  /* 0x0000000243437211 */ /* 0x000fe200000f0eff */
[----:B------:R1:W4:Y:S01]  /*0ec0*/  LDG.E.U16 R53, desc[UR4][R64.64] ;  /* 0x0000000440357981 */ /* 0x000322000c1e1500 */
[----:B0-----:R-:W-:-:S02]  /*0ed0*/  LEA R62, P0, R69, R4, 0x1 ;  /* 0x00000004453e7211 */ /* 0x001fc400078008ff */
[C---:B------:R-:W-:Y:S01]  /*0ee0*/  LEA R95, R14.reuse, R93, 0x1 ;  /* 0x0000005d0e5f7211 */ /* 0x040fe200078e08ff */
[----:B------:R0:W4:Y:S01]  /*0ef0*/  LDG.E.U16 R55, desc[UR4][R66.64] ;  /* 0x0000000442377981 */ /* 0x000122000c1e1500 */
[----:B------:R-:W-:Y:S02]  /*0f00*/  LEA.HI.X.SX32 R63, R69, R2, 0x1, P0 ;  /* 0x00000002453f7211 */ /* 0x000fe400000f0eff */
[----:B------:R-:W-:Y:S02]  /*0f10*/  LEA R97, R14, R95, 0x1 ;  /* 0x0000005f0e617211 */ /* 0x000fe400078e08ff */
[-C--:B-1----:R-:W-:Y:S01]  /*0f20*/  LEA R64, P0, R73, R4.reuse, 0x1 ;  /* 0x0000000449407211 */ /* 0x082fe200078008ff */
[----:B------:R-:W4:Y:S01]  /*0f30*/  LDG.E.U16 R56, desc[UR4][R62.64] ;  /* 0x000000043e387981 */ /* 0x000f22000c1e1500 */
[----:B------:R-:W-:Y:S02]  /*0f40*/  LEA R68, P1, R71, R4, 0x1 ;  /* 0x0000000447447211 */ /* 0x000fe400078208ff */
[----:B------:R-:W-:-:S02]  /*0f50*/  LEA.HI.X.SX32 R65, R73, R2, 0x1, P0 ;  /* 0x0000000249417211 */ /* 0x000fc400000f0eff */
[C---:B------:R-:W-:Y:S02]  /*0f60*/  LEA R99, R14.reuse, R97, 0x1 ;  /* 0x000000610e637211 */ /* 0x040fe400078e08ff */
[----:B------:R-:W-:Y:S01]  /*0f70*/  LEA R70, P0, R79, R4, 0x1 ;  /* 0x000000044f467211 */ /* 0x000fe200078008ff */
[----:B------:R-:W4:Y:S01]  /*0f80*/  LDG.E.U16 R58, desc[UR4][R64.64] ;  /* 0x00000004403a7981 */ /* 0x000f22000c1e1500 */
        /* <DEDUP_REMOVED lines=13> */
[----:B------:R-:W-:Y:S02]  /*1060*/  LEA R74, P0, R83, R4, 0x1 ;  /* 0x00000004534a7211 */ /* 0x000fe400078008ff */
[C---:B------:R-:W-:Y:S01]  /*1070*/  LEA R107, R14.reuse, R105, 0x1 ;  /* 0x000000690e6b7211 */ /* 0x040fe200078e08ff */
[----:B------:R-:W4:Y:S01]  /*1080*/  LDG.E.U16 R62, desc[UR4][R68.64] ;  /* 0x00000004443e7981 */ /* 0x000f22000c1e1500 */
[-C--:B------:R-:W-:Y:S02]  /*1090*/  LEA.HI.X.SX32 R73, R81, R2.reuse, 0x1, P1 ;  /* 0x0000000251497211 */ /* 0x080fe400008f0eff */
[----:B------:R-:W-:Y:S02]  /*10a0*/  LEA.HI.X.SX32 R75, R83, R2, 0x1, P0 ;  /* 0x00000002534b7211 */ /* 0x000fe400000f0eff */
[----:B------:R-:W-:Y:S01]  /*10b0*/  LEA R109, R14, R107, 0x1 ;  /* 0x0000006b0e6d7211 */ /* 0x000fe200078e08ff */
[----:B------:R1:W4:Y:S01]  /*10c0*/  LDG.E.U16 R61, desc[UR4][R72.64] ;  /* 0x00000004483d7981 */ /* 0x000322000c1e1500 */
[----:B0-----:R-:W-:-:S02]  /*10d0*/  LEA R70, P0, R85, R4, 0x1 ;  /* 0x0000000455467211 */ /* 0x001fc400078008ff */
[C---:B------:R-:W-:Y:S01]  /*10e0*/  LEA R111, R14.reuse, R109, 0x1 ;  /* 0x0000006d0e6f7211 */ /* 0x040fe200078e08ff */
[----:B------:R0:W4:Y:S01]  /*10f0*/  LDG.E.U16 R63, desc[UR4][R74.64] ;  /* 0x000000044a3f7981 */ /* 0x000122000c1e1500 */
[----:B------:R-:W-:Y:S02]  /*1100*/  LEA.HI.X.SX32 R71, R85, R2, 0x1, P0 ;  /* 0x0000000255477211 */ /* 0x000fe400000f0eff */
[C---:B------:R-:W-:Y:S02]  /*1110*/  LEA R113, R14.reuse, R111, 0x1 ;  /* 0x0000006f0e717211 */ /* 0x040fe400078e08ff */
[C---:B-1----:R-:W-:Y:S01]  /*1120*/  LEA R72, P0, R89.reuse, R4, 0x1 ;  /* 0x0000000459487211 */ /* 0x042fe200078008ff */
[----:B------:R-:W4:Y:S01]  /*1130*/  LDG.E.U16 R64, desc[UR4][R70.64] ;  /* 0x0000000446407981 */ /* 0x000f22000c1e1500 */
[----:B------:R-:W-:Y:S02]  /*1140*/  LEA R115, R14, R113, 0x1 ;  /* 0x000000710e737211 */ /* 0x000fe400078e08ff */
[----:B------:R-:W-:-:S02]  /*1150*/  LEA.HI.X.SX32 R73, R89, R2, 0x1, P0 ;  /* 0x0000000259497211 */ /* 0x000fc400000f0eff */
[-C--:B------:R-:W-:Y:S02]  /*1160*/  LEA R78, P0, R91, R4.reuse, 0x1 ;  /* 0x000000045b4e7211 */ /* 0x080fe400078008ff */
[----:B------:R-:W-:Y:S01]  /*1170*/  LEA R76, P1, R87, R4, 0x1 ;  /* 0x00000004574c7211 */ /* 0x000fe200078208ff */
[----:B------:R-:W4:Y:S01]  /*1180*/  LDG.E.U16 R66, desc[UR4][R72.64] ;  /* 0x0000000448427981 */ /* 0x000f22000c1e1500 */
[----:B------:R-:W-:Y:S02]  /*1190*/  LEA.HI.X.SX32 R79, R91, R2, 0x1, P0 ;  /* 0x000000025b4f7211 */ /* 0x000fe400000f0eff */
[----:B------:R-:W-:Y:S02]  /*11a0*/  LEA R91, R14, R115, 0x1 ;  /* 0x000000730e5b7211 */ /* 0x000fe400078e08ff */
[----:B0-----:R-:W-:Y:S01]  /*11b0*/  LEA R74, P0, R93, R4, 0x1 ;  /* 0x000000045d4a7211 */ /* 0x001fe200078008ff */
[----:B------:R-:W4:Y:S01]  /*11c0*/  LDG.E.U16 R67, desc[UR4][R78.64] ;  /* 0x000000044e437981 */ /* 0x000f22000c1e1500 */
[----:B------:R-:W-:-:S02]  /*11d0*/  LEA.HI.X.SX32 R77, R87, R2, 0x1, P1 ;  /* 0x00000002574d7211 */ /* 0x000fc400008f0eff */
[C---:B------:R-:W-:Y:S02]  /*11e0*/  LEA R117, R14.reuse, R91, 0x1 ;  /* 0x0000005b0e757211 */ /* 0x040fe400078e08ff */
[----:B------:R-:W-:Y:S01]  /*11f0*/  LEA R80, P1, R95, R4, 0x1 ;  /* 0x000000045f507211 */ /* 0x000fe200078208ff */
[----:B------:R0:W4:Y:S01]  /*1200*/  LDG.E.U16 R65, desc[UR4][R76.64] ;  /* 0x000000044c417981 */ /* 0x000122000c1e1500 */
[-C--:B------:R-:W-:Y:S02]  /*1210*/  LEA.HI.X.SX32 R75, R93, R2.reuse, 0x1, P0 ;  /* 0x000000025d4b7211 */ /* 0x080fe400000f0eff */
[C---:B------:R-:W-:Y:S02]  /*1220*/  LEA R93, R14.reuse, R117, 0x1 ;  /* 0x000000750e5d7211 */ /* 0x040fe400078e08ff */
[----:B------:R-:W-:Y:S01]  /*1230*/  LEA.HI.X.SX32 R81, R95, R2, 0x1, P1 ;  /* 0x000000025f517211 */ /* 0x000fe200008f0eff */
[----:B------:R-:W4:Y:S01]  /*1240*/  LDG.E.U16 R68, desc[UR4][R74.64] ;  /* 0x000000044a447981 */ /* 0x000f22000c1e1500 */
[----:B------:R-:W-:-:S02]  /*1250*/  LEA R95, R14, R93, 0x1 ;  /* 0x0000005d0e5f7211 */ /* 0x000fc400078e08ff */
[C---:B0-----:R-:W-:Y:S01]  /*1260*/  LEA R76, P0, R97.reuse, R4, 0x1 ;  /* 0x00000004614c7211 */ /* 0x041fe200078008ff */
[----:B------:R0:W4:Y:S03]  /*1270*/  LDG.E.U16 R69, desc[UR4][R80.64] ;  /* 0x0000000450457981 */ /* 0x000126000c1e1500 */
        /* <DEDUP_REMOVED lines=11> */
[----:B0-----:R-:W-:Y:S01]  /*1330*/  LEA R80, P0, R105, R4, 0x1 ;  /* 0x0000000469507211 */ /* 0x001fe200078008ff */
[----:B------:R0:W4:Y:S01]  /*1340*/  LDG.E.U16 R72, desc[UR4][R78.64] ;  /* 0x000000044e487981 */ /* 0x000122000c1e1500 */
[----:B------:R-:W-:-:S02]  /*1350*/  LEA R121, R14, R101, 0x1 ;  /* 0x000000650e797211 */ /* 0x000fc400078e08ff */
[----:B------:R-:W-:Y:S02]  /*1360*/  LEA.HI.X.SX32 R81, R105, R2, 0x1, P0 ;  /* 0x0000000269517211 */ /* 0x000fe400000f0eff */
[C---:B------:R-:W-:Y:S02]  /*1370*/  LEA R105, R14.reuse, R121, 0x1 ;  /* 0x000000790e697211 */ /* 0x040fe400078e08ff */
[C---:B------:R-:W-:Y:S01]  /*1380*/  LEA R86, P0, R107.reuse, R4, 0x1 ;  /* 0x000000046b567211 */ /* 0x040fe200078008ff */
[----:B------:R2:W4:Y:S01]  /*1390*/  LDG.E.U16 R74, desc[UR4][R80.64] ;  /* 0x00000004504a7981 */ /* 0x000522000c1e1500 */
[----:B------:R-:W-:Y:S02]  /*13a0*/  LEA R123, R14, R105, 0x1 ;  /* 0x000000690e7b7211 */ /* 0x000fe400078e08ff */
[----:B------:R-:W-:Y:S02]  /*13b0*/  LEA.HI.X.SX32 R87, R107, R2, 0x1, P0 ;  /* 0x000000026b577211 */ /* 0x000fe400000f0eff */
[----:B-1----:R-:W-:-:S02]  /*13c0*/  LEA R82, P0, R109, R4, 0x1 ;  /* 0x000000046d527211 */ /* 0x002fc400078008ff */
[C---:B------:R-:W-:Y:S01]  /*13d0*/  LEA R125, R14.reuse, R123, 0x1 ;  /* 0x0000007b0e7d7211 */ /* 0x040fe200078e08ff */
[----:B------:R1:W4:Y:S01]  /*13e0*/  LDG.E.U16 R75, desc[UR4][R86.64] ;  /* 0x00000004564b7981 */ /* 0x000322000c1e1500 */
[----:B------:R-:W-:Y:S02]  /*13f0*/  LEA.HI.X.SX32 R83, R109, R2, 0x1, P0 ;  /* 0x000000026d537211 */ /* 0x000fe400000f0eff */
[C---:B------:R-:W-:Y:S02]  /*1400*/  LEA R109, R14.reuse, R125, 0x1 ;  /* 0x0000007d0e6d7211 */ /* 0x040fe400078e08ff */
[C---:B0-----:R-:W-:Y:S01]  /*1410*/  LEA R78, P0, R113.reuse, R4, 0x1 ;  /* 0x00000004714e7211 */ /* 0x041fe200078008ff */
[----:B------:R-:W4:Y:S01]  /*1420*/  LDG.E.U16 R76, desc[UR4][R82.64] ;  /* 0x00000004524c7981 */ /* 0x000f22000c1e1500 */
[----:B------:R-:W-:Y:S02]  /*1430*/  LEA R127, R14, R109, 0x1 ;  /* 0x0000006d0e7f7211 */ /* 0x000fe400078e08ff */
[----:B------:R-:W-:-:S02]  /*1440*/  LEA.HI.X.SX32 R79, R113, R2, 0x1, P0 ;  /* 0x00000002714f7211 */ /* 0x000fc400000f0eff */
[C---:B------:R-:W-:Y:S02]  /*1450*/  LEA R113, R14.reuse, R127, 0x1 ;  /* 0x0000007f0e717211 */ /* 0x040fe400078e08ff */
[-C--:B------:R-:W-:Y:S01]  /*1460*/  LEA R84, P1, R103, R4.reuse, 0x1 ;  /* 0x0000000467547211 */ /* 0x080fe200078208ff */
[----:B------:R-:W4:Y:S01]  /*1470*/  LDG.E.U16 R90, desc[UR4][R78.64] ;  /* 0x000000044e5a7981 */ /* 0x000f22000c1e1500 */
[----:B--2---:R-:W-:Y:S02]  /*1480*/  LEA R80, P0, R115, R4, 0x1 ;  /* 0x0000000473507211 */ /* 0x004fe400078008ff */
[----:B------:R-:W-:Y:S02]  /*1490*/  LEA R129, R14, R113, 0x1 ;  /* 0x000000710e817211 */ /* 0x000fe400078e08ff */
[----:B------:R-:W-:Y:S02]  /*14a0*/  LEA.HI.X.SX32 R85, R103, R2, 0x1, P1 ;  /* 0x0000000267557211 */ /* 0x000fe400008f0eff */
[----:B------:R-:W-:-:S02]  /*14b0*/  LEA R88, P1, R111, R4, 0x1 ;  /* 0x000000046f587211 */ /* 0x000fc400078208ff */
[-C--:B------:R-:W-:Y:S01]  /*14c0*/  LEA.HI.X.SX32 R81, R115, R2.reuse, 0x1, P0 ;  /* 0x0000000273517211 */ /* 0x080fe200000f0eff */
[----:B------:R0:W2:Y:S01]  /*14d0*/  LDG.E.U16 R73, desc[UR4][R84.64] ;  /* 0x0000000454497981 */ /* 0x0000a2000c1e1500 */
[C---:B------:R-:W-:Y:S02]  /*14e0*/  LEA R115, R14.reuse, R129, 0x1 ;  /* 0x000000810e737211 */ /* 0x040fe400078e08ff */
[----:B------:R-:W-:Y:S02]  /*14f0*/  LEA.HI.X.SX32 R89, R111, R2, 0x1, P1 ;  /* 0x000000026f597211 */ /* 0x000fe400008f0eff */
[C---:B-1----:R-:W-:Y:S02]  /*1500*/  LEA R86, P1, R117.reuse, R4, 0x1 ;  /* 0x0000000475567211 */ /* 0x042fe400078208ff */
[----:B------:R-:W-:Y:S01]  /*1510*/  LEA R131, R14, R115, 0x1 ;  /* 0x000000730e837211 */ /* 0x000fe200078e08ff */
[----:B------:R-:W2:Y:S01]  /*1520*/  LDG.E.U16 R77, desc[UR4][R88.64] ;  /* 0x00000004584d7981 */ /* 0x000ea2000c1e1500 */
[----:B------:R-:W-:-:S02]  /*1530*/  LEA.HI.X.SX32 R87, R117, R2, 0x1, P1 ;  /* 0x0000000275577211 */ /* 0x000fc400008f0eff */
[C---:B------:R-:W-:Y:S02]  /*1540*/  LEA R117, R14.reuse, R131, 0x1 ;  /* 0x000000830e757211 */ /* 0x040fe400078e08ff */
[C---:B0-----:R-:W-:Y:S02]  /*1550*/  LEA R84, P0, R91.reuse, R4, 0x1 ;  /* 0x000000045b547211 */ /* 0x041fe400078008ff */
[C---:B------:R-:W-:Y:S02]  /*1560*/  LEA R133, R14.reuse, R117, 0x1 ;  /* 0x000000750e857211 */ /* 0x040fe400078e08ff */
[----:B------:R-:W-:Y:S02]  /*1570*/  LEA.HI.X.SX32 R85, R91, R2, 0x1, P0 ;  /* 0x000000025b557211 */ /* 0x000fe400000f0eff */
[----:B------:R-:W-:Y:S01]  /*1580*/  LEA R82, P0, R93, R4, 0x1 ;  /* 0x000000045d527211 */ /* 0x000fe200078008ff */
[----:B------:R0:W2:Y:S01]  /*1590*/  LDG.E.U16 R91, desc[UR4][R80.64] ;  /* 0x00000004505b7981 */ /* 0x0000a2000c1e1500 */
[----:B------:R-:W-:-:S02]  /*15a0*/  LEA R103, R14, R133, 0x1 ;  /* 0x000000850e677211 */ /* 0x000fc400078e08ff */
[----:B------:R-:W-:Y:S01]  /*15b0*/  LEA.HI.X.SX32 R83, R93, R2, 0x1, P0 ;  /* 0x000000025d537211 */ /* 0x000fe200000f0eff */
[----:B------:R-:W2:Y:S01]  /*15c0*/  LDG.E.U16 R92, desc[UR4][R84.64] ;  /* 0x00000004545c7981 */ /* 0x000ea2000c1e1500 */
[C---:B------:R-:W-:Y:S02]  /*15d0*/  LEA R78, P0, R95.reuse, R4, 0x1 ;  /* 0x000000045f4e7211 */ /* 0x040fe400078008ff */
[C---:B------:R-:W-:Y:S01]  /*15e0*/  LEA R135, R14.reuse, R103, 0x1 ;  /* 0x000000670e877211 */ /* 0x040fe200078e08ff */
[----:B------:R1:W2:Y:S01]  /*15f0*/  LDG.E.U16 R93, desc[UR4][R86.64] ;  /* 0x00000004565d7981 */ /* 0x0002a2000c1e1500 */
[----:B------:R-:W-:Y:S02]  /*1600*/  LEA.HI.X.SX32 R79, R95, R2, 0x1, P0 ;  /* 0x000000025f4f7211 */ /* 0x000fe400000f0eff */
[----:B------:R-:W-:Y:S01]  /*1610*/  LEA R137, R14, R135, 0x1 ;  /* 0x000000870e897211 */ /* 0x000fe200078e08ff */
[----:B------:R3:W2:Y:S01]  /*1620*/  LDG.E.U16 R96, desc[UR4][R82.64] ;  /* 0x0000000452607981 */ /* 0x0006a2000c1e1500 */
[----:B0-----:R-:W-:-:S02]  /*1630*/  LEA R80, P0, R97, R4, 0x1 ;  /* 0x0000000461507211 */ /* 0x001fc400078008ff */
[C---:B------:R-:W-:Y:S02]  /*1640*/  LEA R139, R14.reuse, R137, 0x1 ;  /* 0x000000890e8b7211 */ /* 0x040fe400078e08ff */
[----:B------:R-:W-:Y:S02]  /*1650*/  LEA.HI.X.SX32 R81, R97, R2, 0x1, P0 ;  /* 0x0000000261517211 */ /* 0x000fe400000f0eff */
[C---:B-1----:R-:W-:Y:S01]  /*1660*/  LEA R86, P0, R119.reuse, R4, 0x1 ;  /* 0x0000000477567211 */ /* 0x042fe200078008ff */
[----:B------:R0:W2:Y:S01]  /*1670*/  LDG.E.U16 R97, desc[UR4][R78.64] ;  /* 0x000000044e617981 */ /* 0x0000a2000c1e1500 */
[----:B------:R-:W-:Y:S02]  /*1680*/  LEA R107, R14, R139, 0x1 ;  /* 0x0000008b0e6b7211 */ /* 0x000fe400078e08ff */
[----:B------:R-:W-:Y:S01]  /*1690*/  LEA.HI.X.SX32 R87, R119, R2, 0x1, P0 ;  /* 0x0000000277577211 */ /* 0x000fe200000f0eff */
[----:B------:R1:W2:Y:S01]  /*16a0*/  LDG.E.U16 R98, desc[UR4][R80.64] ;  /* 0x0000000450627981 */ /* 0x0002a2000c1e1500 */
[----:B---3--:R-:W-:-:S02]  /*16b0*/  LEA R82, P0, R101, R4, 0x1 ;  /* 0x0000000465527211 */ /* 0x008fc400078008ff */
[C---:B------:R-:W-:Y:S01]  /*16c0*/  LEA R119, R14.reuse, R107, 0x1 ;  /* 0x0000006b0e777211 */ /* 0x040fe200078e08ff */
[----:B------:R-:W3:Y:S01]  /*16d0*/  LDG.E.U16 R102, desc[UR4][R86.64] ;  /* 0x0000000456667981 */ /* 0x000ee2000c1e1500 */
[----:B------:R-:W-:Y:S02]  /*16e0*/  LEA.HI.X.SX32 R83, R101, R2, 0x1, P0 ;  /* 0x0000000265537211 */ /* 0x000fe400000f0eff */
[C---:B------:R-:W-:Y:S02]  /*16f0*/  LEA R101, R14.reuse, R119, 0x1 ;  /* 0x000000770e657211 */ /* 0x040fe400078e08ff */
[-C--:B0-----:R-:W-:Y:S01]  /*1700*/  LEA R78, P0, R121, R4.reuse, 0x1 ;  /* 0x00000004794e7211 */ /* 0x081fe200078008ff */
[----:B------:R-:W3:Y:S01]  /*1710*/  LDG.E.U16 R104, desc[UR4][R82.64] ;  /* 0x0000000452687981 */ /* 0x000ee2000c1e1500 */
[----:B------:R-:W-:Y:S02]  /*1720*/  LEA R141, R14, R101, 0x1 ;  /* 0x000000650e8d7211 */ /* 0x000fe400078e08ff */
[----:B------:R-:W-:-:S02]  /*1730*/  LEA R84, P1, R99, R4, 0x1 ;  /* 0x0000000463547211 */ /* 0x000fc400078208ff */
[C---:B------:R-:W-:Y:S02]  /*1740*/  LEA R111, R14.reuse, R141, 0x1 ;  /* 0x0000008d0e6f7211 */ /* 0x040fe400078e08ff */
[----:B------:R-:W-:Y:S02]  /*1750*/  LEA.HI.X.SX32 R79, R121, R2, 0x1, P0 ;  /* 0x00000002794f7211 */ /* 0x000fe400000f0eff */
[----:B-1----:R-:W-:Y:S02]  /*1760*/  LEA R80, P0, R123, R4, 0x1 ;  /* 0x000000047b507211 */ /* 0x002fe400078008ff */
[----:B------:R-:W-:Y:S02]  /*1770*/  LEA R121, R14, R111, 0x1 ;  /* 0x0000006f0e797211 */ /* 0x000fe400078e08ff */
[-C--:B------:R-:W-:Y:S02]  /*1780*/  LEA.HI.X.SX32 R85, R99, R2.reuse, 0x1, P1 ;  /* 0x0000000263557211 */ /* 0x080fe400008f0eff */
[----:B------:R-:W-:-:S02]  /*1790*/  LEA.HI.X.SX32 R81, R123, R2, 0x1, P0 ;  /* 0x000000027b517211 */ /* 0x000fc400000f0eff */
[C---:B------:R-:W-:Y:S01]  /*17a0*/  LEA R123, R14.reuse, R121, 0x1 ;  /* 0x000000790e7b7211 */ /* 0x040fe200078e08ff */
[----:B------:R0:W3:Y:S01]  /*17b0*/  LDG.E.U16 R99, desc[UR4][R84.64] ;  /* 0x0000000454637981 */ /* 0x0000e2000c1e1500 */
[-C--:B------:R-:W-:Y:S02]  /*17c0*/  LEA R88, P1, R105, R4.reuse, 0x1 ;  /* 0x0000000469587211 */ /* 0x080fe400078208ff */
[----:B------:R-:W-:Y:S01]  /*17d0*/  LEA R143, R14, R123, 0x1 ;  /* 0x0000007b0e8f7211 */ /* 0x000fe200078e08ff */
[----:B------:R-:W3:Y:S01]  /*17e0*/  LDG.E.U16 R108, desc[UR4][R80.64] ;  /* 0x00000004506c7981 */ /* 0x000ee2000c1e1500 */
[----:B0-----:R-:W-:-:S04]  /*17f0*/  LEA R84, P0, R125, R4, 0x1 ;  /* 0x000000047d547211 */ /* 0x001fc800078008ff */
[-C--:B------:R-:W-:Y:S02]  /*1800*/  LEA.HI.X.SX32 R85, R125, R2.reuse, 0x1, P0 ;  /* 0x000000027d557211 */ /* 0x080fe400000f0eff */
[C---:B------:R-:W-:Y:S02]  /*1810*/  LEA R125, R14.reuse, R143, 0x1 ;  /* 0x0000008f0e7d7211 */ /* 0x040fe400078e08ff */
[----:B------:R-:W-:Y:S02]  /*1820*/  LEA.HI.X.SX32 R89, R105, R2, 0x1, P1 ;  /* 0x0000000269597211 */ /* 0x000fe400008f0eff */
[-C--:B------:R-:W-:Y:S01]  /*1830*/  LEA R94, P1, R127, R4.reuse, 0x1 ;  /* 0x000000047f5e7211 */ /* 0x080fe200078208ff */
[----:B------:R-:W3:Y:S01]  /*1840*/  LDG.E.U16 R105, desc[UR4][R78.64] ;  /* 0x000000044e697981 */ /* 0x000ee2000c1e1500 */
[----:B------:R-:W-:Y:S02]  /*1850*/  LEA R145, R14, R125, 0x1 ;  /* 0x0000007d0e917211 */ /* 0x000fe400078e08ff */
[----:B------:R-:W-:Y:S01]  /*1860*/  LEA R86, P0, R109, R4, 0x1 ;  /* 0x000000046d567211 */ /* 0x000fe200078008ff */
[----:B------:R0:W3:Y:S01]  /*1870*/  LDG.E.U16 R106, desc[UR4][R88.64] ;  /* 0x00000004586a7981 */ /* 0x0000e2000c1e1500 */
[----:B------:R-:W-:-:S02]  /*1880*/  LEA.HI.X.SX32 R95, R127, R2, 0x1, P1 ;  /* 0x000000027f5f7211 */ /* 0x000fc400008f0eff */
[C---:B------:R-:W-:Y:S02]  /*1890*/  LEA R127, R14.reuse, R145, 0x1 ;  /* 0x000000910e7f7211 */ /* 0x040fe400078e08ff */
[----:B------:R-:W-:Y:S01]  /*18a0*/  LEA.HI.X.SX32 R87, R109, R2, 0x1, P0 ;  /* 0x000000026d577211 */ /* 0x000fe200000f0eff */
[----:B------:R-:W3:Y:S01]  /*18b0*/  LDG.E.U16 R112, desc[UR4][R94.64] ;  /* 0x000000045e707981 */ /* 0x000ee2000c1e1500 */
[C---:B------:R-:W-:Y:S02]  /*18c0*/  LEA R147, R14.reuse, R127, 0x1 ;  /* 0x0000007f0e937211 */ /* 0x040fe400078e08ff */
[C---:B0-----:R-:W-:Y:S01]  /*18d0*/  LEA R88, P0, R113.reuse, R4, 0x1 ;  /* 0x0000000471587211 */ /* 0x041fe200078008ff */
[----:B------:R0:W3:Y:S01]  /*18e0*/  LDG.E.U16 R109, desc[UR4][R84.64] ;  /* 0x00000004546d7981 */ /* 0x0000e2000c1e1500 */
[----:B------:R-:W-:Y:S02]  /*18f0*/  LEA R149, R14, R147, 0x1 ;  /* 0x000000930e957211 */ /* 0x000fe400078e08ff */
[----:B------:R-:W-:Y:S01]  /*1900*/  LEA.HI.X.SX32 R89, R113, R2, 0x1, P0 ;  /* 0x0000000271597211 */ /* 0x000fe200000f0eff */
[----:B------:R1:W3:Y:S01]  /*1910*/  LDG.E.U16 R110, desc[UR4][R86.64] ;  /* 0x00000004566e7981 */ /* 0x0002e2000c1e1500 */
[----:B------:R-:W-:-:S02]  /*1920*/  LEA R80, P0, R129, R4, 0x1 ;  /* 0x0000000481507211 */ /* 0x000fc400078008ff */
[----:B------:R-:W-:Y:S01]  /*1930*/  LEA R78, P1, R131, R4, 0x1 ;  /* 0x00000004834e7211 */ /* 0x000fe200078208ff */
[----:B------:R-:W3:Y:S01]  /*1940*/  LDG.E.U16 R113, desc[UR4][R88.64] ;  /* 0x0000000458717981 */ /* 0x000ee2000c1e1500 */
[----:B------:R-:W-:Y:S02]  /*1950*/  LEA.HI.X.SX32 R81, R129, R2, 0x1, P0 ;  /* 0x0000000281517211 */ /* 0x000fe400000f0eff */
[C---:B------:R-:W-:Y:S02]  /*1960*/  LEA R129, R14.reuse, R149, 0x1 ;  /* 0x000000950e817211 */ /* 0x040fe400078e08ff */
[----:B------:R-:W-:Y:S01]  /*1970*/  LEA R82, P0, R115, R4, 0x1 ;  /* 0x0000000473527211 */ /* 0x000fe200078008ff */
[----:B------:R5:W3:Y:S01]  /*1980*/  LDG.E.U16 R114, desc[UR4][R80.64] ;  /* 0x0000000450727981 */ /* 0x000ae2000c1e1500 */
[----:B------:R-:W-:-:S04]  /*1990*/  LEA R151, R14, R129, 0x1 ;  /* 0x000000810e977211 */ /* 0x000fc800078e08ff */
[C---:B------:R-:W-:Y:S02]  /*19a0*/  LEA R153, R14.reuse, R151, 0x1 ;  /* 0x000000970e997211 */ /* 0x040fe400078e08ff */
[-C--:B------:R-:W-:Y:S02]  /*19b0*/  LEA.HI.X.SX32 R79, R131, R2.reuse, 0x1, P1 ;  /* 0x00000002834f7211 */ /* 0x080fe400008f0eff */
[----:B------:R-:W-:Y:S02]  /*19c0*/  LEA.HI.X.SX32 R83, R115, R2, 0x1, P0 ;  /* 0x0000000273537211 */ /* 0x000fe400000f0eff */
[C---:B------:R-:W-:Y:S01]  /*19d0*/  LEA R131, R14.reuse, R153, 0x1 ;  /* 0x000000990e837211 */ /* 0x040fe200078e08ff */
[----:B------:R5:W3:Y:S01]  /*19e0*/  LDG.E.U16 R116, desc[UR4][R78.64] ;  /* 0x000000044e747981 */ /* 0x000ae2000c1e1500 */
[C---:B0-----:R-:W-:Y:S02]  /*19f0*/  LEA R84, P0, R117.reuse, R4, 0x1 ;  /* 0x0000000475547211 */ /* 0x041fe400078008ff */
[----:B------:R-:W-:Y:S01]  /*1a00*/  LEA R95, R14, R131, 0x1 ;  /* 0x000000830e5f7211 */ /* 0x000fe200078e08ff */
[----:B------:R-:W3:Y:S01]  /*1a10*/  LDG.E.U16 R115, desc[UR4][R82.64] ;  /* 0x0000000452737981 */ /* 0x000ee2000c1e1500 */
[----:B------:R-:W-:-:S02]  /*1a20*/  LEA.HI.X.SX32 R85, R117, R2, 0x1, P0 ;  /* 0x0000000275557211 */ /* 0x000fc400000f0eff */
[C---:B-1----:R-:W-:Y:S02]  /*1a30*/  LEA R86, P0, R135.reuse, R4, 0x1 ;  /* 0x0000000487567211 */ /* 0x042fe400078008ff */
[C---:B------:R-:W-:Y:S01]  /*1a40*/  LEA R117, R14.reuse, R95, 0x1 ;  /* 0x0000005f0e757211 */ /* 0x040fe200078e08ff */
[----:B------:R0:W3:Y:S01]  /*1a50*/  LDG.E.U16 R118, desc[UR4][R84.64] ;  /* 0x0000000454767981 */ /* 0x0000e2000c1e1500 */
[----:B------:R-:W-:Y:S02]  /*1a60*/  LEA.HI.X.SX32 R87, R135, R2, 0x1, P0 ;  /* 0x0000000287577211 */ /* 0x000fe400000f0eff */
[-C--:B-----5:R-:W-:Y:S02]  /*1a70*/  LEA R80, P0, R119, R4.reuse, 0x1 ;  /* 0x0000000477507211 */ /* 0x0a0fe400078008ff */
[----:B------:R-:W-:Y:S01]  /*1a80*/  LEA R135, R14, R117, 0x1 ;  /* 0x000000750e877211 */ /* 0x000fe200078e08ff */
[----:B------:R-:W5:Y:S01]  /*1a90*/  LDG.E.U16 R122, desc[UR4][R86.64] ;  /* 0x00000004567a7981 */ /* 0x000f62000c1e1500 */
[----:B------:R-:W-:-:S02]  /*1aa0*/  LEA R88, P1, R121, R4, 0x1 ;  /* 0x0000000479587211 */ /* 0x000fc400078208ff */
[-C--:B------:R-:W-:Y:S02]  /*1ab0*/  LEA.HI.X.SX32 R81, R119, R2.reuse, 0x1, P0 ;  /* 0x0000000277517211 */ /* 0x080fe400000f0eff */
[C---:B------:R-:W-:Y:S02]  /*1ac0*/  LEA R119, R14.reuse, R135, 0x1 ;  /* 0x000000870e777211 */ /* 0x040fe400078e08ff */
[----:B------:R-:W-:Y:S01]  /*1ad0*/  LEA.HI.X.SX32 R89, R121, R2, 0x1, P1 ;  /* 0x0000000279597211 */ /* 0x000fe200008f0eff */
[----:B------:R1:W5:Y:S01]  /*1ae0*/  LDG.E.U16 R124, desc[UR4][R80.64] ;  /* 0x00000004507c7981 */ /* 0x000362000c1e1500 */
[C---:B------:R-:W-:Y:S02]  /*1af0*/  LEA R78, P0, R145.reuse, R4, 0x1 ;  /* 0x00000004914e7211 */ /* 0x040fe400078008ff */
[----:B------:R-:W-:Y:S01]  /*1b00*/  LEA R121, R14, R119, 0x1 ;  /* 0x000000770e797211 */ /* 0x000fe200078e08ff */
[----:B------:R1:W5:Y:S01]  /*1b10*/  LDG.E.U16 R128, desc[UR4][R88.64] ;  /* 0x0000000458807981 */ /* 0x000362000c1e1500 */
[----:B------:R-:W-:-:S02]  /*1b20*/  LEA.HI.X.SX32 R79, R145, R2, 0x1, P0 ;  /* 0x00000002914f7211 */ /* 0x000fc400000f0eff */
[C---:B------:R-:W-:Y:S02]  /*1b30*/  LEA R145, R14.reuse, R121, 0x1 ;  /* 0x000000790e917211 */ /* 0x040fe400078e08ff */
[C---:B0-----:R-:W-:Y:S01]  /*1b40*/  LEA R84, P0, R129.reuse, R4, 0x1 ;  /* 0x0000000481547211 */ /* 0x041fe200078008ff */
[----:B------:R0:W5:Y:S01]  /*1b50*/  LDG.E.U16 R132, desc[UR4][R78.64] ;  /* 0x000000044e847981 */ /* 0x000162000c1e1500 */
[C---:B------:R-:W-:Y:S02]  /*1b60*/  LEA R155, R14.reuse, R145, 0x1 ;  /* 0x000000910e9b7211 */ /* 0x040fe400078e08ff */
[----:B------:R-:W-:Y:S02]  /*1b70*/  LEA.HI.X.SX32 R85, R129, R2, 0x1, P0 ;  /* 0x0000000281557211 */ /* 0x000fe400000f0eff */
[----:B------:R-:W-:Y:S02]  /*1b80*/  LEA R129, R14, R155, 0x1 ;  /* 0x0000009b0e817211 */ /* 0x000fe400078e08ff */
[-C--:B------:R-:W-:Y:S01]  /*1b90*/  LEA R82, P1, R95, R4.reuse, 0x1 ;  /* 0x000000045f527211 */ /* 0x080fe200078208ff */
[----:B------:R0:W5:Y:S01]  /*1ba0*/  LDG.E.U16 R136, desc[UR4][R84.64] ;  /* 0x0000000454887981 */ /* 0x000162000c1e1500 */
[----:B-1----:R-:W-:-:S02]  /*1bb0*/  LEA R80, P0, R121, R4, 0x1 ;  /* 0x0000000479507211 */ /* 0x002fc400078008ff */
[----:B------:R-:W-:Y:S02]  /*1bc0*/  LEA R157, R14, R129, 0x1 ;  /* 0x000000810e9d7211 */ /* 0x000fe400078e08ff */
[-C--:B------:R-:W-:Y:S02]  /*1bd0*/  LEA.HI.X.SX32 R83, R95, R2.reuse, 0x1, P1 ;  /* 0x000000025f537211 */ /* 0x080fe400008f0eff */
[----:B------:R-:W-:Y:S02]  /*1be0*/  LEA.HI.X.SX32 R81, R121, R2, 0x1, P0 ;  /* 0x0000000279517211 */ /* 0x000fe400000f0eff */
[-C--:B------:R-:W-:Y:S01]  /*1bf0*/  LEA R88, P1, R157, R4.reuse, 0x1 ;  /* 0x000000049d587211 */ /* 0x080fe200078208ff */
[----:B------:R1:W5:Y:S01]  /*1c00*/  LDG.E.U16 R138, desc[UR4][R82.64] ;  /* 0x00000004528a7981 */ /* 0x000362000c1e1500 */
[----:B------:R-:W-:Y:S02]  /*1c10*/  LEA R86, P0, R133, R4, 0x1 ;  /* 0x0000000485567211 */ /* 0x000fe400078008ff */
[-C--:B------:R-:W-:Y:S01]  /*1c20*/  LEA.HI.X.SX32 R89, R157, R2.reuse, 0x1, P1 ;  /* 0x000000029d597211 */ /* 0x080fe200008f0eff */
[----:B------:R1:W5:Y:S01]  /*1c30*/  LDG.E.U16 R142, desc[UR4][R80.64] ;  /* 0x00000004508e7981 */ /* 0x000362000c1e1500 */
[----:B------:R-:W-:-:S02]  /*1c40*/  LEA.HI.X.SX32 R87, R133, R2, 0x1, P0 ;  /* 0x0000000285577211 */ /* 0x000fc400000f0eff */
[-C--:B0-----:R-:W-:Y:S01]  /*1c50*/  LEA R78, P1, R137, R4.reuse, 0x1 ;  /* 0x00000004894e7211 */ /* 0x081fe200078208ff */
[----:B------:R0:W5:Y:S01]  /*1c60*/  LDG.E.U16 R146, desc[UR4][R88.64] ;  /* 0x0000000458927981 */ /* 0x000162000c1e1500 */
[----:B------:R-:W-:Y:S02]  /*1c70*/  LEA R94, P0, R101, R4, 0x1 ;  /* 0x00000004655e7211 */ /* 0x000fe400078008ff */
[-C--:B------:R-:W-:Y:S01]  /*1c80*/  LEA.HI.X.SX32 R79, R137, R2.reuse, 0x1, P1 ;  /* 0x00000002894f7211 */ /* 0x080fe200008f0eff */
[----:B------:R0:W5:Y:S01]  /*1c90*/  LDG.E.U16 R120, desc[UR4][R86.64] ;  /* 0x0000000456787981 */ /* 0x000162000c1e1500 */
[----:B------:R-:W-:Y:S02]  /*1ca0*/  LEA.HI.X.SX32 R95, R101, R2, 0x1, P0 ;  /* 0x00000002655f7211 */ /* 0x000fe400000f0eff */
[-C--:B------:R-:W-:Y:S01]  /*1cb0*/  LEA R84, P1, R123, R4.reuse, 0x1 ;  /* 0x000000047b547211 */ /* 0x080fe200078208ff */
[----:B------:R-:W5:Y:S01]  /*1cc0*/  LDG.E.U16 R121, desc[UR4][R78.64] ;  /* 0x000000044e797981 */ /* 0x000f62000c1e1500 */
[----:B-1----:R-:W-:-:S02]  /*1cd0*/  LEA R82, P0, R127, R4, 0x1 ;  /* 0x000000047f527211 */ /* 0x002fc400078008ff */
[-C--:B------:R-:W-:Y:S02]  /*1ce0*/  LEA.HI.X.SX32 R85, R123, R2.reuse, 0x1, P1 ;  /* 0x000000027b557211 */ /* 0x080fe400008f0eff */
[----:B------:R-:W-:Y:S01]  /*1cf0*/  LEA.HI.X.SX32 R83, R127, R2, 0x1, P0 ;  /* 0x000000027f537211 */ /* 0x000fe200000f0eff */
[----:B------:R1:W5:Y:S01]  /*1d00*/  LDG.E.U16 R123, desc[UR4][R94.64] ;  /* 0x000000045e7b7981 */ /* 0x000362000c1e1500 */
[-C--:B------:R-:W-:Y:S02]  /*1d10*/  LEA R80, P0, R151, R4.reuse, 0x1 ;  /* 0x0000000497507211 */ /* 0x080fe400078008ff */
[----:B0-----:R-:W-:Y:S01]  /*1d20*/  LEA R88, P1, R117, R4, 0x1 ;  /* 0x0000000475587211 */ /* 0x001fe200078208ff */
[----:B------:R0:W5:Y:S01]  /*1d30*/  LDG.E.U16 R127, desc[UR4][R84.64] ;  /* 0x00000004547f7981 */ /* 0x000162000c1e1500 */
[----:B------:R-:W-:Y:S02]  /*1d40*/  LEA R157, R14, R157, 0x1 ;  /* 0x0000009d0e9d7211 */ /* 0x000fe400078e08ff */
[-C--:B------:R-:W-:Y:S01]  /*1d50*/  LEA.HI.X.SX32 R81, R151, R2.reuse, 0x1, P0 ;  /* 0x0000000297517211 */ /* 0x080fe200000f0eff */
[----:B------:R0:W5:Y:S01]  /*1d60*/  LDG.E.U16 R133, desc[UR4][R82.64] ;  /* 0x0000000452857981 */ /* 0x000162000c1e1500 */
[----:B------:R-:W-:-:S02]  /*1d70*/  LEA.HI.X.SX32 R89, R117, R2, 0x1, P1 ;  /* 0x0000000275597211 */ /* 0x000fc400008f0eff */
[-C--:B------:R-:W-:Y:S01]  /*1d80*/  LEA R86, P0, R145, R4.reuse, 0x1 ;  /* 0x0000000491567211 */ /* 0x080fe200078008ff */
[----:B------:R0:W5:Y:S01]  /*1d90*/  LDG.E.U16 R137, desc[UR4][R80.64] ;  /* 0x0000000450897981 */ /* 0x000162000c1e1500 */
[----:B-1----:R-:W-:Y:S02]  /*1da0*/  LEA R94, P1, R157, R4, 0x1 ;  /* 0x000000049d5e7211 */ /* 0x002fe400078208ff */
[-C--:B------:R-:W-:Y:S01]  /*1db0*/  LEA.HI.X.SX32 R87, R145, R2.reuse, 0x1, P0 ;  /* 0x0000000291577211 */ /* 0x080fe200000f0eff */
[----:B------:R1:W5:Y:S01]  /*1dc0*/  LDG.E.U16 R140, desc[UR4][R88.64] ;  /* 0x00000004588c7981 */ /* 0x000362000c1e1500 */
[----:B------:R-:W-:Y:S02]  /*1dd0*/  LEA.HI.X.SX32 R95, R157, R2, 0x1, P1 ;  /* 0x000000029d5f7211 */ /* 0x000fe400008f0eff */
[C---:B0-----:R-:W-:Y:S01]  /*1de0*/  LEA R84, P0, R139.reuse, R4, 0x1 ;  /* 0x000000048b547211 */ /* 0x041fe200078008ff */
[----:B------:R0:W5:Y:S03]  /*1df0*/  LDG.E.U16 R144, desc[UR4][R86.64] ;  /* 0x0000000456907981 */ /* 0x000166000c1e1500 */
[----:B------:R-:W-:Y:S01]  /*1e00*/  LEA.HI.X.SX32 R85, R139, R2, 0x1, P0 ;  /* 0x000000028b557211 */ /* 0x000fe200000f0eff */
[----:B------:R-:W5:Y:S01]  /*1e10*/  LDG.E.U16 R145, desc[UR4][R94.64] ;  /* 0x000000045e917981 */ /* 0x000f62000c1e1500 */
[----:B------:R-:W-:-:S02]  /*1e20*/  LEA R82, P0, R143, R4, 0x1 ;  /* 0x000000048f527211 */ /* 0x000fc400078008ff */
[----:B------:R-:W-:Y:S01]  /*1e30*/  LEA R78, P1, R141, R4, 0x1 ;  /* 0x000000048d4e7211 */ /* 0x000fe200078208ff */
[----:B------:R0:W5:Y:S01]  /*1e40*/  LDG.E.U16 R117, desc[UR4][R84.64] ;  /* 0x0000000454757981 */ /* 0x000162000c1e1500 */
[----:B------:R-:W-:Y:S02]  /*1e50*/  LEA.HI.X.SX32 R83, R143, R2, 0x1, P0 ;  /* 0x000000028f537211 */ /* 0x000fe400000f0eff */
[----:B------:R-:W-:Y:S02]  /*1e60*/  LEA R80, P0, R153, R4, 0x1 ;  /* 0x0000000499507211 */ /* 0x000fe400078008ff */
[----:B------:R-:W-:Y:S01]  /*1e70*/  LEA.HI.X.SX32 R79, R141, R2, 0x1, P1 ;  /* 0x000000028d4f7211 */ /* 0x000fe200008f0eff */
[----:B------:R-:W5:Y:S01]  /*1e80*/  LDG.E.U16 R130, desc[UR4][R82.64] ;  /* 0x0000000452827981 */ /* 0x000f62000c1e1500 */
[----:B------:R-:W-:Y:S02]  /*1e90*/  LEA R100, P1, R147, R4, 0x1 ;  /* 0x0000000493647211 */ /* 0x000fe400078208ff */
[----:B------:R-:W-:Y:S01]  /*1ea0*/  LEA.HI.X.SX32 R81, R153, R2, 0x1, P0 ;  /* 0x0000000299517211 */ /* 0x000fe200000f0eff */
[----:B------:R0:W5:Y:S01]  /*1eb0*/  LDG.E.U16 R126, desc[UR4][R78.64] ;  /* 0x000000044e7e7981 */ /* 0x000162000c1e1500 */
[----:B-1----:R-:W-:-:S02]  /*1ec0*/  LEA R88, P0, R135, R4, 0x1 ;  /* 0x0000000487587211 */ /* 0x002fc400078008ff */
[C---:B------:R-:W-:Y:S02]  /*1ed0*/  LEA R157, R14.reuse, R157, 0x1 ;  /* 0x0000009d0e9d7211 */ /* 0x040fe400078e08ff */
[----:B------:R-:W-:Y:S02]  /*1ee0*/  LEA.HI.X.SX32 R101, R147, R2, 0x1, P1 ;  /* 0x0000000293657211 */ /* 0x000fe400008f0eff */
[----:B0-----:R-:W-:Y:S02]  /*1ef0*/  LEA R86, P1, R155, R4, 0x1 ;  /* 0x000000049b567211 */ /* 0x001fe400078208ff */
[----:B------:R-:W-:Y:S01]  /*1f00*/  LEA.HI.X.SX32 R89, R135, R2, 0x1, P0 ;  /* 0x0000000287597211 */ /* 0x000fe200000f0eff */
[----:B------:R0:W5:Y:S01]  /*1f10*/  LDG.E.U16 R134, desc[UR4][R100.64] ;  /* 0x0000000464867981 */ /* 0x000162000c1e1500 */
[----:B------:R-:W-:Y:S02]  /*1f20*/  LEA R84, P0, R157, R4, 0x1 ;  /* 0x000000049d547211 */ /* 0x000fe400078008ff */
[----:B------:R-:W-:Y:S01]  /*1f30*/  LEA R79, R14, R157, 0x1 ;  /* 0x0000009d0e4f7211 */ /* 0x000fe200078e08ff */
[----:B------:R1:W5:Y:S01]  /*1f40*/  LDG.E.U16 R135, desc[UR4][R80.64] ;  /* 0x0000000450877981 */ /* 0x000362000c1e1500 */
[----:B------:R-:W-:-:S02]  /*1f50*/  LEA.HI.X.SX32 R87, R155, R2, 0x1, P1 ;  /* 0x000000029b577211 */ /* 0x000fc400008f0eff */
[----:B------:R-:W-:Y:S01]  /*1f60*/  LEA.HI.X.SX32 R85, R157, R2, 0x1, P0 ;  /* 0x000000029d557211 */ /* 0x000fe200000f0eff */
[----:B------:R-:W5:Y:S01]  /*1f70*/  LDG.E.U16 R14, desc[UR4][R88.64] ;  /* 0x00000004580e7981 */ /* 0x000f62000c1e1500 */
[-C--:B------:R-:W-:Y:S02]  /*1f80*/  LEA R82, P1, R79, R4.reuse, 0x1 ;  /* 0x000000044f527211 */ /* 0x080fe400078208ff */
[----:B------:R-:W-:Y:S01]  /*1f90*/  LEA R78, P0, R103, R4, 0x1 ;  /* 0x00000004674e7211 */ /* 0x000fe200078008ff */
[----:B------:R-:W5:Y:S01]  /*1fa0*/  LDG.E.U16 R139, desc[UR4][R86.64] ;  /* 0x00000004568b7981 */ /* 0x000f62000c1e1500 */
[-C--:B------:R-:W-:Y:S02]  /*1fb0*/  LEA.HI.X.SX32 R83, R79, R2.reuse, 0x1, P1 ;  /* 0x000000024f537211 */ /* 0x080fe400008f0eff */
[----:B------:R-:W-:Y:S01]  /*1fc0*/  LEA.HI.X.SX32 R79, R103, R2, 0x1, P0 ;  /* 0x00000002674f7211 */ /* 0x000fe200000f0eff */
[----:B------:R1:W5:Y:S01]  /*1fd0*/  LDG.E.U16 R141, desc[UR4][R84.64] ;  /* 0x00000004548d7981 */ /* 0x000362000c1e1500 */
[----:B0-----:R-:W-:-:S02]  /*1fe0*/  LEA R100, P0, R107, R4, 0x1 ;  /* 0x000000046b647211 */ /* 0x001fc400078008ff */
[----:B------:R-:W-:Y:S01]  /*1ff0*/  LEA R94, P1, R111, R4, 0x1 ;  /* 0x000000046f5e7211 */ /* 0x000fe200078208ff */
[----:B------:R0:W5:Y:S01]  /*2000*/  LDG.E.U16 R103, desc[UR4][R82.64] ;  /* 0x0000000452677981 */ /* 0x000162000c1e1500 */
[----:B------:R-:W-:Y:S02]  /*2010*/  LEA.HI.X.SX32 R101, R107, R2, 0x1, P0 ;  /* 0x000000026b657211 */ /* 0x000fe400000f0eff */
[----:B-1----:R-:W-:Y:S01]  /*2020*/  LEA R80, P0, R125, R4, 0x1 ;  /* 0x000000047d507211 */ /* 0x002fe200078008ff */
[----:B------:R-:W5:Y:S01]  /*2030*/  LDG.E.U16 R78, desc[UR4][R78.64] ;  /* 0x000000044e4e7981 */ /* 0x000f62000c1e1500 */
[-C--:B------:R-:W-:Y:S02]  /*2040*/  LEA.HI.X.SX32 R95, R111, R2.reuse, 0x1, P1 ;  /* 0x000000026f5f7211 */ /* 0x080fe400008f0eff */
[----:B------:R-:W-:Y:S01]  /*2050*/  LEA.HI.X.SX32 R81, R125, R2, 0x1, P0 ;  /* 0x000000027d517211 */ /* 0x000fe200000f0eff */
[----:B------:R-:W5:Y:S01]  /*2060*/  LDG.E.U16 R100, desc[UR4][R100.64] ;  /* 0x0000000464647981 */ /* 0x000f62000c1e1500 */
[----:B------:R-:W-:-:S02]  /*2070*/  LEA R84, P0, R149, R4, 0x1 ;  /* 0x0000000495547211 */ /* 0x000fc400078008ff */
[----:B------:R-:W-:Y:S01]  /*2080*/  LEA R86, P1, R131, R4, 0x1 ;  /* 0x0000000483567211 */ /* 0x000fe200078208ff */
[----:B------:R1:W5:Y:S01]  /*2090*/  LDG.E.U16 R94, desc[UR4][R94.64] ;  /* 0x000000045e5e7981 */ /* 0x000362000c1e1500 */
[-C--:B------:R-:W-:Y:S02]  /*20a0*/  LEA.HI.X.SX32 R85, R149, R2.reuse, 0x1, P0 ;  /* 0x0000000295557211 */ /* 0x080fe400000f0eff */
[----:B------:R-:W-:Y:S01]  /*20b0*/  LEA.HI.X.SX32 R87, R131, R2, 0x1, P1 ;  /* 0x0000000283577211 */ /* 0x000fe200008f0eff */
[----:B------:R-:W5:Y:S01]  /*20c0*/  LDG.E.U16 R80, desc[UR4][R80.64] ;  /* 0x0000000450507981 */ /* 0x000f62000c1e1500 */
[-C--:B0-----:R-:W-:Y:S02]  /*20d0*/  LEA R82, P0, R119, R4.reuse, 0x1 ;  /* 0x0000000477527211 */ /* 0x081fe400078008ff */
[----:B------:R-:W-:Y:S01]  /*20e0*/  LEA R88, P1, R129, R4, 0x1 ;  /* 0x0000000481587211 */ /* 0x000fe200078208ff */
[----:B------:R-:W5:Y:S01]  /*20f0*/  LDG.E.U16 R84, desc[UR4][R84.64] ;  /* 0x0000000454547981 */ /* 0x000f62000c1e1500 */
[----:B------:R-:W-:-:S02]  /*2100*/  LEA.HI.X.SX32 R83, R119, R2, 0x1, P0 ;  /* 0x0000000277537211 */ /* 0x000fc400000f0eff */
[----:B------:R-:W-:Y:S01]  /*2110*/  LEA.HI.X.SX32 R89, R129, R2, 0x1, P1 ;  /* 0x0000000281597211 */ /* 0x000fe200008f0eff */
[----:B------:R-:W5:Y:S04]  /*2120*/  LDG.E.U16 R86, desc[UR4][R86.64] ;  /* 0x0000000456567981 */ /* 0x000f68000c1e1500 */
[----:B------:R-:W5:Y:S04]  /*2130*/  LDG.E.U16 R82, desc[UR4][R82.64] ;  /* 0x0000000452527981 */ /* 0x000f68000c1e1500 */
[----:B------:R-:W5:Y:S01]  /*2140*/  LDG.E.U16 R88, desc[UR4][R88.64] ;  /* 0x0000000458587981 */ /* 0x000f62000c1e1500 */
[----:B-1----:R-:W0:Y:S01]  /*2150*/  S2R R95, SR_CgaCtaId ;  /* 0x00000000005f7919 */ /* 0x002e220000008800 */
[----:B------:R-:W-:-:S02]  /*2160*/  SHF.R.S32.HI R2, RZ, 0x6, R216 ;  /* 0x00000006ff027819 */ /* 0x000fc400000114d8 */
[----:B------:R-:W-:Y:S02]  /*2170*/  MOV R4, 0x400 ;  /* 0x0000040000047802 */ /* 0x000fe40000000f00 */
[----:B------:R-:W-:Y:S02]  /*2180*/  SHF.L.U32 R79, R0, 0x1, RZ ;  /* 0x00000001004f7819 */ /* 0x000fe400000006ff */
[----:B------:R-:W-:-:S04]  /*2190*/  SGXT R2, R2, 0x1 ;  /* 0x000000010202781a */ /* 0x000fc80000000200 */
[----:B------:R-:W-:Y:S02]  /*21a0*/  LOP3.LUT R79, R79, 0x90, R2, 0x78, !PT ;  /* 0x000000904f4f7812 */ /* 0x000fe400078e7802 */
[----:B0-----:R-:W-:-:S04]  /*21b0*/  LEA R0, R95, R4, 0x18 ;  /* 0x000000045f007211 */ /* 0x001fc800078ec0ff */
[----:B------:R-:W-:-:S05]  /*21c0*/  IADD3 R2, R79, R0, RZ ;  /* 0x000000004f027210 */ /* 0x000fca0007ffe0ff */
[----:B------:R0:W-:Y:S02]  /*21d0*/  STS.U16 [R2+0x10000], R3 ;  /* 0x0100000302007388 */ /* 0x0001e40000000400 */
[----:B0-----:R-:W-:-:S04]  /*21e0*/  LOP3.LUT R3, R79, 0x20, RZ, 0x3c, !PT ;  /* 0x000000204f037812 */ /* 0x001fc800078e3cff */
[----:B------:R-:W-:Y:S01]  /*21f0*/  IADD3 R3, R0, R3, RZ ;  /* 0x0000000300037210 */ /* 0x000fe20007ffe0ff */
[----:B------:R-:W-:Y:S04]  /*2200*/  STS.U16 [R2+0x10400], R8 ;  /* 0x0104000802007388 */ /* 0x000fe80000000400 */
[----:B------:R-:W-:Y:S04]  /*2210*/  STS.U16 [R2+0x10800], R12 ;  /* 0x0108000c02007388 */ /* 0x000fe80000000400 */
[----:B----4-:R-:W-:Y:S04]  /*2220*/  STS.U16 [R2+0x10c00], R17 ;  /* 0x010c001102007388 */ /* 0x010fe80000000400 */
[----:B------:R-:W-:Y:S04]  /*2230*/  STS.U16 [R2+0x11000], R21 ;  /* 0x0110001502007388 */ /* 0x000fe80000000400 */
        /* <DEDUP_REMOVED lines=12> */
[----:B--2---:R-:W-:Y:S04]  /*2300*/  STS.U16 [R2+0x14400], R73 ;  /* 0x0144004902007388 */ /* 0x004fe80000000400 */
[----:B------:R-:W-:Y:S04]  /*2310*/  STS.U16 [R2+0x14800], R77 ;  /* 0x0148004d02007388 */ /* 0x000fe80000000400 */
[----:B------:R-:W-:Y:S04]  /*2320*/  STS.U16 [R2+0x14c00], R93 ;  /* 0x014c005d02007388 */ /* 0x000fe80000000400 */
[----:B---3--:R-:W-:Y:S04]  /*2330*/  STS.U16 [R2+0x15000], R99 ;  /* 0x0150006302007388 */ /* 0x008fe80000000400 */
[----:B------:R-:W-:Y:S04]  /*2340*/  STS.U16 [R2+0x15400], R106 ;  /* 0x0154006a02007388 */ /* 0x000fe80000000400 */
[----:B------:R-:W-:Y:S04]  /*2350*/  STS.U16 [R2+0x15800], R112 ;  /* 0x0158007002007388 */ /* 0x000fe80000000400 */
[----:B------:R-:W-:Y:S04]  /*2360*/  STS.U16 [R2+0x15c00], R116 ;  /* 0x015c007402007388 */ /* 0x000fe80000000400 */
[----:B-----5:R-:W-:Y:S04]  /*2370*/  STS.U16 [R2+0x16000], R122 ;  /* 0x0160007a02007388 */ /* 0x020fe80000000400 */
        /* <DEDUP_REMOVED lines=38> */
[----:B------:R0:W-:Y:S02]  /*25e0*/  STS.U16 [R3+0x17d00], R145 ;  /* 0x017d009103007388 */ /* 0x0001e40000000400 */
[----:B0-----:R-:W0:Y:S01]  /*25f0*/  LDC R3, c[0x0][0x280] ;  /* 0x0000a000ff037b82 */ /* 0x001e220000000800 */
[----:B------:R-:W-:-:S04]  /*2600*/  LOP3.LUT R5, R79, 0x40, RZ, 0x3c, !PT ;  /* 0x000000404f057812 */ /* 0x000fc800078e3cff */
[----:B------:R-:W-:-:S05]  /*2610*/  IADD3 R2, R0, R5, RZ ;  /* 0x0000000500027210 */ /* 0x000fca0007ffe0ff */
[----:B------:R-:W-:Y:S04]  /*2620*/  STS.U16 [R2+0x10200], R6 ;  /* 0x0102000602007388 */ /* 0x000fe80000000400 */
[----:B------:R-:W-:Y:S04]  /*2630*/  STS.U16 [R2+0x10600], R10 ;  /* 0x0106000a02007388 */ /* 0x000fe80000000400 */
[----:B------:R-:W-:Y:S04]  /*2640*/  STS.U16 [R2+0x10a00], R15 ;  /* 0x010a000f02007388 */ /* 0x000fe80000000400 */
[----:B------:R-:W-:Y:S01]  /*2650*/  STS.U16 [R2+0x10e00], R19 ;  /* 0x010e001302007388 */ /* 0x000fe20000000400 */
[----:B0-----:R-:W-:-:S03]  /*2660*/  ISETP.GE.AND P0, PT, R3, 0x1, PT ;  /* 0x000000010300780c */ /* 0x001fc60003f06270 */
[----:B------:R-:W-:Y:S01]  /*2670*/  STS.U16 [R2+0x11200], R23 ;  /* 0x0112001702007388 */ /* 0x000fe20000000400 */
[----:B------:R-:W-:-:S03]  /*2680*/  MOV R3, 0x3f800000 ;  /* 0x3f80000000037802 */ /* 0x000fc60000000f00 */
        /* <DEDUP_REMOVED lines=26> */
[----:B------:R0:W-:Y:S04]  /*2830*/  STS.U16 [R2+0x17e00], R141 ;  /* 0x017e008d02007388 */ /* 0x0001e80000000400 */
[----:B------:R-:W-:Y:S01]  /*2840*/  STL [R1+0x36c], R3 ;  /* 0x00036c0301007387 */ /* 0x000fe20000100800 */
[----:B0-----:R-:W-:-:S05]  /*2850*/  MOV R2, 0x3f800000 ;  /* 0x3f80000000027802 */ /* 0x001fca0000000f00 */
[----:B------:R-:W-:Y:S01]  /*2860*/  STL [R1+0x368], R2 ;  /* 0x0003680201007387 */ /* 0x000fe20000100800 */
[----:B------:R-:W-:-:S04]  /*2870*/  LOP3.LUT R79, R79, 0x60, RZ, 0x3c, !PT ;  /* 0x000000604f4f7812 */ /* 0x000fc800078e3cff */
[----:B------:R-:W-:Y:S02]  /*2880*/  IADD3 R79, R0, R79, RZ ;  /* 0x0000004f004f7210 */ /* 0x000fe40007ffe0ff */
[----:B------:R-:W-:Y:S02]  /*2890*/  CS2R R26, SRZ ;  /* 0x00000000001a7805 */ /* 0x000fe4000001ff00 */
[----:B------:R-:W-:Y:S02]  /*28a0*/  MOV R6, 0xff800000 ;  /* 0xff80000000067802 */ /* 0x000fe40000000f00 */
[----:B------:R-:W-:Y:S02]  /*28b0*/  CS2R R30, SRZ ;  /* 0x00000000001e7805 */ /* 0x000fe4000001ff00 */
[----:B------:R-:W-:Y:S01]  /*28c0*/  MOV R4, 0xff800000 ;  /* 0xff80000000047802 */ /* 0x000fe20000000f00 */
[----:B------:R-:W-:Y:S01]  /*28d0*/  STS.U16 [R79+0x10300], R7 ;  /* 0x010300074f007388 */ /* 0x000fe20000000400 */
[----:B------:R-:W-:-:S02]  /*28e0*/  CS2R R34, SRZ ;  /* 0x0000000000227805 */ /* 0x000fc4000001ff00 */
[----:B------:R-:W-:Y:S02]  /*28f0*/  CS2R R38, SRZ ;  /* 0x0000000000267805 */ /* 0x000fe4000001ff00 */
[----:B------:R-:W-:Y:S01]  /*2900*/  CS2R R42, SRZ ;  /* 0x00000000002a7805 */ /* 0x000fe2000001ff00 */
[----:B------:R-:W-:Y:S01]  /*2910*/  STS.U16 [R79+0x10700], R11 ;  /* 0x0107000b4f007388 */ /* 0x000fe20000000400 */
[----:B------:R-:W-:Y:S02]  /*2920*/  CS2R R46, SRZ ;  /* 0x00000000002e7805 */ /* 0x000fe4000001ff00 */
[----:B------:R-:W-:Y:S02]  /*2930*/  CS2R R50, SRZ ;  /* 0x0000000000327805 */ /* 0x000fe4000001ff00 */
[----:B------:R-:W-:Y:S01]  /*2940*/  CS2R R54, SRZ ;  /* 0x0000000000367805 */ /* 0x000fe2000001ff00 */
        /* <DEDUP_REMOVED lines=8> */
[----:B------:R0:W-:Y:S01]  /*29d0*/  STS.U16 [R79+0x11300], R24 ;  /* 0x011300184f007388 */ /* 0x0001e20000000400 */
[----:B------:R-:W-:-:S02]  /*29e0*/  CS2R R96, SRZ ;  /* 0x0000000000607805 */ /* 0x000fc4000001ff00 */
[----:B------:R-:W-:Y:S02]  /*29f0*/  CS2R R106, SRZ ;  /* 0x00000000006a7805 */ /* 0x000fe4000001ff00 */
[----:B------:R-:W-:Y:S01]  /*2a00*/  CS2R R108, SRZ ;  /* 0x00000000006c7805 */ /* 0x000fe2000001ff00 */
[----:B------:R1:W-:Y:S01]  /*2a10*/  STS.U16 [R79+0x11700], R28 ;  /* 0x0117001c4f007388 */ /* 0x0003e20000000400 */
[----:B------:R-:W-:Y:S02]  /*2a20*/  CS2R R112, SRZ ;  /* 0x0000000000707805 */ /* 0x000fe4000001ff00 */
[----:B------:R-:W-:Y:S02]  /*2a30*/  CS2R R116, SRZ ;  /* 0x0000000000747805 */ /* 0x000fe4000001ff00 */
[----:B------:R-:W-:Y:S01]  /*2a40*/  CS2R R118, SRZ ;  /* 0x0000000000767805 */ /* 0x000fe2000001ff00 */
[----:B------:R2:W-:Y:S01]  /*2a50*/  STS.U16 [R79+0x17f00], R103 ;  /* 0x017f00674f007388 */ /* 0x0005e20000000400 */
[----:B------:R-:W-:-:S02]  /*2a60*/  CS2R R120, SRZ ;  /* 0x0000000000787805 */ /* 0x000fc4000001ff00 */
[----:B0-----:R-:W-:Y:S02]  /*2a70*/  CS2R R24, SRZ ;  /* 0x0000000000187805 */ /* 0x001fe4000001ff00 */
[----:B------:R-:W-:Y:S01]  /*2a80*/  CS2R R122, SRZ ;  /* 0x00000000007a7805 */ /* 0x000fe2000001ff00 */
[----:B------:R0:W-:Y:S01]  /*2a90*/  STS.U16 [R79+0x11b00], R32 ;  /* 0x011b00204f007388 */ /* 0x0001e20000000400 */
[----:B------:R-:W-:Y:S02]  /*2aa0*/  CS2R R124, SRZ ;  /* 0x00000000007c7805 */ /* 0x000fe4000001ff00 */
[----:B-1----:R-:W-:Y:S02]  /*2ab0*/  CS2R R28, SRZ ;  /* 0x00000000001c7805 */ /* 0x002fe4000001ff00 */
[----:B------:R-:W-:Y:S01]  /*2ac0*/  CS2R R126, SRZ ;  /* 0x00000000007e7805 */ /* 0x000fe2000001ff00 */
[----:B------:R1:W-:Y:S01]  /*2ad0*/  STS.U16 [R79+0x11f00], R36 ;  /* 0x011f00244f007388 */ /* 0x0003e20000000400 */
[----:B------:R-:W-:-:S02]  /*2ae0*/  CS2R R128, SRZ ;  /* 0x0000000000807805 */ /* 0x000fc4000001ff00 */
[----:B--2---:R-:W-:Y:S02]  /*2af0*/  CS2R R102, SRZ ;  /* 0x0000000000667805 */ /* 0x004fe4000001ff00 */
[----:B------:R-:W-:Y:S01]  /*2b00*/  CS2R R130, SRZ ;  /* 0x0000000000827805 */ /* 0x000fe2000001ff00 */
[----:B------:R2:W-:Y:S01]  /*2b10*/  STS.U16 [R79+0x12300], R40 ;  /* 0x012300284f007388 */ /* 0x0005e20000000400 */
[----:B------:R-:W-:Y:S02]  /*2b20*/  CS2R R132, SRZ ;  /* 0x0000000000847805 */ /* 0x000fe4000001ff00 */
[----:B0-----:R-:W-:Y:S02]  /*2b30*/  CS2R R32, SRZ ;  /* 0x0000000000207805 */ /* 0x001fe4000001ff00 */
[----:B------:R-:W-:Y:S01]  /*2b40*/  CS2R R134, SRZ ;  /* 0x0000000000867805 */ /* 0x000fe2000001ff00 */
[----:B------:R0:W-:Y:S01]  /*2b50*/  STS.U16 [R79+0x12700], R44 ;  /* 0x0127002c4f007388 */ /* 0x0001e20000000400 */
[----:B------:R-:W-:-:S02]  /*2b60*/  CS2R R136, SRZ ;  /* 0x0000000000887805 */ /* 0x000fc4000001ff00 */
[----:B-1----:R-:W-:Y:S02]  /*2b70*/  CS2R R36, SRZ ;  /* 0x0000000000247805 */ /* 0x002fe4000001ff00 */
[----:B------:R-:W-:Y:S01]  /*2b80*/  CS2R R138, SRZ ;  /* 0x00000000008a7805 */ /* 0x000fe2000001ff00 */
[----:B------:R1:W-:Y:S01]  /*2b90*/  STS.U16 [R79+0x12b00], R48 ;  /* 0x012b00304f007388 */ /* 0x0003e20000000400 */
[----:B------:R-:W-:Y:S02]  /*2ba0*/  CS2R R140, SRZ ;  /* 0x00000000008c7805 */ /* 0x000fe4000001ff00 */
[----:B--2---:R-:W-:Y:S02]  /*2bb0*/  CS2R R40, SRZ ;  /* 0x0000000000287805 */ /* 0x004fe4000001ff00 */
        /* <DEDUP_REMOVED lines=10> */
[----:B------:R-:W-:-:S02]  /*2c60*/  LOP3.LUT R7, R216, 0x7f, RZ, 0xc0, !PT ;  /* 0x0000007fd8077812 */ /* 0x000fc400078ec0ff */
[----:B--2---:R-:W-:Y:S01]  /*2c70*/  CS2R R52, SRZ ;  /* 0x0000000000347805 */ /* 0x004fe2000001ff00 */
[----:B------:R2:W-:Y:S01]  /*2c80*/  STS.U16 [R79+0x13b00], R64 ;  /* 0x013b00404f007388 */ /* 0x0005e20000000400 */
[----:B0-----:R-:W-:-:S03]  /*2c90*/  CS2R R56, SRZ ;  /* 0x0000000000387805 */ /* 0x001fc6000001ff00 */
[----:B------:R0:W-:Y:S01]  /*2ca0*/  STS.U16 [R79+0x13f00], R68 ;  /* 0x013f00444f007388 */ /* 0x0001e20000000400 */
[----:B-1----:R-:W-:-:S03]  /*2cb0*/  CS2R R60, SRZ ;  /* 0x00000000003c7805 */ /* 0x002fc6000001ff00 */
[----:B------:R1:W-:Y:S01]  /*2cc0*/  STS.U16 [R79+0x14300], R72 ;  /* 0x014300484f007388 */ /* 0x0003e20000000400 */
[----:B--2---:R-:W-:-:S03]  /*2cd0*/  CS2R R64, SRZ ;  /* 0x0000000000407805 */ /* 0x004fc6000001ff00 */
        /* <DEDUP_REMOVED lines=12> */
[----:B------:R-:W-:Y:S01]  /*2da0*/  STS.U16 [R79+0x15f00], R78 ;  /* 0x015f004e4f007388 */ /* 0x000fe20000000400 */
[----:B0-----:R-:W-:-:S03]  /*2db0*/  CS2R R110, SRZ ;  /* 0x00000000006e7805 */ /* 0x001fc6000001ff00 */
[----:B------:R0:W-:Y:S01]  /*2dc0*/  STS.U16 [R79+0x16300], R100 ;  /* 0x016300644f007388 */ /* 0x0001e20000000400 */
[----:B-1----:R-:W-:-:S03]  /*2dd0*/  CS2R R114, SRZ ;  /* 0x0000000000727805 */ /* 0x002fc6000001ff00 */
[----:B------:R1:W-:Y:S04]  /*2de0*/  STS.U16 [R79+0x16700], R94 ;  /* 0x0167005e4f007388 */ /* 0x0003e80000000400 */
        /* <DEDUP_REMOVED lines=9> */
[----:B-1----:R-:W-:Y:S02]  /*2e80*/  CS2R R86, SRZ ;  /* 0x0000000000567805 */ /* 0x002fe4000001ff00 */
[----:B--2---:R-:W-:Y:S02]  /*2e90*/  CS2R R82, SRZ ;  /* 0x0000000000527805 */ /* 0x004fe4000001ff00 */
[----:B0-----:R-:W-:Y:S02]  /*2ea0*/  CS2R R78, SRZ ;  /* 0x00000000004e7805 */ /* 0x001fe4000001ff00 */
[----:B------:R-:W-:Y:S01]  /*2eb0*/  CS2R R88, SRZ ;  /* 0x0000000000587805 */ /* 0x000fe2000001ff00 */
[----:B------:R-:W-:Y:S06]  /*2ec0*/  @!P0 BRA `(.L_x_0) ;  /* 0x0000015000348947 */ /* 0x000fec0003800000 */
[----:B------:R-:W0:Y:S01]  /*2ed0*/  LDC.64 R2, c[0x0][0x260] ;  /* 0x00009800ff027b82 */ /* 0x000e220000000a00 */
[----:B------:R-:W-:Y:S02]  /*2ee0*/  CS2R R24, SRZ ;  /* 0x0000000000187805 */ /* 0x000fe4000001ff00 */
[----:B------:R-:W-:Y:S02]  /*2ef0*/  CS2R R26, SRZ ;  /* 0x00000000001a7805 */ /* 0x000fe4000001ff00 */
[----:B------:R-:W-:Y:S02]  /*2f00*/  CS2R R28, SRZ ;  /* 0x00000000001c7805 */ /* 0x000fe4000001ff00 */
[----:B------:R-:W-:Y:S02]  /*2f10*/  CS2R R30, SRZ ;  /* 0x00000000001e7805 */ /* 0x000fe4000001ff00 */
[----:B------:R-:W-:Y:S02]  /*2f20*/  CS2R R32, SRZ ;  /* 0x0000000000207805 */ /* 0x000fe4000001ff00 */
[----:B------:R-:W-:-:S02]  /*2f30*/  CS2R R34, SRZ ;  /* 0x0000000000227805 */ /* 0x000fc4000001ff00 */
[----:B------:R-:W-:Y:S01]  /*2f40*/  CS2R R36, SRZ ;  /* 0x0000000000247805 */ /* 0x000fe2000001ff00 */
[----:B------:R-:W1:Y:S01]  /*2f50*/  LDC.64 R22, c[0x0][0x250] ;  /* 0x00009400ff167b82 */ /* 0x000e620000000a00 */
[----:B------:R-:W-:Y:S02]  /*2f60*/  CS2R R38, SRZ ;  /* 0x0000000000267805 */ /* 0x000fe4000001ff00 */
[----:B------:R-:W-:Y:S02]  /*2f70*/  CS2R R40, SRZ ;  /* 0x0000000000287805 */ /* 0x000fe4000001ff00 */
[----:B------:R-:W-:Y:S02]  /*2f80*/  CS2R R42, SRZ ;  /* 0x00000000002a7805 */ /* 0x000fe4000001ff00 */
[----:B------:R-:W-:Y:S02]  /*2f90*/  CS2R R44, SRZ ;  /* 0x00000000002c7805 */ /* 0x000fe4000001ff00 */
[----:B------:R-:W-:-:S02]  /*2fa0*/  CS2R R46, SRZ ;  /* 0x00000000002e7805 */ /* 0x000fc4000001ff00 */
[----:B------:R-:W-:Y:S02]  /*2fb0*/  CS2R R48, SRZ ;  /* 0x0000000000307805 */ /* 0x000fe4000001ff00 */
[----:B------:R-:W-:Y:S01]  /*2fc0*/  CS2R R50, SRZ ;  /* 0x0000000000327805 */ /* 0x000fe2000001ff00 */
[----:B------:R-:W2:Y:S01]  /*2fd0*/  LDC R6, c[0x0][0x258] ;  /* 0x00009600ff067b82 */ /* 0x000ea20000000800 */
[----:B------:R-:W-:Y:S02]  /*2fe0*/  CS2R R52, SRZ ;  /* 0x0000000000347805 */ /* 0x000fe4000001ff00 */
[----:B------:R-:W-:Y:S02]  /*2ff0*/  CS2R R54, SRZ ;  /* 0x0000000000367805 */ /* 0x000fe4000001ff00 */
[----:B------:R-:W-:Y:S02]  /*3000*/  CS2R R56, SRZ ;  /* 0x0000000000387805 */ /* 0x000fe4000001ff00 */
[----:B------:R-:W-:-:S02]  /*3010*/  CS2R R58, SRZ ;  /* 0x00000000003a7805 */ /* 0x000fc4000001ff00 */
[----:B------:R-:W-:Y:S02]  /*3020*/  CS2R R60, SRZ ;  /* 0x00000000003c7805 */ /* 0x000fe4000001ff00 */
[----:B------:R-:W-:Y:S02]  /*3030*/  CS2R R62, SRZ ;  /* 0x00000000003e7805 */ /* 0x000fe4000001ff00 */
[----:B------:R-:W-:Y:S01]  /*3040*/  CS2R R64, SRZ ;  /* 0x0000000000407805 */ /* 0x000fe2000001ff00 */
[----:B0-----:R0:W-:Y:S01]  /*3050*/  STL [R1+0xb5c], R3 ;  /* 0x000b5c0301007387 */ /* 0x0011e20000100800 */
[----:B------:R-:W-:Y:S01]  /*3060*/  MOV R5, R3 ;  /* 0x0000000300057202 */ /* 0x000fe20000000f00 */
[----:B------:R-:W3:Y:S01]  /*3070*/  LDC.64 R220, c[0x0][0x218] ;  /* 0x00008600ffdc7b82 */ /* 0x000ee20000000a00 */
[----:B------:R-:W-:Y:S02]  /*3080*/  MOV R10, R2 ;  /* 0x00000002000a7202 */ /* 0x000fe40000000f00 */
[----:B------:R-:W-:-:S02]  /*3090*/  CS2R R66, SRZ ;  /* 0x0000000000427805 */ /* 0x000fc4000001ff00 */
[----:B------:R-:W-:Y:S01]  /*30a0*/  IADD3 R2, R0, 0x10000, RZ ;  /* 0x0001000000027810 */ /* 0x000fe20007ffe0ff */
[----:B------:R-:W-:Y:S01]  /*30b0*/  IMAD R5, R7, R5, RZ ;  /* 0x0000000507057224 */ /* 0x000fe200078e02ff */
[----:B------:R-:W-:Y:S01]  /*30c0*/  CS2R R68, SRZ ;  /* 0x0000000000447805 */ /* 0x000fe2000001ff00 */
[----:B-1----:R-:W-:Y:S01]  /*30d0*/  IMAD R22, R218, R22, RZ ;  /* 0x00000016da167224 */ /* 0x002fe200078e02ff */
[----:B------:R-:W-:Y:S02]  /*30e0*/  CS2R R70, SRZ ;  /* 0x0000000000467805 */ /* 0x000fe4000001ff00 */
[----:B0-----:R-:W-:Y:S01]  /*30f0*/  SHF.R.U32.HI R3, RZ, 0x4, R0 ;  /* 0x00000004ff037819 */ /* 0x001fe20000011600 */
[----:B------:R-:W0:Y:S01]  /*3100*/  LDC.64 R8, c[0x0][0x220] ;  /* 0x00008800ff087b82 */ /* 0x000e220000000a00 */
[C---:B------:R-:W-:Y:S01]  /*3110*/  SHF.L.U32 R216, R5.reuse, 0x1, RZ ;  /* 0x0000000105d87819 */ /* 0x040fe200000006ff */
[----:B------:R-:W-:Y:S01]  /*3120*/  IMAD.HI R5, R5, 0x2, RZ ;  /* 0x0000000205057827 */ /* 0x000fe200078e02ff */
[----:B------:R-:W-:-:S02]  /*3130*/  SGXT.U32 R3, R3, 0xe ;  /* 0x0000000e0303781a */ /* 0x000fc40000000000 */
[----:B------:R-:W-:Y:S02]  /*3140*/  CS2R R72, SRZ ;  /* 0x0000000000487805 */ /* 0x000fe4000001ff00 */
[----:B------:R-:W-:Y:S02]  /*3150*/  CS2R R74, SRZ ;  /* 0x00000000004a7805 */ /* 0x000fe4000001ff00 */
[----:B------:R-:W-:Y:S02]  /*3160*/  CS2R R76, SRZ ;  /* 0x00000000004c7805 */ /* 0x000fe4000001ff00 */
[C---:B------:R-:W-:Y:S01]  /*3170*/  IADD3 R4, P0, R3.reuse, 0x2, RZ ;  /* 0x0000000203047810 */ /* 0x040fe20007f1e0ff */
[----:B------:R-:W1:Y:S01]  /*3180*/  LDC R249, c[0x0][0x268] ;  /* 0x00009a00fff97b82 */ /* 0x000e620000000800 */
[----:B------:R-:W-:Y:S02]  /*3190*/  R2UR UR58, R3 ;  /* 0x00000000033a72ca */ /* 0x000fe400000e0000 */
[----:B------:R-:W-:-:S02]  /*31a0*/  CS2R R78, SRZ ;  /* 0x00000000004e7805 */ /* 0x000fc4000001ff00 */
[----:B------:R-:W-:Y:S02]  /*31b0*/  R2UR UR10, R4 ;  /* 0x00000000040a72ca */ /* 0x000fe400000e0000 */
[----:B------:R-:W-:Y:S02]  /*31c0*/  CS2R R80, SRZ ;  /* 0x0000000000507805 */ /* 0x000fe4000001ff00 */
[----:B------:R-:W-:Y:S01]  /*31d0*/  SHF.R.U32.HI R4, RZ, 0x4, R2 ;  /* 0x00000004ff047819 */ /* 0x000fe20000011602 */
[----:B------:R-:W-:Y:S01]  /*31e0*/  IMAD R2, R218, R10, RZ ;  /* 0x0000000ada027224 */ /* 0x000fe200078e02ff */
[----:B------:R-:W-:Y:S01]  /*31f0*/  MOV R3, RZ ;  /* 0x000000ff00037202 */ /* 0x000fe20000000f00 */
[----:B------:R-:W4:Y:S01]  /*3200*/  LDC R248, c[0x0][0x268] ;  /* 0x00009a00fff87b82 */ /* 0x000f220000000800 */
[----:B------:R-:W-:Y:S02]  /*3210*/  SGXT.U32 R10, R4, 0xe ;  /* 0x0000000e040a781a */ /* 0x000fe40000000000 */
[----:B------:R-:W-:-:S02]  /*3220*/  CS2R R82, SRZ ;  /* 0x0000000000527805 */ /* 0x000fc4000001ff00 */
[----:B------:R-:W-:Y:S02]  /*3230*/  IADD3.X R3, R3, 0x40000040, RZ, P0, !PT ;  /* 0x4000004003037810 */ /* 0x000fe400007fe4ff */
[----:B------:R-:W-:Y:S02]  /*3240*/  CS2R R84, SRZ ;  /* 0x0000000000547805 */ /* 0x000fe4000001ff00 */
[----:B------:R-:W-:Y:S02]  /*3250*/  IADD3 R4, P1, R10, 0x80, RZ ;  /* 0x000000800a047810 */ /* 0x000fe40007f3e0ff */
[----:B------:R-:W-:Y:S02]  /*3260*/  CS2R R86, SRZ ;  /* 0x0000000000567805 */ /* 0x000fe4000001ff00 */
[----:B------:R-:W-:Y:S01]  /*3270*/  R2UR UR11, R3 ;  /* 0x00000000030b72ca */ /* 0x000fe200000e0000 */
[----:B--2---:R-:W-:Y:S01]  /*3280*/  IMAD R3, R7, R6, RZ ;  /* 0x0000000607037224 */ /* 0x004fe200078e02ff */
[----:B------:R-:W-:Y:S01]  /*3290*/  R2UR UR8, R4 ;  /* 0x00000000040872ca */ /* 0x000fe200000e0000 */
[----:B------:R-:W-:Y:S01]  /*32a0*/  IMAD.HI R4, R2, 0x2, RZ ;  /* 0x0000000202047827 */ /* 0x000fe200078e02ff */
[----:B---3--:R-:W-:Y:S01]  /*32b0*/  LEA R220, P0, R22, R220, 0x1 ;  /* 0x000000dc16dc7211 */ /* 0x008fe200078008ff */
[----:B------:R-:W2:Y:S01]  /*32c0*/  LDC R11, c[0x0][0x268] ;  /* 0x00009a00ff0b7b82 */ /* 0x000ea20000000800 */
[----:B------:R-:W-:-:S02]  /*32d0*/  SHF.L.U32 R217, R2, 0x1, RZ ;  /* 0x0000000102d97819 */ /* 0x000fc400000006ff */
[----:B------:R-:W-:Y:S02]  /*32e0*/  CS2R R88, SRZ ;  /* 0x0000000000587805 */ /* 0x000fe4000001ff00 */
[----:B------:R-:W-:Y:S01]  /*32f0*/  MOV R7, RZ ;  /* 0x000000ff00077202 */ /* 0x000fe20000000f00 */
[----:B-1----:R-:W-:Y:S01]  /*3300*/  IMAD R249, R249, 0x93, RZ ;  /* 0x00000093f9f97824 */ /* 0x002fe200078e02ff */
[----:B------:R-:W-:Y:S02]  /*3310*/  LEA R2, R6, R3, 0x7 ;  /* 0x0000000306027211 */ /* 0x000fe400078e38ff */
[----:B------:R-:W-:Y:S02]  /*3320*/  CS2R R90, SRZ ;  /* 0x00000000005a7805 */ /* 0x000fe4000001ff00 */
[----:B------:R-:W-:Y:S01]  /*3330*/  LEA.HI.X.SX32 R22, R22, R221, 0x1, P0 ;  /* 0x000000dd16167211 */ /* 0x000fe200000f0eff */
[----:B------:R-:W1:Y:S01]  /*3340*/  LDC R240, c[0x0][0x268] ;  /* 0x00009a00fff07b82 */ /* 0x000e620000000800 */
[----:B------:R-:W-:-:S02]  /*3350*/  IADD3.X R7, R7, 0x40000040, RZ, P1, !PT ;  /* 0x4000004007077810 */ /* 0x000fc40000ffe4ff */
[----:B------:R-:W-:Y:S02]  /*3360*/  CS2R R92, SRZ ;  /* 0x00000000005c7805 */ /* 0x000fe4000001ff00 */
[CC--:B------:R-:W-:Y:S01]  /*3370*/  LEA R218, P0, R3.reuse, R220.reuse, 0x1 ;  /* 0x000000dc03da7211 */ /* 0x0c0fe200078008ff */
[----:B----4-:R-:W-:Y:S01]  /*3380*/  IMAD R248, R248, 0x128, RZ ;  /* 0x00000128f8f87824 */ /* 0x010fe200078e02ff */
[C---:B------:R-:W-:Y:S02]  /*3390*/  LEA R220, P1, R2.reuse, R220, 0x1 ;  /* 0x000000dc02dc7211 */ /* 0x040fe400078208ff */
[----:B------:R-:W-:Y:S02]  /*33a0*/  CS2R R94, SRZ ;  /* 0x00000000005e7805 */ /* 0x000fe4000001ff00 */
[-C--:B------:R-:W-:Y:S01]  /*33b0*/  LEA.HI.X.SX32 R219, R3, R22.reuse, 0x1, P0 ;  /* 0x0000001603db7211 */ /* 0x080fe200000f0eff */
[----:B------:R-:W3:Y:S01]  /*33c0*/  LDC R6, c[0x0][0x268] ;  /* 0x00009a00ff067b82 */ /* 0x000ee20000000800 */
[----:B------:R-:W-:-:S02]  /*33d0*/  LEA.HI.X.SX32 R221, R2, R22, 0x1, P1 ;  /* 0x0000001602dd7211 */ /* 0x000fc400008f0eff */
[----:B------:R-:W-:Y:S02]  /*33e0*/  CS2R R96, SRZ ;  /* 0x0000000000607805 */ /* 0x000fe4000001ff00 */
[----:B0-----:R-:W-:Y:S01]  /*33f0*/  IADD3 R216, P2, P3, R216, R8, R217 ;  /* 0x00000008d8d87210 */ /* 0x001fe20007b5e0d9 */
[----:B------:R-:W-:Y:S01]  /*3400*/  STL.64 [R1+0xb68], R218 ;  /* 0x000b68da01007387 */ /* 0x000fe20000100a00 */
[----:B------:R-:W-:Y:S02]  /*3410*/  MOV R2, 0x3f800000 ;  /* 0x3f80000000027802 */ /* 0x000fe40000000f00 */
[----:B------:R-:W-:Y:S02]  /*3420*/  CS2R R98, SRZ ;  /* 0x0000000000627805 */ /* 0x000fe4000001ff00 */
[----:B------:R-:W-:Y:S01]  /*3430*/  IADD3.X R217, R5, R9, R4, P2, P3 ;  /* 0x0000000905d97210 */ /* 0x000fe200017e6404 */
[----:B------:R-:W-:Y:S01]  /*3440*/  STL.64 [R1+0xb70], R220 ;  /* 0x000b70dc01007387 */ /* 0x000fe20000100a00 */
[----:B------:R-:W-:Y:S01]  /*3450*/  MOV R4, 0xff800000 ;  /* 0xff80000000047802 */ /* 0x000fe20000000f00 */
[----:B------:R-:W0:Y:S01]  /*3460*/  LDC R228, c[0x0][0x268] ;  /* 0x00009a00ffe47b82 */ /* 0x000e220000000800 */
[----:B------:R-:W-:Y:S01]  /*3470*/  R2UR UR9, R7 ;  /* 0x00000000070972ca */ /* 0x000fe200000e0000 */
[----:B------:R4:W-:Y:S01]  /*3480*/  STL [R1+0x36c], R2 ;  /* 0x00036c0201007387 */ /* 0x0009e20000100800 */
[----:B--2---:R-:W-:-:S02]  /*3490*/  LEA RZ, P3, R11, R216, 0x2 ;  /* 0x000000d80bff7211 */ /* 0x004fc400078610ff */
[----:B------:R-:W-:Y:S02]  /*34a0*/  CS2R R100, SRZ ;  /* 0x0000000000647805 */ /* 0x000fe4000001ff00 */
[----:B------:R-:W-:Y:S01]  /*34b0*/  CS2R R102, SRZ ;  /* 0x0000000000667805 */ /* 0x000fe2000001ff00 */
[----:B------:R2:W-:Y:S01]  /*34c0*/  STL [R1+0x354], R4 ;  /* 0x0003540401007387 */ /* 0x0005e20000100800 */
[----:B-1----:R-:W-:Y:S01]  /*34d0*/  IMAD R114, R240, 0x16, RZ ;  /* 0x00000016f0727824 */ /* 0x002fe200078e02ff */
[----:B------:R-:W1:Y:S01]  /*34e0*/  LDC R7, c[0x0][0x268] ;  /* 0x00009a00ff077b82 */ /* 0x000e620000000800 */
[----:B------:R-:W-:Y:S02]  /*34f0*/  CS2R R104, SRZ ;  /* 0x0000000000687805 */ /* 0x000fe4000001ff00 */
[----:B------:R-:W-:Y:S02]  /*3500*/  CS2R R106, SRZ ;  /* 0x00000000006a7805 */ /* 0x000fe4000001ff00 */
[----:B------:R-:W-:-:S02]  /*3510*/  CS2R R108, SRZ ;  /* 0x00000000006c7805 */ /* 0x000fc4000001ff00 */
[----:B----4-:R-:W-:Y:S02]  /*3520*/  CS2R R2, SRZ ;  /* 0x0000000000027805 */ /* 0x010fe4000001ff00 */
[----:B------:R-:W-:Y:S01]  /*3530*/  CS2R R110, SRZ ;  /* 0x00000000006e7805 */ /* 0x000fe2000001ff00 */
[----:B---3--:R-:W-:Y:S01]  /*3540*/  IMAD R6, R6, 0x28, RZ ;  /* 0x0000002806067824 */ /* 0x008fe200078e02ff */
[----:B------:R-:W-:Y:S01]  /*3550*/  UMOV UR59, 0x40000040 ;  /* 0x40000040003b7882 */ /* 0x000fe20000000000 */
[----:B------:R-:W3:Y:S01]  /*3560*/  LDC R8, c[0x0][0x268] ;  /* 0x00009a00ff087b82 */ /* 0x000ee20000000800 */
[----:B------:R4:W-:Y:S07]  /*3570*/  STL.64 [R1+0xb78], R2 ;  /* 0x000b780201007387 */ /* 0x0009ee0000100a00 */
[----:B------:R-:W3:Y:S01]  /*3580*/  LDC R9, c[0x0][0x268] ;  /* 0x00009a00ff097b82 */ /* 0x000ee20000000800 */
[C---:B0-----:R-:W-:Y:S01]  /*3590*/  SHF.L.U32 R230, R228.reuse, 0x1, RZ ;  /* 0x00000001e4e67819 */ /* 0x041fe200000006ff */
[C---:B--2---:R-:W-:Y:S01]  /*35a0*/  IMAD R4, R228.reuse, 0xa, RZ ;  /* 0x0000000ae4047824 */ /* 0x044fe200078e02ff */
[C---:B------:R-:W-:Y:S01]  /*35b0*/  SHF.L.U32 R226, R228.reuse, 0x2, RZ ;  /* 0x00000002e4e27819 */ /* 0x040fe200000006ff */
[C---:B------:R-:W-:Y:S01]  /*35c0*/  IMAD R135, R228.reuse, 0x6, RZ ;  /* 0x00000006e4877824 */ /* 0x040fe200078e02ff */
[----:B----4-:R-:W-:Y:S01]  /*35d0*/  MOV R3, 0xff800000 ;  /* 0xff80000000037802 */ /* 0x010fe20000000f00 */
[C---:B------:R-:W-:Y:S01]  /*35e0*/  IMAD R136, R228.reuse, 0xc, RZ ;  /* 0x0000000ce4887824 */ /* 0x040fe200078e02ff */
[----:B------:R-:W-:Y:S01]  /*35f0*/  MOV R2, 0x3f800000 ;  /* 0x3f80000000027802 */ /* 0x000fe20000000f00 */
[----:B------:R-:W0:Y:S01]  /*3600*/  LDC R10, c[0x0][0x268] ;  /* 0x00009a00ff0a7b82 */ /* 0x000e220000000800 */
[----:B-1----:R-:W-:Y:S01]  /*3610*/  IMAD R7, R7, 0x9e, RZ ;  /* 0x0000009e07077824 */ /* 0x002fe200078e02ff */
[----:B------:R-:W-:Y:S01]  /*3620*/  STL [R1+0x34c], R3 ;  /* 0x00034c0301007387 */ /* 0x000fe20000100800 */
[C---:B------:R-:W-:Y:S01]  /*3630*/  SHF.L.U32 R222, R228.reuse, 0x3, RZ ;  /* 0x00000003e4de7819 */ /* 0x040fe200000006ff */
[C---:B------:R-:W-:Y:S01]  /*3640*/  IMAD R225, R228.reuse, 0xe, RZ ;  /* 0x0000000ee4e17824 */ /* 0x040fe200078e02ff */
[C---:B------:R-:W-:Y:S01]  /*3650*/  SHF.L.U32 R214, R228.reuse, 0x4, RZ ;  /* 0x00000004e4d67819 */ /* 0x040fe200000006ff */
[----:B------:R-:W-:Y:S01]  /*3660*/  STL [R1+0x350], RZ ;  /* 0x000350ff01007387 */ /* 0x000fe20000100800 */
[----:B------:R-:W-:Y:S01]  /*3670*/  LEA R224, R228, R228, 0x3 ;  /* 0x000000e4e4e07211 */ /* 0x000fe200078e18ff */
[----:B------:R-:W1:Y:S01]  /*3680*/  LDC R11, c[0x0][0x268] ;  /* 0x00009a00ff0b7b82 */ /* 0x000e620000000800 */
[----:B---3--:R-:W-:Y:S01]  /*3690*/  IMAD R8, R8, 0x50, RZ ;  /* 0x0000005008087824 */ /* 0x008fe200078e02ff */
[----:B------:R-:W-:Y:S04]  /*36a0*/  STL [R1+0x368], R2 ;  /* 0x0003680201007387 */ /* 0x000fe80000100800 */
[----:B------:R-:W-:Y:S02]  /*36b0*/  STL.64 [R1+0xbb0], R248 ;  /* 0x000bb0f801007387 */ /* 0x000fe40000100a00 */
[----:B------:R-:W2:Y:S01]  /*36c0*/  LDC R16, c[0x0][0x268] ;  /* 0x00009a00ff107b82 */ /* 0x000ea20000000800 */
[----:B------:R-:W-:Y:S01]  /*36d0*/  IMAD R9, R9, 0xa0, RZ ;  /* 0x000000a009097824 */ /* 0x000fe200078e02ff */
[----:B------:R3:W-:Y:S04]  /*36e0*/  STL.64 [R1+0xba8], R6 ;  /* 0x000ba80601007387 */ /* 0x0007e80000100a00 */
[----:B------:R4:W-:Y:S02]  /*36f0*/  STL.64 [R1+0xba0], R8 ;  /* 0x000ba00801007387 */ /* 0x0009e40000100a00 */
[----:B------:R-:W2:Y:S01]  /*3700*/  LDC R17, c[0x0][0x268] ;  /* 0x00009a00ff117b82 */ /* 0x000ea20000000800 */
[----:B0-----:R-:W-:Y:S01]  /*3710*/  IMAD R10, R10, 0xa2, RZ ;  /* 0x000000a20a0a7824 */ /* 0x001fe200078e02ff */
[----:B---3--:R-:W-:-:S06]  /*3720*/  IADD3 R6, P6, R230, R216, RZ ;  /* 0x000000d8e6067210 */ /* 0x008fcc0007fde0ff */
[----:B------:R-:W0:Y:S01]  /*3730*/  LDC R249, c[0x0][0x268] ;  /* 0x00009a00fff97b82 */ /* 0x000e220000000800 */
[----:B-1----:R-:W-:Y:S01]  /*3740*/  IMAD R11, R11, 0x52, RZ ;  /* 0x000000520b0b7824 */ /* 0x002fe200078e02ff */
[----:B----4-:R-:W-:-:S04]  /*3750*/  LEA.HI.X.SX32 R9, R230, R217, 0x1, P3 ;  /* 0x000000d9e6097211 */ /* 0x010fc800018f0eff */
[----:B------:R-:W-:Y:S02]  /*3760*/  STL.64 [R1+0xb90], R10 ;  /* 0x000b900a01007387 */ /* 0x000fe40000100a00 */
[----:B------:R-:W1:Y:S01]  /*3770*/  LDC R13, c[0x0][0x268] ;  /* 0x00009a00ff0d7b82 */ /* 0x000e620000000800 */
[----:B--2---:R-:W-:-:S07]  /*3780*/  IMAD R16, R16, 0x2a, RZ ;  /* 0x0000002a10107824 */ /* 0x004fce00078e02ff */
[----:B------:R-:W2:Y:S01]  /*3790*/  LDC R18, c[0x0][0x268] ;  /* 0x00009a00ff127b82 */ /* 0x000ea20000000800 */
[----:B------:R-:W-:-:S05]  /*37a0*/  IMAD R17, R17, 0x54, RZ ;  /* 0x0000005411117824 */ /* 0x000fca00078e02ff */
[----:B------:R3:W-:Y:S01]  /*37b0*/  STL.64 [R1+0xb80], R16 ;  /* 0x000b801001007387 */ /* 0x0007e20000100a00 */
[----:B0-----:R-:W-:Y:S01]  /*37c0*/  IMAD R137, R249, 0x18, RZ ;  /* 0x00000018f9897824 */ /* 0x001fe200078e02ff */
[----:B------:R-:W0:Y:S01]  /*37d0*/  LDC R19, c[0x0][0x268] ;  /* 0x00009a00ff137b82 */ /* 0x000e220000000800 */
[----:B-1----:R-:W-:-:S07]  /*37e0*/  LEA RZ, P5, R13, R216, 0x3 ;  /* 0x000000d80dff7211 */ /* 0x002fce00078a18ff */
[----:B------:R-:W1:Y:S01]  /*37f0*/  LDC R249, c[0x0][0x268] ;  /* 0x00009a00fff97b82 */ /* 0x000e620000000800 */
[----:B---3--:R-:W-:Y:S02]  /*3800*/  IADD3 R16, P4, R4, R216, RZ ;  /* 0x000000d804107210 */ /* 0x008fe40007f9e0ff */
[----:B------:R-:W-:Y:S01]  /*3810*/  LEA.HI.X.SX32 R11, R226, R217, 0x1, P5 ;  /* 0x000000d9e20b7211 */ /* 0x000fe200028f0eff */
[----:B--2---:R-:W-:-:S04]  /*3820*/  IMAD R18, R18, 0xa8, RZ ;  /* 0x000000a812127824 */ /* 0x004fc800078e02ff */
[----:B------:R-:W2:Y:S08]  /*3830*/  LDC R248, c[0x0][0x268] ;  /* 0x00009a00fff87b82 */ /* 0x000eb00000000800 */
[----:B------:R-:W3:Y:S01]  /*3840*/  LDC R22, c[0x0][0x268] ;  /* 0x00009a00ff167b82 */ /* 0x000ee20000000800 */
[----:B0-----:R-:W-:-:S05]  /*3850*/  IMAD R19, R19, 0xaa, RZ ;  /* 0x000000aa13137824 */ /* 0x001fca00078e02ff */
[----:B------:R-:W-:Y:S01]  /*3860*/  STL.64 [R1+0xb88], R18 ;  /* 0x000b881201007387 */ /* 0x000fe20000100a00 */
[----:B-1----:R-:W-:Y:S01]  /*3870*/  IMAD R157, R249, 0x1a, RZ ;  /* 0x0000001af99d7824 */ /* 0x002fe200078e02ff */
[----:B------:R-:W0:Y:S01]  /*3880*/  LDC R212, c[0x0][0x268] ;  /* 0x00009a00ffd47b82 */ /* 0x000e220000000800 */
[----:B--2---:R-:W-:-:S07]  /*3890*/  LEA.HI.X.SX32 R7, R248, R217, 0x1, P6 ;  /* 0x000000d9f8077211 */ /* 0x004fce00030f0eff */
[----:B------:R-:W1:Y:S01]  /*38a0*/  LDC R249, c[0x0][0x268] ;  /* 0x00009a00fff97b82 */ /* 0x000e620000000800 */
[----:B---3--:R-:W-:-:S07]  /*38b0*/  IMAD R22, R22, 0xac, RZ ;  /* 0x000000ac16167824 */ /* 0x008fce00078e02ff */
[----:B------:R-:W2:Y:S01]  /*38c0*/  LDC R210, c[0x0][0x268] ;  /* 0x00009a00ffd27b82 */ /* 0x000ea20000000800 */
[----:B------:R-:W-:Y:S04]  /*38d0*/  STL.64 [R1+0xb98], R22 ;  /* 0x000b981601007387 */ /* 0x000fe80000100a00 */
[----:B------:R3:W-:Y:S03]  /*38e0*/  STL.64 [R1+0xb50], R6 ;  /* 0x000b500601007387 */ /* 0x0007e60000100a00 */
[----:B------:R-:W4:Y:S01]  /*38f0*/  LDC R211, c[0x0][0x268] ;  /* 0x00009a00ffd37b82 */ /* 0x000f220000000800 */
[----:B0-----:R-:W-:Y:S01]  /*3900*/  SHF.L.U32 R212, R212, 0x5, RZ ;  /* 0x00000005d4d47819 */ /* 0x001fe200000006ff */
[----:B------:R-:W-:Y:S01]  /*3910*/  STL [R1+0x364], R9 ;  /* 0x0003640901007387 */ /* 0x000fe20000100800 */
[----:B-1----:R-:W-:-:S03]  /*3920*/  IMAD R227, R249, 0x1c, RZ ;  /* 0x0000001cf9e37824 */ /* 0x002fc600078e02ff */
[----:B------:R0:W-:Y:S02]  /*3930*/  STL [R1+0x35c], R11 ;  /* 0x00035c0b01007387 */ /* 0x0001e40000100800 */
[----:B------:R-:W1:Y:S01]  /*3940*/  LDC R249, c[0x0][0x268] ;  /* 0x00009a00fff97b82 */ /* 0x000e620000000800 */
[----:B--2---:R-:W-:-:S07]  /*3950*/  SHF.L.U32 R210, R210, 0x6, RZ ;  /* 0x00000006d2d27819 */ /* 0x004fce00000006ff */
[----:B---3--:R-:W2:Y:S01]  /*3960*/  LDC R7, c[0x0][0x268] ;  /* 0x00009a00ff077b82 */ /* 0x008ea20000000800 */
[----:B----4-:R-:W-:-:S07]  /*3970*/  IMAD R211, R211, 0x102, RZ ;  /* 0x00000102d3d37824 */ /* 0x010fce00078e02ff */
[----:B------:R-:W3:Y:S01]  /*3980*/  LDC R6, c[0x0][0x268] ;  /* 0x00009a00ff067b82 */ /* 0x000ee20000000800 */
[----:B-1----:R-:W-:-:S07]  /*3990*/  IMAD R240, R249, 0x3a, RZ ;  /* 0x0000003af9f07824 */ /* 0x002fce00078e02ff */
[----:B------:R-:W1:Y:S01]  /*39a0*/  LDC R207, c[0x0][0x268] ;  /* 0x00009a00ffcf7b82 */ /* 0x000e620000000800 */
[----:B--2---:R-:W-:-:S07]  /*39b0*/  LEA R22, P3, R7, R216, 0x5 ;  /* 0x000000d807167211 */ /* 0x004fce00078628ff */
[----:B------:R-:W2:Y:S01]  /*39c0*/  LDC R249, c[0x0][0x268] ;  /* 0x00009a00fff97b82 */ /* 0x000ea20000000800 */
[----:B---3--:R-:W-:-:S07]  /*39d0*/  LEA R8, P5, R6, R216, 0x6 ;  /* 0x000000d806087211 */ /* 0x008fce00078a30ff */
[----:B------:R-:W3:Y:S08]  /*39e0*/  LDC R7, c[0x0][0x268] ;  /* 0x00009a00ff077b82 */ /* 0x000ef00000000800 */
[----:B0-----:R-:W0:Y:S01]  /*39f0*/  LDC R11, c[0x0][0x268] ;  /* 0x00009a00ff0b7b82 */ /* 0x001e220000000800 */
[----:B-1----:R-:W-:Y:S02]  /*3a00*/  SHF.L.U32 R207, R207, 0x7, RZ ;  /* 0x00000007cfcf7819 */ /* 0x002fe400000006ff */
[----:B--2---:R-:W-:-:S05]  /*3a10*/  LEA R248, P6, R249, R216, 0x4 ;  /* 0x000000d8f9f87211 */ /* 0x004fca00078c20ff */
[----:B------:R-:W1:Y:S01]  /*3a20*/  LDC R205, c[0x0][0x268] ;  /* 0x00009a00ffcd7b82 */ /* 0x000e620000000800 */
[----:B------:R-:W-:-:S05]  /*3a30*/  LEA.HI.X.SX32 R249, R222, R217, 0x1, P6 ;  /* 0x000000d9def97211 */ /* 0x000fca00030f0eff */
[----:B------:R2:W-:Y:S02]  /*3a40*/  STL.64 [R1+0xb28], R248 ;  /* 0x000b28f801007387 */ /* 0x0005e40000100a00 */
[----:B------:R-:W4:Y:S08]  /*3a50*/  LDC R202, c[0x0][0x268] ;  /* 0x00009a00ffca7b82 */ /* 0x000f300000000800 */
[----:B------:R-:W0:Y:S01]  /*3a60*/  LDC R208, c[0x0][0x268] ;  /* 0x00009a00ffd07b82 */ /* 0x000e220000000800 */
[----:B--2---:R-:W2:Y:S07]  /*3a70*/  LDL.LU.64 R248, [R1+0xbb0] ;  /* 0x000bb00001f87983 */ /* 0x004eae0000300a00 */
[----:B------:R-:W1:Y:S08]  /*3a80*/  LDC R204, c[0x0][0x268] ;  /* 0x00009a00ffcc7b82 */ /* 0x000e700000000800 */
[----:B------:R-:W1:Y:S08]  /*3a90*/  LDC R206, c[0x0][0x268] ;  /* 0x00009a00ffce7b82 */ /* 0x000e700000000800 */
[----:B------:R-:W1:Y:S08]  /*3aa0*/  LDC R199, c[0x0][0x268] ;  /* 0x00009a00ffc77b82 */ /* 0x000e700000000800 */
[----:B------:R-:W1:Y:S01]  /*3ab0*/  LDC R196, c[0x0][0x268] ;  /* 0x00009a00ffc47b82 */ /* 0x000e620000000800 */
[----:B------:R-:W-:Y:S01]  /*3ac0*/  LEA.HI.X.SX32 R9, R212, R217, 0x1, P5 ;  /* 0x000000d9d4097211 */ /* 0x000fe200028f0eff */
[----:B----4-:R-:W-:Y:S01]  /*3ad0*/  IMAD R202, R202, 0x82, RZ ;  /* 0x00000082caca7824 */ /* 0x010fe200078e02ff */
[----:B---3--:R-:W-:Y:S01]  /*3ae0*/  LEA R6, P6, R7, R216, 0x7 ;  /* 0x000000d807067211 */ /* 0x008fe200078c38ff */
[----:B0-----:R-:W-:-:S04]  /*3af0*/  IMAD R208, R208, 0x104, RZ ;  /* 0x00000104d0d07824 */ /* 0x001fc800078e02ff */
[----:B------:R-:W0:Y:S01]  /*3b00*/  LDC R193, c[0x0][0x268] ;  /* 0x00009a00ffc17b82 */ /* 0x000e220000000800 */
[----:B------:R-:W-:-:S07]  /*3b10*/  LEA.HI.X.SX32 R23, R214, R217, 0x1, P3 ;  /* 0x000000d9d6177211 */ /* 0x000fce00018f0eff */
[----:B------:R-:W3:Y:S08]  /*3b20*/  LDC R197, c[0x0][0x268] ;  /* 0x00009a00ffc57b82 */ /* 0x000ef00000000800 */
[----:B------:R-:W4:Y:S01]  /*3b30*/  LDC R200, c[0x0][0x268] ;  /* 0x00009a00ffc87b82 */ /* 0x000f220000000800 */
[----:B------:R-:W-:Y:S01]  /*3b40*/  LEA R10, P3, R11, R216, 0x8 ;  /* 0x000000d80b0a7211 */ /* 0x000fe200078640ff */
[----:B------:R1:W-:Y:S01]  /*3b50*/  STL.64 [R1+0xa68], R8 ;  /* 0x000a680801007387 */ /* 0x0003e20000100a00 */
[----:B------:R-:W-:Y:S01]  /*3b60*/  LEA.HI.X.SX32 R7, R210, R217, 0x1, P6 ;  /* 0x000000d9d2077211 */ /* 0x000fe200030f0eff */
[----:B-1----:R-:W-:Y:S01]  /*3b70*/  IMAD R206, R206, 0x106, RZ ;  /* 0x00000106cece7824 */ /* 0x002fe200078e02ff */
[----:B------:R-:W-:-:S03]  /*3b80*/  LEA R205, R205, R205, 0x7 ;  /* 0x000000cdcdcd7211 */ /* 0x000fc600078e38ff */
[----:B------:R-:W1:Y:S01]  /*3b90*/  LDC R198, c[0x0][0x268] ;  /* 0x00009a00ffc67b82 */ /* 0x000e620000000800 */
[----:B------:R-:W-:Y:S01]  /*3ba0*/  STL.64 [R1+0xae8], R22 ;  /* 0x000ae81601007387 */ /* 0x000fe20000100a00 */
[-C--:B------:R-:W-:Y:S01]  /*3bb0*/  LEA.HI.X.SX32 R11, R207, R217.reuse, 0x1, P3 ;  /* 0x000000d9cf0b7211 */ /* 0x080fe200018f0eff */
[----:B------:R-:W-:Y:S01]  /*3bc0*/  IMAD R199, R199, 0x83, RZ ;  /* 0x00000083c7c77824 */ /* 0x000fe200078e02ff */
[----:B------:R-:W-:Y:S01]  /*3bd0*/  LEA R204, R204, R204, 0x6 ;  /* 0x000000cccccc7211 */ /* 0x000fe200078e30ff */
[----:B------:R-:W-:Y:S01]  /*3be0*/  IMAD R196, R196, 0x42, RZ ;  /* 0x00000042c4c47824 */ /* 0x000fe200078e02ff */
[----:B------:R-:W-:Y:S02]  /*3bf0*/  IADD3 R8, P5, R211, R216, RZ ;  /* 0x000000d8d3087210 */ /* 0x000fe40007fbe0ff */
[----:B------:R-:W1:Y:S01]  /*3c00*/  LDC R191, c[0x0][0x268] ;  /* 0x00009a00ffbf7b82 */ /* 0x000e620000000800 */
[----:B------:R4:W-:Y:S01]  /*3c10*/  STL.64 [R1+0x968], R6 ;  /* 0x0009680601007387 */ /* 0x0009e20000100a00 */
[----:B------:R-:W-:Y:S01]  /*3c20*/  LEA.HI.X.SX32 R9, R205, R217, 0x1, P5 ;  /* 0x000000d9cd097211 */ /* 0x000fe200028f0eff */
[----:B0-----:R-:W-:Y:S01]  /*3c30*/  IMAD R193, R193, 0x84, RZ ;  /* 0x00000084c1c17824 */ /* 0x001fe200078e02ff */
[----:B---3--:R-:W-:-:S04]  /*3c40*/  LEA R197, R197, R197, 0x5 ;  /* 0x000000c5c5c57211 */ /* 0x008fc800078e28ff */
[----:B------:R-:W0:Y:S01]  /*3c50*/  LDC R188, c[0x0][0x268] ;  /* 0x00009a00ffbc7b82 */ /* 0x000e220000000800 */
[----:B------:R3:W-:Y:S01]  /*3c60*/  STL.64 [R1+0x768], R10 ;  /* 0x0007680a01007387 */ /* 0x0007e20000100a00 */
[----:B----4-:R-:W-:-:S06]  /*3c70*/  IMAD R200, R200, 0x108, RZ ;  /* 0x00000108c8c87824 */ /* 0x010fcc00078e02ff */
[----:B------:R-:W4:Y:S01]  /*3c80*/  LDC R194, c[0x0][0x268] ;  /* 0x00009a00ffc27b82 */ /* 0x000f220000000800 */
[----:B------:R-:W-:Y:S01]  /*3c90*/  IADD3 R6, P6, R202, R216, RZ ;  /* 0x000000d8ca067210 */ /* 0x000fe20007fde0ff */
[----:B------:R3:W-:Y:S01]  /*3ca0*/  STL.64 [R1+0x760], R8 ;  /* 0x0007600801007387 */ /* 0x0007e20000100a00 */
[----:B-1----:R-:W-:-:S05]  /*3cb0*/  IMAD R198, R198, 0x10a, RZ ;  /* 0x0000010ac6c67824 */ /* 0x002fca00078e02ff */
[----:B------:R-:W1:Y:S01]  /*3cc0*/  LDC R190, c[0x0][0x268] ;  /* 0x00009a00ffbe7b82 */ /* 0x000e620000000800 */
[----:B---3--:R-:W-:Y:S01]  /*3cd0*/  IADD3 R10, P3, R208, R216, RZ ;  /* 0x000000d8d00a7210 */ /* 0x008fe20007f7e0ff */
[----:B------:R-:W-:Y:S01]  /*3ce0*/  IMAD R191, R191, 0x85, RZ ;  /* 0x00000085bfbf7824 */ /* 0x000fe200078e02ff */
[----:B------:R-:W-:-:S05]  /*3cf0*/  LEA.HI.X.SX32 R7, R204, R217, 0x1, P6 ;  /* 0x000000d9cc077211 */ /* 0x000fca00030f0eff */
[----:B------:R-:W3:Y:S01]  /*3d00*/  LDC R192, c[0x0][0x268] ;  /* 0x00009a00ffc07b82 */ /* 0x000ee20000000800 */
[----:B------:R-:W-:Y:S01]  /*3d10*/  IADD3 R8, P5, R206, R216, RZ ;  /* 0x000000d8ce087210 */ /* 0x000fe20007fbe0ff */
[----:B------:R0:W-:Y:S01]  /*3d20*/  STL.64 [R1+0x960], R6 ;  /* 0x0009600601007387 */ /* 0x0001e20000100a00 */
[----:B------:R-:W-:Y:S01]  /*3d30*/  LEA.HI.X.SX32 R11, R202, R217, 0x1, P3 ;  /* 0x000000d9ca0b7211 */ /* 0x000fe200018f0eff */
[----:B0-----:R-:W-:-:S04]  /*3d40*/  IMAD R188, R188, 0x86, RZ ;  /* 0x00000086bcbc7824 */ /* 0x001fc800078e02ff */
[----:B------:R-:W0:Y:S01]  /*3d50*/  LDC R186, c[0x0][0x268] ;  /* 0x00009a00ffba7b82 */ /* 0x000e220000000800 */
[----:B------:R-:W-:-:S07]  /*3d60*/  LEA.HI.X.SX32 R9, R199, R217, 0x1, P5 ;  /* 0x000000d9c7097211 */ /* 0x000fce00028f0eff */
[----:B------:R-:W0:Y:S01]  /*3d70*/  LDC R181, c[0x0][0x268] ;  /* 0x00009a00ffb57b82 */ /* 0x000e220000000800 */
[----:B------:R-:W-:-:S07]  /*3d80*/  IADD3 R6, P6, R196, R216, RZ ;  /* 0x000000d8c4067210 */ /* 0x000fce0007fde0ff */
[----:B------:R-:W0:Y:S01]  /*3d90*/  LDC R180, c[0x0][0x268] ;  /* 0x00009a00ffb47b82 */ /* 0x000e220000000800 */
[----:B------:R3:W-:Y:S01]  /*3da0*/  STL.64 [R1+0x758], R10 ;  /* 0x0007580a01007387 */ /* 0x0007e20000100a00 */
[----:B------:R-:W-:Y:S01]  /*3db0*/  LEA.HI.X.SX32 R7, R197, R217, 0x1, P6 ;  /* 0x000000d9c5077211 */ /* 0x000fe200030f0eff */
[----:B----4-:R-:W-:-:S05]  /*3dc0*/  IMAD R194, R194, 0x10c, RZ ;  /* 0x0000010cc2c27824 */ /* 0x010fca00078e02ff */
[----:B------:R-:W4:Y:S01]  /*3dd0*/  LDC R183, c[0x0][0x268] ;  /* 0x00009a00ffb77b82 */ /* 0x000f220000000800 */
[----:B------:R0:W-:Y:S01]  /*3de0*/  STL.64 [R1+0x750], R8 ;  /* 0x0007500801007387 */ /* 0x0001e20000100a00 */
[----:B-1----:R-:W-:Y:S02]  /*3df0*/  IMAD R190, R190, 0x43, RZ ;  /* 0x00000043bebe7824 */ /* 0x002fe400078e02ff */
[----:B---3--:R-:W-:Y:S01]  /*3e00*/  IMAD R192, R192, 0x10e, RZ ;  /* 0x0000010ec0c07824 */ /* 0x008fe200078e02ff */
[----:B------:R-:W-:-:S03]  /*3e10*/  IADD3 R10, P3, R193, R216, RZ ;  /* 0x000000d8c10a7210 */ /* 0x000fc60007f7e0ff */
[----:B------:R-:W1:Y:S01]  /*3e20*/  LDC R177, c[0x0][0x268] ;  /* 0x00009a00ffb17b82 */ /* 0x000e620000000800 */
[----:B------:R-:W-:Y:S01]  /*3e30*/  LEA.HI.X.SX32 R11, R196, R217, 0x1, P3 ;  /* 0x000000d9c40b7211 */ /* 0x000fe200018f0eff */
[----:B0-----:R-:W-:Y:S02]  /*3e40*/  IMAD R186, R186, 0x87, RZ ;  /* 0x00000087baba7824 */ /* 0x001fe400078e02ff */
[----:B------:R-:W-:Y:S01]  /*3e50*/  IMAD R181, R181, 0x22, RZ ;  /* 0x00000022b5b57824 */ /* 0x000fe200078e02ff */
[----:B------:R-:W-:-:S03]  /*3e60*/  IADD3 R8, P5, R200, R216, RZ ;  /* 0x000000d8c8087210 */ /* 0x000fc60007fbe0ff */
[----:B------:R-:W0:Y:S01]  /*3e70*/  LDC R184, c[0x0][0x268] ;  /* 0x00009a00ffb87b82 */ /* 0x000e220000000800 */
[----:B------:R3:W-:Y:S01]  /*3e80*/  STL.64 [R1+0xa60], R6 ;  /* 0x000a600601007387 */ /* 0x0007e20000100a00 */
[----:B------:R-:W-:Y:S01]  /*3e90*/  LEA.HI.X.SX32 R9, R193, R217, 0x1, P5 ;  /* 0x000000d9c1097211 */ /* 0x000fe200028f0eff */
[----:B------:R-:W-:-:S05]  /*3ea0*/  IMAD R180, R180, 0x44, RZ ;  /* 0x00000044b4b47824 */ /* 0x000fca00078e02ff */
[----:B------:R-:W0:Y:S01]  /*3eb0*/  LDC R182, c[0x0][0x268] ;  /* 0x00009a00ffb67b82 */ /* 0x000e220000000800 */
[----:B------:R1:W-:Y:S01]  /*3ec0*/  STL.64 [R1+0x958], R10 ;  /* 0x0009580a01007387 */ /* 0x0003e20000100a00 */
[----:B----4-:R-:W-:Y:S02]  /*3ed0*/  LEA R183, R183, R183, 0x4 ;  /* 0x000000b7b7b77211 */ /* 0x010fe400078e20ff */
[----:B---3--:R-:W-:-:S04]  /*3ee0*/  IADD3 R6, P6, R198, R216, RZ ;  /* 0x000000d8c6067210 */ /* 0x008fc80007fde0ff */
[----:B------:R-:W3:Y:S01]  /*3ef0*/  LDC R175, c[0x0][0x268] ;  /* 0x00009a00ffaf7b82 */ /* 0x000ee20000000800 */
[----:B------:R4:W-:Y:S01]  /*3f00*/  STL.64 [R1+0x748], R8 ;  /* 0x0007480801007387 */ /* 0x0009e20000100a00 */
[----:B------:R-:W-:Y:S01]  /*3f10*/  LEA.HI.X.SX32 R7, R191, R217, 0x1, P6 ;  /* 0x000000d9bf077211 */ /* 0x000fe200030f0eff */
[----:B-1----:R-:W-:Y:S01]  /*3f20*/  IMAD R177, R177, 0x88, RZ ;  /* 0x00000088b1b17824 */ /* 0x002fe200078e02ff */
[----:B------:R-:W-:-:S04]  /*3f30*/  IADD3 R10, P3, R188, R216, RZ ;  /* 0x000000d8bc0a7210 */ /* 0x000fc80007f7e0ff */
[----:B------:R-:W1:Y:S01]  /*3f40*/  LDC R172, c[0x0][0x268] ;  /* 0x00009a00ffac7b82 */ /* 0x000e620000000800 */
[----:B------:R-:W-:Y:S01]  /*3f50*/  LEA.HI.X.SX32 R11, R190, R217, 0x1, P3 ;  /* 0x000000d9be0b7211 */ /* 0x000fe200018f0eff */
[----:B0-----:R-:W-:Y:S01]  /*3f60*/  IMAD R184, R184, 0x110, RZ ;  /* 0x00000110b8b87824 */ /* 0x001fe200078e02ff */
[----:B----4-:R-:W-:-:S05]  /*3f70*/  IADD3 R8, P5, R194, R216, RZ ;  /* 0x000000d8c2087210 */ /* 0x010fca0007fbe0ff */
[----:B------:R-:W0:Y:S01]  /*3f80*/  LDC R174, c[0x0][0x268] ;  /* 0x00009a00ffae7b82 */ /* 0x000e220000000800 */
[----:B------:R4:W-:Y:S01]  /*3f90*/  STL.64 [R1+0x740], R6 ;  /* 0x0007400601007387 */ /* 0x0009e20000100a00 */
[----:B------:R-:W-:Y:S01]  /*3fa0*/  LEA.HI.X.SX32 R9, R188, R217, 0x1, P5 ;  /* 0x000000d9bc097211 */ /* 0x000fe200028f0eff */
[----:B------:R-:W-:-:S05]  /*3fb0*/  IMAD R182, R182, 0x112, RZ ;  /* 0x00000112b6b67824 */ /* 0x000fca00078e02ff */
[----:B------:R-:W2:Y:S01]  /*3fc0*/  LDC R178, c[0x0][0x268] ;  /* 0x00009a00ffb27b82 */ /* 0x000ea20000000800 */
[----:B------:R1:W-:Y:S01]  /*3fd0*/  STL.64 [R1+0x950], R10 ;  /* 0x0009500a01007387 */ /* 0x0003e20000100a00 */
[----:B---3--:R-:W-:-:S06]  /*3fe0*/  IMAD R175, R175, 0x89, RZ ;  /* 0x00000089afaf7824 */ /* 0x008fcc00078e02ff */
[----:B------:R-:W3:Y:S01]  /*3ff0*/  LDC R176, c[0x0][0x268] ;  /* 0x00009a00ffb07b82 */ /* 0x000ee20000000800 */
[----:B----4-:R-:W-:Y:S01]  /*4000*/  IADD3 R6, P6, R192, R216, RZ ;  /* 0x000000d8c0067210 */ /* 0x010fe20007fde0ff */
[----:B------:R4:W-:Y:S01]  /*4010*/  STL.64 [R1+0x738], R8 ;  /* 0x0007380801007387 */ /* 0x0009e20000100a00 */
[----:B-1----:R-:W-:-:S05]  /*4020*/  IMAD R172, R172, 0x8a, RZ ;  /* 0x0000008aacac7824 */ /* 0x002fca00078e02ff */
[----:B------:R-:W1:Y:S01]  /*4030*/  LDC R169, c[0x0][0x268] ;  /* 0x00009a00ffa97b82 */ /* 0x000e620000000800 */
[----:B------:R-:W-:Y:S01]  /*4040*/  IADD3 R10, P3, R181, R216, RZ ;  /* 0x000000d8b50a7210 */ /* 0x000fe20007f7e0ff */
[----:B0-----:R-:W-:Y:S01]  /*4050*/  IMAD R174, R174, 0x45, RZ ;  /* 0x00000045aeae7824 */ /* 0x001fe200078e02ff */
[----:B------:R-:W-:-:S05]  /*4060*/  LEA.HI.X.SX32 R7, R186, R217, 0x1, P6 ;  /* 0x000000d9ba077211 */ /* 0x000fca00030f0eff */
[----:B------:R-:W0:Y:S01]  /*4070*/  LDC R166, c[0x0][0x268] ;  /* 0x00009a00ffa67b82 */ /* 0x000e220000000800 */
[----:B----4-:R-:W-:Y:S01]  /*4080*/  IADD3 R8, P5, R180, R216, RZ ;  /* 0x000000d8b4087210 */ /* 0x010fe20007fbe0ff */
[----:B------:R4:W-:Y:S01]  /*4090*/  STL.64 [R1+0x730], R6 ;  /* 0x0007300601007387 */ /* 0x0009e20000100a00 */
[----:B------:R-:W-:Y:S01]  /*40a0*/  LEA.HI.X.SX32 R11, R183, R217, 0x1, P3 ;  /* 0x000000d9b70b7211 */ /* 0x000fe200018f0eff */
[----:B--2---:R-:W-:-:S04]  /*40b0*/  IMAD R178, R178, 0x114, RZ ;  /* 0x00000114b2b27824 */ /* 0x004fc800078e02ff */
[----:B------:R-:W2:Y:S01]  /*40c0*/  LDC R167, c[0x0][0x268] ;  /* 0x00009a00ffa77b82 */ /* 0x000ea20000000800 */
[----:B------:R-:W-:-:S07]  /*40d0*/  LEA.HI.X.SX32 R9, R181, R217, 0x1, P5 ;  /* 0x000000d9b5097211 */ /* 0x000fce00028f0eff */
[----:B------:R-:W2:Y:S01]  /*40e0*/  LDC R163, c[0x0][0x268] ;  /* 0x00009a00ffa37b82 */ /* 0x000ea20000000800 */
[----:B----4-:R-:W-:-:S07]  /*40f0*/  IADD3 R6, P6, R177, R216, RZ ;  /* 0x000000d8b1067210 */ /* 0x010fce0007fde0ff */
[----:B------:R-:W4:Y:S01]  /*4100*/  LDC R170, c[0x0][0x268] ;  /* 0x00009a00ffaa7b82 */ /* 0x000f220000000800 */
[----:B------:R2:W-:Y:S01]  /*4110*/  STL.64 [R1+0xae0], R10 ;  /* 0x000ae00a01007387 */ /* 0x0005e20000100a00 */
[----:B------:R-:W-:Y:S01]  /*4120*/  LEA.HI.X.SX32 R7, R180, R217, 0x1, P6 ;  /* 0x000000d9b4077211 */ /* 0x000fe200030f0eff */
[----:B---3--:R-:W-:Y:S02]  /*4130*/  IMAD R176, R176, 0x116, RZ ;  /* 0x00000116b0b07824 */ /* 0x008fe400078e02ff */
[----:B------:R3:W-:Y:S01]  /*4140*/  STL.64 [R1+0xa58], R8 ;  /* 0x000a580801007387 */ /* 0x0007e20000100a00 */
[----:B-1----:R-:W-:Y:S02]  /*4150*/  IMAD R169, R169, 0x8b, RZ ;  /* 0x0000008ba9a97824 */ /* 0x002fe400078e02ff */
[----:B------:R-:W1:Y:S01]  /*4160*/  LDC R168, c[0x0][0x268] ;  /* 0x00009a00ffa87b82 */ /* 0x000e620000000800 */
[----:B0-----:R-:W-:Y:S02]  /*4170*/  IMAD R166, R166, 0x46, RZ ;  /* 0x00000046a6a67824 */ /* 0x001fe400078e02ff */
[----:B--2---:R-:W-:Y:S01]  /*4180*/  IMAD R167, R167, 0x23, RZ ;  /* 0x00000023a7a77824 */ /* 0x004fe200078e02ff */
[----:B------:R-:W-:-:S04]  /*4190*/  IADD3 R10, P3, R184, R216, RZ ;  /* 0x000000d8b80a7210 */ /* 0x000fc80007f7e0ff */
[----:B------:R-:W0:Y:S01]  /*41a0*/  LDC R161, c[0x0][0x268] ;  /* 0x00009a00ffa17b82 */ /* 0x000e220000000800 */
[----:B---3--:R-:W-:Y:S01]  /*41b0*/  IADD3 R8, P5, R182, R216, RZ ;  /* 0x000000d8b6087210 */ /* 0x008fe20007fbe0ff */
[----:B------:R2:W-:Y:S01]  /*41c0*/  STL.64 [R1+0x948], R6 ;  /* 0x0009480601007387 */ /* 0x0005e20000100a00 */
[----:B------:R-:W-:Y:S01]  /*41d0*/  LEA.HI.X.SX32 R11, R177, R217, 0x1, P3 ;  /* 0x000000d9b10b7211 */ /* 0x000fe200018f0eff */
[----:B------:R-:W-:-:S04]  /*41e0*/  IMAD R163, R163, 0x8c, RZ ;  /* 0x0000008ca3a37824 */ /* 0x000fc800078e02ff */
[----:B------:R-:W3:Y:S01]  /*41f0*/  LDC R158, c[0x0][0x268] ;  /* 0x00009a00ff9e7b82 */ /* 0x000ee20000000800 */
[----:B------:R-:W-:-:S07]  /*4200*/  LEA.HI.X.SX32 R9, R175, R217, 0x1, P5 ;  /* 0x000000d9af097211 */ /* 0x000fce00028f0eff */
[----:B------:R-:W3:Y:S01]  /*4210*/  LDC R164, c[0x0][0x268] ;  /* 0x00009a00ffa47b82 */ /* 0x000ee20000000800 */
[----:B--2---:R-:W-:Y:S01]  /*4220*/  IADD3 R6, P6, R172, R216, RZ ;  /* 0x000000d8ac067210 */ /* 0x004fe20007fde0ff */
[----:B------:R2:W-:Y:S01]  /*4230*/  STL.64 [R1+0x728], R10 ;  /* 0x0007280a01007387 */ /* 0x0005e20000100a00 */
[----:B----4-:R-:W-:-:S05]  /*4240*/  IMAD R170, R170, 0x118, RZ ;  /* 0x00000118aaaa7824 */ /* 0x010fca00078e02ff */
[----:B------:R-:W4:Y:S01]  /*4250*/  LDC R160, c[0x0][0x268] ;  /* 0x00009a00ffa07b82 */ /* 0x000f220000000800 */
[----:B------:R3:W-:Y:S01]  /*4260*/  STL.64 [R1+0x720], R8 ;  /* 0x0007200801007387 */ /* 0x0007e20000100a00 */
[----:B------:R-:W-:Y:S01]  /*4270*/  LEA.HI.X.SX32 R7, R174, R217, 0x1, P6 ;  /* 0x000000d9ae077211 */ /* 0x000fe200030f0eff */
[----:B-1----:R-:W-:Y:S02]  /*4280*/  IMAD R168, R168, 0x11a, RZ ;  /* 0x0000011aa8a87824 */ /* 0x002fe400078e02ff */
[----:B0-----:R-:W-:-:S03]  /*4290*/  IMAD R161, R161, 0x8d, RZ ;  /* 0x0000008da1a17824 */ /* 0x001fc600078e02ff */
[----:B------:R-:W0:Y:S01]  /*42a0*/  LDC R162, c[0x0][0x268] ;  /* 0x00009a00ffa27b82 */ /* 0x000e220000000800 */
[-C--:B--2---:R-:W-:Y:S01]  /*42b0*/  IADD3 R10, P3, R178, R216.reuse, RZ ;  /* 0x000000d8b20a7210 */ /* 0x084fe20007f7e0ff */
[----:B---3--:R-:W-:Y:S01]  /*42c0*/  IMAD R158, R158, 0x8e, RZ ;  /* 0x0000008e9e9e7824 */ /* 0x008fe200078e02ff */
[----:B------:R-:W-:-:S05]  /*42d0*/  IADD3 R8, P5, R176, R216, RZ ;  /* 0x000000d8b0087210 */ /* 0x000fca0007fbe0ff */
[----:B------:R-:W1:Y:S01]  /*42e0*/  LDC R215, c[0x0][0x268] ;  /* 0x00009a00ffd77b82 */ /* 0x000e620000000800 */
[-C--:B------:R-:W-:Y:S01]  /*42f0*/  LEA.HI.X.SX32 R11, R172, R217.reuse, 0x1, P3 ;  /* 0x000000d9ac0b7211 */ /* 0x080fe200018f0eff */
[----:B------:R2:W-:Y:S01]  /*4300*/  STL.64 [R1+0x940], R6 ;  /* 0x0009400601007387 */ /* 0x0005e20000100a00 */
[----:B------:R-:W-:Y:S01]  /*4310*/  LEA.HI.X.SX32 R9, R169, R217, 0x1, P5 ;  /* 0x000000d9a9097211 */ /* 0x000fe200028f0eff */
[----:B------:R-:W-:-:S04]  /*4320*/  IMAD R164, R164, 0x11c, RZ ;  /* 0x0000011ca4a47824 */ /* 0x000fc800078e02ff */
[----:B------:R-:W3:Y:S01]  /*4330*/  LDC R152, c[0x0][0x268] ;  /* 0x00009a00ff987b82 */ /* 0x000ee20000000800 */
[----:B------:R0:W-:Y:S01]  /*4340*/  STL.64 [R1+0x718], R10 ;  /* 0x0007180a01007387 */ /* 0x0001e20000100a00 */
[----:B----4-:R-:W-:-:S06]  /*4350*/  IMAD R160, R160, 0x47, RZ ;  /* 0x00000047a0a07824 */ /* 0x010fcc00078e02ff */
[----:B------:R-:W4:Y:S01]  /*4360*/  LDC R150, c[0x0][0x268] ;  /* 0x00009a00ff967b82 */ /* 0x000f220000000800 */
[-C--:B--2---:R-:W-:Y:S01]  /*4370*/  IADD3 R6, P6, R166, R216.reuse, RZ ;  /* 0x000000d8a6067210 */ /* 0x084fe20007fde0ff */
[----:B------:R2:W-:Y:S01]  /*4380*/  STL.64 [R1+0x710], R8 ;  /* 0x0007100801007387 */ /* 0x0005e20000100a00 */
[----:B0-----:R-:W-:Y:S01]  /*4390*/  IMAD R162, R162, 0x11e, RZ ;  /* 0x0000011ea2a27824 */ /* 0x001fe200078e02ff */
[----:B------:R-:W-:-:S04]  /*43a0*/  IADD3 R10, P3, R163, R216, RZ ;  /* 0x000000d8a30a7210 */ /* 0x000fc80007f7e0ff */
[----:B------:R-:W0:Y:S01]  /*43b0*/  LDC R148, c[0x0][0x268] ;  /* 0x00009a00ff947b82 */ /* 0x000e220000000800 */
[-C--:B------:R-:W-:Y:S01]  /*43c0*/  LEA.HI.X.SX32 R7, R167, R217.reuse, 0x1, P6 ;  /* 0x000000d9a7077211 */ /* 0x080fe200030f0eff */
[----:B-1----:R-:W-:Y:S01]  /*43d0*/  IMAD R215, R215, 0x8f, RZ ;  /* 0x0000008fd7d77824 */ /* 0x002fe200078e02ff */
[----:B------:R-:W-:Y:S02]  /*43e0*/  LEA.HI.X.SX32 R11, R166, R217, 0x1, P3 ;  /* 0x000000d9a60b7211 */ /* 0x000fe400018f0eff */
[----:B--2---:R-:W-:-:S03]  /*43f0*/  IADD3 R8, P5, R170, R216, RZ ;  /* 0x000000d8aa087210 */ /* 0x004fc60007fbe0ff */
[----:B------:R-:W1:Y:S01]  /*4400*/  LDC R146, c[0x0][0x268] ;  /* 0x00009a00ff927b82 */ /* 0x000e620000000800 */
[----:B------:R2:W-:Y:S01]  /*4410*/  STL.64 [R1+0xa50], R6 ;  /* 0x000a500601007387 */ /* 0x0005e20000100a00 */
[----:B------:R-:W-:Y:S01]  /*4420*/  LEA.HI.X.SX32 R9, R163, R217, 0x1, P5 ;  /* 0x000000d9a3097211 */ /* 0x000fe200028f0eff */
[----:B---3--:R-:W-:-:S05]  /*4430*/  IMAD R152, R152, 0x12, RZ ;  /* 0x0000001298987824 */ /* 0x008fca00078e02ff */
[----:B------:R-:W3:Y:S01]  /*4440*/  LDC R232, c[0x0][0x268] ;  /* 0x00009a00ffe87b82 */ /* 0x000ee20000000800 */
[----:B------:R0:W-:Y:S01]  /*4450*/  STL.64 [R1+0x938], R10 ;  /* 0x0009380a01007387 */ /* 0x0001e20000100a00 */
[----:B----4-:R-:W-:Y:S01]  /*4460*/  IMAD R150, R150, 0x24, RZ ;  /* 0x0000002496967824 */ /* 0x010fe200078e02ff */
[----:B--2---:R-:W-:-:S05]  /*4470*/  IADD3 R6, P6, R168, R216, RZ ;  /* 0x000000d8a8067210 */ /* 0x004fca0007fde0ff */
[----:B------:R-:W2:Y:S01]  /*4480*/  LDC R234, c[0x0][0x268] ;  /* 0x00009a00ffea7b82 */ /* 0x000ea20000000800 */
[----:B------:R4:W-:Y:S01]  /*4490*/  STL.64 [R1+0x708], R8 ;  /* 0x0007080801007387 */ /* 0x0009e20000100a00 */
[----:B------:R-:W-:Y:S01]  /*44a0*/  LEA.HI.X.SX32 R7, R161, R217, 0x1, P6 ;  /* 0x000000d9a1077211 */ /* 0x000fe200030f0eff */
[----:B0-----:R-:W-:Y:S01]  /*44b0*/  IMAD R148, R148, 0x48, RZ ;  /* 0x0000004894947824 */ /* 0x001fe200078e02ff */
[----:B------:R-:W-:-:S04]  /*44c0*/  IADD3 R10, P3, R158, R216, RZ ;  /* 0x000000d89e0a7210 */ /* 0x000fc80007f7e0ff */
[----:B------:R-:W0:Y:S01]  /*44d0*/  LDC R241, c[0x0][0x268] ;  /* 0x00009a00fff17b82 */ /* 0x000e220000000800 */
[----:B------:R-:W-:Y:S01]  /*44e0*/  LEA.HI.X.SX32 R11, R160, R217, 0x1, P3 ;  /* 0x000000d9a00b7211 */ /* 0x000fe200018f0eff */
[----:B-1----:R-:W-:Y:S01]  /*44f0*/  IMAD R146, R146, 0x90, RZ ;  /* 0x0000009092927824 */ /* 0x002fe200078e02ff */
[----:B----4-:R-:W-:-:S05]  /*4500*/  IADD3 R8, P5, R164, R216, RZ ;  /* 0x000000d8a4087210 */ /* 0x010fca0007fbe0ff */
[----:B------:R-:W1:Y:S01]  /*4510*/  LDC R140, c[0x0][0x268] ;  /* 0x00009a00ff8c7b82 */ /* 0x000e620000000800 */
[----:B------:R4:W-:Y:S01]  /*4520*/  STL.64 [R1+0x700], R6 ;  /* 0x0007000601007387 */ /* 0x0009e20000100a00 */
[----:B------:R-:W-:Y:S01]  /*4530*/  LEA.HI.X.SX32 R9, R158, R217, 0x1, P5 ;  /* 0x000000d99e097211 */ /* 0x000fe200028f0eff */
[----:B---3--:R-:W-:-:S05]  /*4540*/  IMAD R232, R232, 0x120, RZ ;  /* 0x00000120e8e87824 */ /* 0x008fca00078e02ff */
[----:B------:R-:W3:Y:S01]  /*4550*/  LDC R237, c[0x0][0x268] ;  /* 0x00009a00ffed7b82 */ /* 0x000ee20000000800 */
[----:B------:R0:W-:Y:S01]  /*4560*/  STL.64 [R1+0x930], R10 ;  /* 0x0009300a01007387 */ /* 0x0001e20000100a00 */
[----:B--2---:R-:W-:Y:S01]  /*4570*/  IMAD R234, R234, 0x122, RZ ;  /* 0x00000122eaea7824 */ /* 0x004fe200078e02ff */
[----:B----4-:R-:W-:-:S05]  /*4580*/  IADD3 R6, P6, R162, R216, RZ ;  /* 0x000000d8a2067210 */ /* 0x010fca0007fde0ff */
        /* <DEDUP_REMOVED lines=12> */
[----:B---3--:R-:W-:Y:S02]  /*4650*/  IMAD R237, R237, 0x124, RZ ;  /* 0x00000124eded7824 */ /* 0x008fe400078e02ff */
[----:B------:R3:W-:Y:S03]  /*4660*/  STL.64 [R1+0xb20], R10 ;  /* 0x000b200a01007387 */ /* 0x0007e60000100a00 */
[----:B------:R-:W1:Y:S01]  /*4670*/  LDC R134, c[0x0][0x268] ;  /* 0x00009a00ff867b82 */ /* 0x000e620000000800 */
[----:B------:R0:W-:Y:S01]  /*4680*/  STL.64 [R1+0xad8], R8 ;  /* 0x000ad80801007387 */ /* 0x0001e20000100a00 */
[----:B--2---:R-:W-:Y:S01]  /*4690*/  IMAD R244, R244, 0x49, RZ ;  /* 0x00000049f4f47824 */ /* 0x004fe200078e02ff */
[----:B----4-:R-:W-:-:S05]  /*46a0*/  IADD3 R6, P6, R148, R216, RZ ;  /* 0x000000d894067210 */ /* 0x010fca0007fde0ff */
[----:B------:R-:W2:Y:S01]  /*46b0*/  LDC R252, c[0x0][0x268] ;  /* 0x00009a00fffc7b82 */ /* 0x000ea20000000800 */
[-C--:B---3--:R-:W-:Y:S01]  /*46c0*/  IADD3 R10, P3, R146, R216.reuse, RZ ;  /* 0x000000d8920a7210 */ /* 0x088fe20007f7e0ff */
[----:B0-----:R-:W-:Y:S01]  /*46d0*/  IMAD R239, R239, 0x126, RZ ;  /* 0x00000126efef7824 */ /* 0x001fe200078e02ff */
[----:B------:R-:W-:Y:S02]  /*46e0*/  LEA.HI.X.SX32 R7, R150, R217, 0x1, P6 ;  /* 0x000000d996077211 */ /* 0x000fe400030f0eff */
[----:B------:R-:W-:-:S03]  /*46f0*/  IADD3 R8, P5, R232, R216, RZ ;  /* 0x000000d8e8087210 */ /* 0x000fc60007fbe0ff */
[----:B------:R-:W0:Y:S01]  /*4700*/  LDC R126, c[0x0][0x268] ;  /* 0x00009a00ff7e7b82 */ /* 0x000e220000000800 */
[-C--:B------:R-:W-:Y:S01]  /*4710*/  LEA.HI.X.SX32 R11, R148, R217.reuse, 0x1, P3 ;  /* 0x000000d9940b7211 */ /* 0x080fe200018f0eff */
[----:B------:R3:W-:Y:S01]  /*4720*/  STL.64 [R1+0xa48], R6 ;  /* 0x000a480601007387 */ /* 0x0007e20000100a00 */
[----:B------:R-:W-:Y:S01]  /*4730*/  LEA.HI.X.SX32 R9, R146, R217, 0x1, P5 ;  /* 0x000000d992097211 */ /* 0x000fe200028f0eff */
[----:B-1----:R-:W-:-:S04]  /*4740*/  IMAD R132, R132, 0x94, RZ ;  /* 0x0000009484847824 */ /* 0x002fc800078e02ff */
[----:B------:R-:W1:Y:S01]  /*4750*/  LDC R18, c[0x0][0x268] ;  /* 0x00009a00ff127b82 */ /* 0x000e620000000800 */
[----:B------:R4:W-:Y:S01]  /*4760*/  STL.64 [R1+0x928], R10 ;  /* 0x0009280a01007387 */ /* 0x0009e20000100a00 */
[----:B------:R-:W-:Y:S01]  /*4770*/  IMAD R134, R134, 0x4a, RZ ;  /* 0x0000004a86867824 */ /* 0x000fe200078e02ff */
[-C--:B---3--:R-:W-:Y:S02]  /*4780*/  IADD3 R6, P6, R234, R216.reuse, RZ ;  /* 0x000000d8ea067210 */ /* 0x088fe40007fde0ff */
[----:B------:R3:W-:Y:S01]  /*4790*/  STL.64 [R1+0x6e8], R8 ;  /* 0x0006e80801007387 */ /* 0x0007e20000100a00 */
[----:B--2---:R-:W-:Y:S02]  /*47a0*/  IMAD R252, R252, 0x25, RZ ;  /* 0x00000025fcfc7824 */ /* 0x004fe400078e02ff */
[----:B------:R-:W2:Y:S01]  /*47b0*/  LDC R251, c[0x0][0x268] ;  /* 0x00009a00fffb7b82 */ /* 0x000ea20000000800 */
[----:B------:R-:W-:Y:S02]  /*47c0*/  LEA.HI.X.SX32 R7, R241, R217, 0x1, P6 ;  /* 0x000000d9f1077211 */ /* 0x000fe400030f0eff */
[----:B----4-:R-:W-:-:S03]  /*47d0*/  IADD3 R10, P3, R140, R216, RZ ;  /* 0x000000d88c0a7210 */ /* 0x010fc60007f7e0ff */
[----:B------:R4:W-:Y:S01]  /*47e0*/  STL.64 [R1+0x6e0], R6 ;  /* 0x0006e00601007387 */ /* 0x0009e20000100a00 */
[----:B0-----:R-:W-:Y:S01]  /*47f0*/  IMAD R126, R126, 0x96, RZ ;  /* 0x000000967e7e7824 */ /* 0x001fe200078e02ff */
[----:B------:R-:W0:Y:S01]  /*4800*/  LDC R3, c[0x0][0x268] ;  /* 0x00009a00ff037b82 */ /* 0x000e220000000800 */
[----:B---3--:R-:W-:Y:S02]  /*4810*/  IADD3 R8, P5, R237, R216, RZ ;  /* 0x000000d8ed087210 */ /* 0x008fe40007fbe0ff */
[-C--:B------:R-:W-:Y:S02]  /*4820*/  LEA.HI.X.SX32 R11, R244, R217.reuse, 0x1, P3 ;  /* 0x000000d9f40b7211 */ /* 0x080fe400018f0eff */
[----:B------:R-:W-:-:S03]  /*4830*/  LEA.HI.X.SX32 R9, R140, R217, 0x1, P5 ;  /* 0x000000d98c097211 */ /* 0x000fc600028f0eff */
[----:B------:R-:W3:Y:S01]  /*4840*/  LDC R120, c[0x0][0x268] ;  /* 0x00009a00ff787b82 */ /* 0x000ee20000000800 */
[-C--:B----4-:R-:W-:Y:S01]  /*4850*/  IADD3 R6, P6, R239, R216.reuse, RZ ;  /* 0x000000d8ef067210 */ /* 0x090fe20007fde0ff */
[----:B------:R4:W-:Y:S03]  /*4860*/  STL.64 [R1+0x920], R10 ;  /* 0x0009200a01007387 */ /* 0x0009e60000100a00 */
[----:B------:R-:W-:Y:S01]  /*4870*/  LEA.HI.X.SX32 R7, R249, R217, 0x1, P6 ;  /* 0x000000d9f9077211 */ /* 0x000fe200030f0eff */
[----:B------:R0:W-:Y:S01]  /*4880*/  STL.64 [R1+0x6d8], R8 ;  /* 0x0006d80801007387 */ /* 0x0001e20000100a00 */
[----:B-1----:R-:W-:Y:S01]  /*4890*/  IMAD R18, R18, 0x4b, RZ ;  /* 0x0000004b12127824 */ /* 0x002fe200078e02ff */
[----:B------:R-:W1:Y:S01]  /*48a0*/  LDC R118, c[0x0][0x268] ;  /* 0x00009a00ff767b82 */ /* 0x000e620000000800 */
[----:B--2---:R-:W-:Y:S01]  /*48b0*/  IMAD R251, R251, 0x12a, RZ ;  /* 0x0000012afbfb7824 */ /* 0x004fe200078e02ff */
[----:B------:R2:W-:Y:S01]  /*48c0*/  STL.64 [R1+0x6d0], R6 ;  /* 0x0006d00601007387 */ /* 0x0005e20000100a00 */
[----:B----4-:R-:W-:Y:S01]  /*48d0*/  IADD3 R10, P3, R134, R216, RZ ;  /* 0x000000d8860a7210 */ /* 0x010fe20007f7e0ff */
[----:B0-----:R-:W-:-:S04]  /*48e0*/  IMAD R121, R3, 0xb2, RZ ;  /* 0x000000b203797824 */ /* 0x001fc800078e02ff */
[----:B------:R-:W0:Y:S01]  /*48f0*/  LDC R116, c[0x0][0x268] ;  /* 0x00009a00ff747b82 */ /* 0x000e220000000800 */
[----:B------:R-:W-:-:S04]  /*4900*/  IADD3 R8, P5, R132, R216, RZ ;  /* 0x000000d884087210 */ /* 0x000fc80007fbe0ff */
[-C--:B------:R-:W-:Y:S01]  /*4910*/  LEA.HI.X.SX32 R9, R134, R217.reuse, 0x1, P5 ;  /* 0x000000d986097211 */ /* 0x080fe200028f0eff */
[----:B---3--:R-:W-:Y:S01]  /*4920*/  IMAD R120, R120, 0x26, RZ ;  /* 0x0000002678787824 */ /* 0x008fe200078e02ff */
[----:B--2---:R-:W-:Y:S01]  /*4930*/  IADD3 R6, P6, R248, R216, RZ ;  /* 0x000000d8f8067210 */ /* 0x004fe20007fde0ff */
[----:B------:R-:W2:Y:S01]  /*4940*/  LDC R3, c[0x0][0x268] ;  /* 0x00009a00ff037b82 */ /* 0x000ea20000000800 */
[-C--:B------:R-:W-:Y:S01]  /*4950*/  LEA.HI.X.SX32 R11, R252, R217.reuse, 0x1, P3 ;  /* 0x000000d9fc0b7211 */ /* 0x080fe200018f0eff */
[----:B------:R3:W-:Y:S01]  /*4960*/  STL.64 [R1+0x918], R8 ;  /* 0x0009180801007387 */ /* 0x0007e20000100a00 */
[----:B------:R-:W-:-:S03]  /*4970*/  LEA.HI.X.SX32 R7, R132, R217, 0x1, P6 ;  /* 0x000000d984077211 */ /* 0x000fc600030f0eff */
[----:B------:R-:W-:Y:S01]  /*4980*/  STL.64 [R1+0xa40], R10 ;  /* 0x000a400a01007387 */ /* 0x000fe20000100a00 */
[----:B-1----:R-:W-:Y:S01]  /*4990*/  IMAD R118, R118, 0x4c, RZ ;  /* 0x0000004c76767824 */ /* 0x002fe200078e02ff */
[----:B------:R-:W1:Y:S02]  /*49a0*/  LDC R20, c[0x0][0x268] ;  /* 0x00009a00ff147b82 */ /* 0x000e640000000800 */
[----:B------:R4:W-:Y:S01]  /*49b0*/  STL.64 [R1+0x6c8], R6 ;  /* 0x0006c80601007387 */ /* 0x0009e20000100a00 */
[----:B---3--:R-:W-:Y:S01]  /*49c0*/  IADD3 R8, P5, R126, R216, RZ ;  /* 0x000000d87e087210 */ /* 0x008fe20007fbe0ff */
[----:B0-----:R-:W-:-:S04]  /*49d0*/  IMAD R116, R116, 0x98, RZ ;  /* 0x0000009874747824 */ /* 0x001fc800078e02ff */
[----:B------:R-:W0:Y:S01]  /*49e0*/  LDC R13, c[0x0][0x268] ;  /* 0x00009a00ff0d7b82 */ /* 0x000e220000000800 */
[----:B------:R-:W-:-:S07]  /*49f0*/  LEA.HI.X.SX32 R9, R18, R217, 0x1, P5 ;  /* 0x000000d912097211 */ /* 0x000fce00028f0eff */
[----:B----4-:R-:W3:Y:S01]  /*4a00*/  LDC R6, c[0x0][0x268] ;  /* 0x00009a00ff067b82 */ /* 0x010ee20000000800 */
[----:B------:R4:W-:Y:S01]  /*4a10*/  STL.64 [R1+0x910], R8 ;  /* 0x0009100801007387 */ /* 0x0009e20000100a00 */
[----:B--2---:R-:W-:-:S06]  /*4a20*/  IMAD R123, R3, 0xb4, RZ ;  /* 0x000000b4037b7824 */ /* 0x004fcc00078e02ff */
[----:B------:R-:W2:Y:S01]  /*4a30*/  LDC R11, c[0x0][0x268] ;  /* 0x00009a00ff0b7b82 */ /* 0x000ea20000000800 */
[----:B------:R-:W-:Y:S01]  /*4a40*/  IADD3 R22, P3, R251, R216, RZ ;  /* 0x000000d8fb167210 */ /* 0x000fe20007f7e0ff */
[----:B-1----:R-:W-:-:S06]  /*4a50*/  IMAD R20, R20, 0x9a, RZ ;  /* 0x0000009a14147824 */ /* 0x002fcc00078e02ff */
[----:B------:R-:W1:Y:S01]  /*4a60*/  LDC R7, c[0x0][0x268] ;  /* 0x00009a00ff077b82 */ /* 0x000e620000000800 */
[----:B0-----:R-:W-:-:S07]  /*4a70*/  IMAD R13, R13, 0x9c, RZ ;  /* 0x0000009c0d0d7824 */ /* 0x001fce00078e02ff */
[----:B----4-:R-:W0:Y:S01]  /*4a80*/  LDC R9, c[0x0][0x268] ;  /* 0x00009a00ff097b82 */ /* 0x010e220000000800 */
[----:B---3--:R-:W-:Y:S02]  /*4a90*/  IMAD R6, R6, 0x95, RZ ;  /* 0x0000009506067824 */ /* 0x008fe400078e02ff */
[----:B--2---:R-:W-:-:S03]  /*4aa0*/  IMAD R11, R11, 0x12c, RZ ;  /* 0x0000012c0b0b7824 */ /* 0x004fc600078e02ff */
[----:B------:R-:W-:Y:S02]  /*4ab0*/  LEA.HI.X.SX32 R23, R6, R217, 0x1, P3 ;  /* 0x000000d906177211 */ /* 0x000fe400018f0eff */
[----:B------:R-:W2:Y:S01]  /*4ac0*/  LDC R3, c[0x0][0x268] ;  /* 0x00009a00ff037b82 */ /* 0x000ea20000000800 */
[----:B-1----:R-:W-:Y:S01]  /*4ad0*/  IMAD R7, R7, 0x12e, RZ ;  /* 0x0000012e07077824 */ /* 0x002fe200078e02ff */
[----:B------:R-:W-:-:S06]  /*4ae0*/  IADD3 R10, P6, R11, R216, RZ ;  /* 0x000000d80b0a7210 */ /* 0x000fcc0007fde0ff */
[----:B------:R-:W1:Y:S01]  /*4af0*/  LDC R18, c[0x0][0x268] ;  /* 0x00009a00ff127b82 */ /* 0x000e620000000800 */
[-C--:B------:R-:W-:Y:S01]  /*4b00*/  IADD3 R6, P3, R7, R216.reuse, RZ ;  /* 0x000000d807067210 */ /* 0x080fe20007f7e0ff */
[----:B0-----:R-:W-:Y:S01]  /*4b10*/  IMAD R9, R9, 0x97, RZ ;  /* 0x0000009709097824 */ /* 0x001fe200078e02ff */
[-C--:B------:R-:W-:Y:S01]  /*4b20*/  LEA.HI.X.SX32 R11, R126, R217.reuse, 0x1, P6 ;  /* 0x000000d97e0b7211 */ /* 0x080fe200030f0eff */
[----:B------:R0:W-:Y:S04]  /*4b30*/  STL.64 [R1+0x6c0], R22 ;  /* 0x0006c01601007387 */ /* 0x0001e80000100a00 */
[----:B------:R-:W3:Y:S01]  /*4b40*/  LDC R15, c[0x0][0x268] ;  /* 0x00009a00ff0f7b82 */ /* 0x000ee20000000800 */
[----:B------:R-:W-:Y:S01]  /*4b50*/  LEA.HI.X.SX32 R7, R9, R217, 0x1, P3 ;  /* 0x000000d909077211 */ /* 0x000fe200018f0eff */
[----:B------:R4:W-:Y:S04]  /*4b60*/  STL.64 [R1+0x6b8], R10 ;  /* 0x0006b80a01007387 */ /* 0x0009e80000100a00 */
[----:B------:R3:W-:Y:S01]  /*4b70*/  STL.64 [R1+0x6b0], R6 ;  /* 0x0006b00601007387 */ /* 0x0007e20000100a00 */
[-C--:B------:R-:W-:Y:S01]  /*4b80*/  IADD3 R248, P5, R120, R216.reuse, RZ ;  /* 0x000000d878f87210 */ /* 0x080fe20007fbe0ff */
[----:B--2---:R-:W-:Y:S01]  /*4b90*/  IMAD R124, R3, 0xb6, RZ ;  /* 0x000000b6037c7824 */ /* 0x004fe200078e02ff */
[----:B------:R-:W2:Y:S01]  /*4ba0*/  LDC R17, c[0x0][0x268] ;  /* 0x00009a00ff117b82 */ /* 0x000ea20000000800 */
[----:B0-----:R-:W-:-:S02]  /*4bb0*/  IADD3 R22, P6, R118, R216, RZ ;  /* 0x000000d876167210 */ /* 0x001fc40007fde0ff */
[----:B------:R-:W-:-:S05]  /*4bc0*/  IADD3 R8, P3, R116, R216, RZ ;  /* 0x000000d874087210 */ /* 0x000fca0007f7e0ff */
[----:B----4-:R-:W0:Y:S01]  /*4bd0*/  LDC R11, c[0x0][0x268] ;  /* 0x00009a00ff0b7b82 */ /* 0x010e220000000800 */
[----:B-1----:R-:W-:Y:S02]  /*4be0*/  IMAD R18, R18, 0x4d, RZ ;  /* 0x0000004d12127824 */ /* 0x002fe400078e02ff */
[----:B---3--:R-:W-:-:S05]  /*4bf0*/  IMAD R15, R15, 0x4e, RZ ;  /* 0x0000004e0f0f7824 */ /* 0x008fca00078e02ff */
[----:B------:R-:W1:Y:S08]  /*4c00*/  LDC R6, c[0x0][0x268] ;  /* 0x00009a00ff067b82 */ /* 0x000e700000000800 */
[----:B------:R-:W3:Y:S01]  /*4c10*/  LDC R7, c[0x0][0x268] ;  /* 0x00009a00ff077b82 */ /* 0x000ee20000000800 */
[-C--:B------:R-:W-:Y:S02]  /*4c20*/  LEA.HI.X.SX32 R23, R120, R217.reuse, 0x1, P6 ;  /* 0x000000d978177211 */ /* 0x080fe400030f0eff */
[----:B------:R-:W-:-:S05]  /*4c30*/  LEA.HI.X.SX32 R9, R118, R217, 0x1, P3 ;  /* 0x000000d976097211 */ /* 0x000fca00018f0eff */
[----:B------:R-:W4:Y:S01]  /*4c40*/  LDC R3, c[0x0][0x268] ;  /* 0x00009a00ff037b82 */ /* 0x000f220000000800 */
[----:B-1----:R-:W-:-:S07]  /*4c50*/  IMAD R6, R6, 0x13, RZ ;  /* 0x0000001306067824 */ /* 0x002fce00078e02ff */
[----:B------:R-:W1:Y:S01]  /*4c60*/  LDC R5, c[0x0][0x268] ;  /* 0x00009a00ff057b82 */ /* 0x000e620000000800 */
[----:B---3--:R-:W-:Y:S01]  /*4c70*/  IMAD R7, R7, 0x130, RZ ;  /* 0x0000013007077824 */ /* 0x008fe200078e02ff */
[----:B------:R-:W-:-:S06]  /*4c80*/  LEA.HI.X.SX32 R249, R6, R217, 0x1, P5 ;  /* 0x000000d906f97211 */ /* 0x000fcc00028f0eff */
[----:B------:R-:W3:Y:S01]  /*4c90*/  LDC R233, c[0x0][0x268] ;  /* 0x00009a00ffe97b82 */ /* 0x000ee20000000800 */
[-C--:B------:R-:W-:Y:S01]  /*4ca0*/  IADD3 R6, P5, R7, R216.reuse, RZ ;  /* 0x000000d807067210 */ /* 0x080fe20007fbe0ff */
[----:B------:R1:W-:Y:S01]  /*4cb0*/  STL.64 [R1+0xa38], R22 ;  /* 0x000a381601007387 */ /* 0x0003e20000100a00 */
[----:B0-----:R-:W-:Y:S02]  /*4cc0*/  IMAD R11, R11, 0x132, RZ ;  /* 0x000001320b0b7824 */ /* 0x001fe400078e02ff */
[----:B------:R-:W-:Y:S01]  /*4cd0*/  LEA.HI.X.SX32 R7, R116, R217, 0x1, P5 ;  /* 0x000000d974077211 */ /* 0x000fe200028f0eff */
[----:B------:R-:W-:Y:S01]  /*4ce0*/  STL.64 [R1+0xad0], R248 ;  /* 0x000ad0f801007387 */ /* 0x000fe20000100a00 */
[----:B------:R-:W-:Y:S01]  /*4cf0*/  IADD3 R10, P3, R20, R216, RZ ;  /* 0x000000d8140a7210 */ /* 0x000fe20007f7e0ff */
[----:B----4-:R-:W-:Y:S01]  /*4d00*/  IMAD R128, R3, 0xb8, RZ ;  /* 0x000000b803807824 */ /* 0x010fe200078e02ff */
[----:B------:R-:W0:Y:S01]  /*4d10*/  LDC R243, c[0x0][0x268] ;  /* 0x00009a00fff37b82 */ /* 0x000e220000000800 */
[----:B------:R4:W-:Y:S01]  /*4d20*/  STL.64 [R1+0x908], R8 ;  /* 0x0009080801007387 */ /* 0x0009e20000100a00 */
[----:B--2---:R-:W-:-:S02]  /*4d30*/  IMAD R17, R17, 0x13c, RZ ;  /* 0x0000013c11117824 */ /* 0x004fc400078e02ff */
[----:B-1----:R-:W-:Y:S01]  /*4d40*/  IMAD R5, R5, 0x14, RZ ;  /* 0x0000001405057824 */ /* 0x002fe200078e02ff */
[----:B------:R1:W-:Y:S01]  /*4d50*/  STL.64 [R1+0x6a8], R6 ;  /* 0x0006a80601007387 */ /* 0x0003e20000100a00 */
[----:B------:R-:W-:Y:S02]  /*4d60*/  IADD3 R22, P6, R11, R216, RZ ;  /* 0x000000d80b167210 */ /* 0x000fe40007fde0ff */
[----:B------:R-:W2:Y:S01]  /*4d70*/  LDC R3, c[0x0][0x268] ;  /* 0x00009a00ff037b82 */ /* 0x000ea20000000800 */
[----:B---3--:R-:W-:-:S07]  /*4d80*/  IMAD R113, R233, 0xae, RZ ;  /* 0x000000aee9717824 */ /* 0x008fce00078e02ff */
[----:B----4-:R-:W3:Y:S08]  /*4d90*/  LDC R9, c[0x0][0x268] ;  /* 0x00009a00ff097b82 */ /* 0x010ef00000000800 */
[----:B-1----:R-:W1:Y:S01]  /*4da0*/  LDC R6, c[0x0][0x268] ;  /* 0x00009a00ff067b82 */ /* 0x002e620000000800 */
[----:B------:R-:W-:Y:S01]  /*4db0*/  LEA.HI.X.SX32 R11, R18, R217, 0x1, P3 ;  /* 0x000000d9120b7211 */ /* 0x000fe200018f0eff */
[----:B0-----:R-:W-:-:S06]  /*4dc0*/  IMAD R117, R243, 0x58, RZ ;  /* 0x00000058f3757824 */ /* 0x001fcc00078e02ff */
[----:B------:R-:W0:Y:S01]  /*4dd0*/  LDC R7, c[0x0][0x268] ;  /* 0x00009a00ff077b82 */ /* 0x000e220000000800 */
[----:B--2---:R-:W-:Y:S02]  /*4de0*/  IMAD R129, R3, 0xba, RZ ;  /* 0x000000ba03817824 */ /* 0x004fe400078e02ff */
[----:B---3--:R-:W-:-:S05]  /*4df0*/  IMAD R9, R9, 0x134, RZ ;  /* 0x0000013409097824 */ /* 0x008fca00078e02ff */
[----:B------:R-:W2:Y:S01]  /*4e00*/  LDC R3, c[0x0][0x268] ;  /* 0x00009a00ff037b82 */ /* 0x000ea20000000800 */
[----:B-1----:R-:W-:Y:S01]  /*4e10*/  IMAD R6, R6, 0x99, RZ ;  /* 0x0000009906067824 */ /* 0x002fe200078e02ff */
[----:B------:R-:W-:-:S06]  /*4e20*/  IADD3 R8, P5, R9, R216, RZ ;  /* 0x000000d809087210 */ /* 0x000fcc0007fbe0ff */
[----:B------:R-:W1:Y:S01]  /*4e30*/  LDC R18, c[0x0][0x268] ;  /* 0x00009a00ff127b82 */ /* 0x000e620000000800 */
[-C--:B------:R-:W-:Y:S02]  /*4e40*/  LEA.HI.X.SX32 R23, R6, R217.reuse, 0x1, P6 ;  /* 0x000000d906177211 */ /* 0x080fe400030f0eff */
[----:B------:R-:W-:-:S03]  /*4e50*/  LEA.HI.X.SX32 R9, R20, R217, 0x1, P5 ;  /* 0x000000d914097211 */ /* 0x000fc600028f0eff */
[----:B------:R-:W-:Y:S02]  /*4e60*/  STL.64 [R1+0x6a0], R22 ;  /* 0x0006a01601007387 */ /* 0x000fe40000100a00 */
[----:B------:R-:W3:Y:S02]  /*4e70*/  LDC R245, c[0x0][0x268] ;  /* 0x00009a00fff57b82 */ /* 0x000ee40000000800 */
[----:B------:R4:W-:Y:S01]  /*4e80*/  STL.64 [R1+0x900], R10 ;  /* 0x0009000a01007387 */ /* 0x0009e20000100a00 */
[----:B0-----:R-:W-:Y:S01]  /*4e90*/  IMAD R7, R7, 0x136, RZ ;  /* 0x0000013607077824 */ /* 0x001fe200078e02ff */
[-C--:B------:R-:W-:Y:S01]  /*4ea0*/  IADD3 R248, P3, R15, R216.reuse, RZ ;  /* 0x000000d80ff87210 */ /* 0x080fe20007f7e0ff */
[----:B--2---:R-:W-:Y:S01]  /*4eb0*/  IMAD R131, R3, 0xbc, RZ ;  /* 0x000000bc03837824 */ /* 0x004fe200078e02ff */
[----:B------:R0:W-:Y:S02]  /*4ec0*/  STL.64 [R1+0x698], R8 ;  /* 0x0006980801007387 */ /* 0x0001e40000100a00 */
[----:B------:R-:W2:Y:S08]  /*4ed0*/  LDC R3, c[0x0][0x268] ;  /* 0x00009a00ff037b82 */ /* 0x000eb00000000800 */
[----:B----4-:R-:W4:Y:S08]  /*4ee0*/  LDC R10, c[0x0][0x268] ;  /* 0x00009a00ff0a7b82 */ /* 0x010f300000000800 */
[----:B------:R-:W4:Y:S01]  /*4ef0*/  LDC R11, c[0x0][0x268] ;  /* 0x00009a00ff0b7b82 */ /* 0x000f220000000800 */
[----:B------:R-:W-:Y:S01]  /*4f00*/  IADD3 R22, P5, R13, R216, RZ ;  /* 0x000000d80d167210 */ /* 0x000fe20007fbe0ff */
[----:B-1----:R-:W-:-:S02]  /*4f10*/  IMAD R18, R18, 0x4f, RZ ;  /* 0x0000004f12127824 */ /* 0x002fc400078e02ff */
[----:B---3--:R-:W-:-:S04]  /*4f20*/  IMAD R119, R245, 0xb0, RZ ;  /* 0x000000b0f5777824 */ /* 0x008fc800078e02ff */
[----:B0-----:R-:W0:Y:S01]  /*4f30*/  LDC R8, c[0x0][0x268] ;  /* 0x00009a00ff087b82 */ /* 0x001e220000000800 */
[----:B------:R-:W-:Y:S01]  /*4f40*/  IADD3 R6, P6, R7, R216, RZ ;  /* 0x000000d807067210 */ /* 0x000fe20007fde0ff */
[----:B--2---:R-:W-:Y:S02]  /*4f50*/  IMAD R133, R3, 0xbe, RZ ;  /* 0x000000be03857824 */ /* 0x004fe400078e02ff */
[----:B----4-:R-:W-:Y:S01]  /*4f60*/  IMAD R10, R10, 0x9b, RZ ;  /* 0x0000009b0a0a7824 */ /* 0x010fe200078e02ff */
[----:B------:R-:W-:-:S03]  /*4f70*/  LEA.HI.X.SX32 R23, R15, R217, 0x1, P5 ;  /* 0x000000d90f177211 */ /* 0x000fc600028f0eff */
[----:B------:R-:W1:Y:S01]  /*4f80*/  LDC R9, c[0x0][0x268] ;  /* 0x00009a00ff097b82 */ /* 0x000e620000000800 */
[----:B------:R-:W-:Y:S01]  /*4f90*/  IMAD R11, R11, 0x138, RZ ;  /* 0x000001380b0b7824 */ /* 0x000fe200078e02ff */
[----:B------:R-:W-:-:S06]  /*4fa0*/  LEA.HI.X.SX32 R7, R10, R217, 0x1, P6 ;  /* 0x000000d90a077211 */ /* 0x000fcc00030f0eff */
[----:B------:R-:W2:Y:S01]  /*4fb0*/  LDC R3, c[0x0][0x268] ;  /* 0x00009a00ff037b82 */ /* 0x000ea20000000800 */
[----:B------:R-:W-:Y:S01]  /*4fc0*/  IADD3 R10, P6, R11, R216, RZ ;  /* 0x000000d80b0a7210 */ /* 0x000fe20007fde0ff */
[----:B0-----:R-:W-:-:S03]  /*4fd0*/  IMAD R8, R8, 0x27, RZ ;  /* 0x0000002708087824 */ /* 0x001fc600078e02ff */
[-C--:B------:R-:W-:Y:S01]  /*4fe0*/  LEA.HI.X.SX32 R11, R13, R217.reuse, 0x1, P6 ;  /* 0x000000d90d0b7211 */ /* 0x080fe200030f0eff */
[----:B------:R0:W-:Y:S02]  /*4ff0*/  STL.64 [R1+0x690], R6 ;  /* 0x0006900601007387 */ /* 0x0001e40000100a00 */
[----:B------:R-:W3:Y:S01]  /*5000*/  LDC R221, c[0x0][0x268] ;  /* 0x00009a00ffdd7b82 */ /* 0x000ee20000000800 */
[----:B------:R-:W-:-:S07]  /*5010*/  LEA.HI.X.SX32 R249, R8, R217, 0x1, P3 ;  /* 0x000000d908f97211 */ /* 0x000fce00018f0eff */
[----:B------:R-:W4:Y:S01]  /*5020*/  LDC R219, c[0x0][0x268] ;  /* 0x00009a00ffdb7b82 */ /* 0x000f220000000800 */
[----:B0-----:R-:W4:Y:S04]  /*5030*/  LDL.LU.64 R6, [R1+0xba8] ;  /* 0x000ba80001067983 */ /* 0x001f280000300a00 */
[----:B------:R-:W-:Y:S01]  /*5040*/  STL.64 [R1+0x8f8], R22 ;  /* 0x0008f81601007387 */ /* 0x000fe20000100a00 */
[----:B-1----:R-:W-:Y:S02]  /*5050*/  IMAD R9, R9, 0x13a, RZ ;  /* 0x0000013a09097824 */ /* 0x002fe400078e02ff */
[----:B------:R-:W0:Y:S01]  /*5060*/  LDC R12, c[0x0][0x268] ;  /* 0x00009a00ff0c7b82 */ /* 0x000e220000000800 */
[----:B--2---:R-:W-:Y:S01]  /*5070*/  IMAD R141, R3, 0xc0, RZ ;  /* 0x000000c0038d7824 */ /* 0x004fe200078e02ff */
[----:B------:R1:W-:Y:S04]  /*5080*/  STL.64 [R1+0xa30], R248 ;  /* 0x000a30f801007387 */ /* 0x0003e80000100a00 */
[----:B------:R2:W-:Y:S01]  /*5090*/  STL.64 [R1+0x688], R10 ;  /* 0x0006880a01007387 */ /* 0x0005e20000100a00 */
[-C--:B------:R-:W-:Y:S01]  /*50a0*/  IADD3 R8, P3, R9, R216.reuse, RZ ;  /* 0x000000d809087210 */ /* 0x080fe20007f7e0ff */
[----:B------:R-:W0:Y:S01]  /*50b0*/  LDC R3, c[0x0][0x268] ;  /* 0x00009a00ff037b82 */ /* 0x000e220000000800 */
[----:B---3--:R-:W-:Y:S01]  /*50c0*/  IMAD R245, R221, 0xea, RZ ;  /* 0x000000eaddf57824 */ /* 0x008fe200078e02ff */
[----:B-1----:R-:W-:Y:S01]  /*50d0*/  IADD3 R248, P6, R17, R216, RZ ;  /* 0x000000d811f87210 */ /* 0x002fe20007fde0ff */
[----:B----4-:R-:W-:-:S05]  /*50e0*/  IMAD R247, R219, 0xec, RZ ;  /* 0x000000ecdbf77824 */ /* 0x010fca00078e02ff */
[----:B------:R-:W1:Y:S08]  /*50f0*/  LDC R17, c[0x0][0x268] ;  /* 0x00009a00ff117b82 */ /* 0x000e700000000800 */
[----:B--2---:R-:W2:Y:S01]  /*5100*/  LDC R10, c[0x0][0x268] ;  /* 0x00009a00ff0a7b82 */ /* 0x004ea20000000800 */
[----:B0-----:R-:W-:Y:S02]  /*5110*/  IMAD R12, R12, 0xa4, RZ ;  /* 0x000000a40c0c7824 */ /* 0x001fe400078e02ff */
[----:B------:R-:W-:-:S05]  /*5120*/  IMAD R142, R3, 0xc2, RZ ;  /* 0x000000c2038e7824 */ /* 0x000fca00078e02ff */
[----:B------:R-:W0:Y:S08]  /*5130*/  LDC R11, c[0x0][0x268] ;  /* 0x00009a00ff0b7b82 */ /* 0x000e300000000800 */
[----:B------:R-:W3:Y:S01]  /*5140*/  LDC R3, c[0x0][0x268] ;  /* 0x00009a00ff037b82 */ /* 0x000ee20000000800 */
[----:B--2---:R-:W-:-:S07]  /*5150*/  IMAD R10, R10, 0x9d, RZ ;  /* 0x0000009d0a0a7824 */ /* 0x004fce00078e02ff */
[----:B------:R-:W2:Y:S01]  /*5160*/  LDC R221, c[0x0][0x268] ;  /* 0x00009a00ffdd7b82 */ /* 0x000ea20000000800 */
[----:B------:R-:W-:-:S07]  /*5170*/  LEA.HI.X.SX32 R9, R10, R217, 0x1, P3 ;  /* 0x000000d90a097211 */ /* 0x000fce00018f0eff */
[----:B------:R-:W4:Y:S01]  /*5180*/  LDC R219, c[0x0][0x268] ;  /* 0x00009a00ffdb7b82 */ /* 0x000f220000000800 */
[----:B------:R1:W-:Y:S01]  /*5190*/  STL.64 [R1+0x680], R8 ;  /* 0x0006800801007387 */ /* 0x0003e20000100a00 */
[----:B---3--:R-:W-:-:S06]  /*51a0*/  IMAD R144, R3, 0xc4, RZ ;  /* 0x000000c403907824 */ /* 0x008fcc00078e02ff */
[----:B------:R-:W3:Y:S01]  /*51b0*/  LDC R14, c[0x0][0x268] ;  /* 0x00009a00ff0e7b82 */ /* 0x000ee20000000800 */
[----:B-1----:R-:W3:Y:S07]  /*51c0*/  LDL.LU.64 R8, [R1+0xba0] ;  /* 0x000ba00001087983 */ /* 0x002eee0000300a00 */
[----:B------:R-:W1:Y:S01]  /*51d0*/  LDC R3, c[0x0][0x268] ;  /* 0x00009a00ff037b82 */ /* 0x000e620000000800 */
[----:B0-----:R-:W-:Y:S02]  /*51e0*/  IMAD R11, R11, 0x13e, RZ ;  /* 0x0000013e0b0b7824 */ /* 0x001fe400078e02ff */
[----:B------:R-:W-:-:S05]  /*51f0*/  IMAD R17, R17, 0x9f, RZ ;  /* 0x0000009f11117824 */ /* 0x000fca00078e02ff */
[----:B------:R-:W0:Y:S08]  /*5200*/  LDC R230, c[0x0][0x268] ;  /* 0x00009a00ffe67b82 */ /* 0x000e300000000800 */
[----:B------:R-:W0:Y:S08]  /*5210*/  LDC R21, c[0x0][0x268] ;  /* 0x00009a00ff157b82 */ /* 0x000e300000000800 */
[----:B------:R-:W0:Y:S01]  /*5220*/  LDC R242, c[0x0][0x268] ;  /* 0x00009a00fff27b82 */ /* 0x000e220000000800 */
[----:B-1----:R-:W-:-:S07]  /*5230*/  IMAD R145, R3, 0xc6, RZ ;  /* 0x000000c603917824 */ /* 0x002fce00078e02ff */
[----:B------:R-:W1:Y:S08]  /*5240*/  LDC R2, c[0x0][0x268] ;  /* 0x00009a00ff027b82 */ /* 0x000e700000000800 */
[----:B------:R-:W1:Y:S01]  /*5250*/  LDC R228, c[0x0][0x268] ;  /* 0x00009a00ffe47b82 */ /* 0x000e620000000800 */
[----:B------:R-:W-:-:S07]  /*5260*/  IADD3 R10, P3, R11, R216, RZ ;  /* 0x000000d80b0a7210 */ /* 0x000fce0007f7e0ff */
[----:B------:R-:W1:Y:S08]  /*5270*/  LDC R220, c[0x0][0x268] ;  /* 0x00009a00ffdc7b82 */ /* 0x000e700000000800 */
[----:B------:R-:W1:Y:S08]  /*5280*/  LDC R222, c[0x0][0x268] ;  /* 0x00009a00ffde7b82 */ /* 0x000e700000000800 */
[----:B------:R-:W1:Y:S08]  /*5290*/  LDC R226, c[0x0][0x268] ;  /* 0x00009a00ffe27b82 */ /* 0x000e700000000800 */
[----:B------:R-:W1:Y:S08]  /*52a0*/  LDC R218, c[0x0][0x268] ;  /* 0x00009a00ffda7b82 */ /* 0x000e700000000800 */
[----:B------:R-:W1:Y:S01]  /*52b0*/  LDC R224, c[0x0][0x268] ;  /* 0x00009a00ffe07b82 */ /* 0x000e620000000800 */
[----:B------:R-:W-:-:S07]  /*52c0*/  IADD3 R22, P5, R7, R216, RZ ;  /* 0x000000d807167210 */ /* 0x000fce0007fbe0ff */
[----:B------:R-:W1:Y:S01]  /*52d0*/  LDC R3, c[0x0][0x268] ;  /* 0x00009a00ff037b82 */ /* 0x000e620000000800 */
[-C--:B------:R-:W-:Y:S01]  /*52e0*/  LEA.HI.X.SX32 R249, R7, R217.reuse, 0x1, P6 ;  /* 0x000000d907f97211 */ /* 0x080fe200030f0eff */
[----:B--2---:R-:W-:Y:S01]  /*52f0*/  IMAD R221, R221, 0xa1, RZ ;  /* 0x000000a1dddd7824 */ /* 0x004fe200078e02ff */
[----:B------:R-:W-:Y:S01]  /*5300*/  LEA.HI.X.SX32 R11, R17, R217, 0x1, P3 ;  /* 0x000000d9110b7211 */ /* 0x000fe200018f0eff */
[----:B----4-:R-:W-:Y:S02]  /*5310*/  IMAD R219, R219, 0x146, RZ ;  /* 0x00000146dbdb7824 */ /* 0x010fe400078e02ff */
[----:B---3--:R-:W-:Y:S02]  /*5320*/  IMAD R14, R14, 0xa6, RZ ;  /* 0x000000a60e0e7824 */ /* 0x008fe400078e02ff */
[----:B0-----:R-:W-:Y:S02]  /*5330*/  IMAD R230, R230, 0xa7, RZ ;  /* 0x000000a7e6e67824 */ /* 0x001fe400078e02ff */
[----:B------:R-:W-:-:S02]  /*5340*/  IMAD R21, R21, 0x56, RZ ;  /* 0x0000005615157824 */ /* 0x000fc400078e02ff */
[----:B------:R-:W-:Y:S02]  /*5350*/  IMAD R115, R242, 0x2c, RZ ;  /* 0x0000002cf2737824 */ /* 0x000fe400078e02ff */
[----:B-1----:R-:W-:Y:S02]  /*5360*/  IMAD R122, R2, 0x5a, RZ ;  /* 0x0000005a027a7824 */ /* 0x002fe400078e02ff */
[----:B------:R-:W-:Y:S02]  /*5370*/  IMAD R125, R228, 0x2e, RZ ;  /* 0x0000002ee47d7824 */ /* 0x000fe400078e02ff */
[----:B------:R-:W-:Y:S02]  /*5380*/  IMAD R246, R220, 0x76, RZ ;  /* 0x00000076dcf67824 */ /* 0x000fe400078e02ff */
[----:B------:R-:W-:Y:S02]  /*5390*/  IMAD R222, R222, 0xc1, RZ ;  /* 0x000000c1dede7824 */ /* 0x000fe400078e02ff */
[----:B------:R-:W-:-:S02]  /*53a0*/  IMAD R226, R226, 0x188, RZ ;  /* 0x00000188e2e27824 */ /* 0x000fc400078e02ff */
[----:B------:R-:W-:Y:S01]  /*53b0*/  IMAD R151, R3, 0xc8, RZ ;  /* 0x000000c803977824 */ /* 0x000fe200078e02ff */
[----:B------:R-:W-:Y:S01]  /*53c0*/  LEA.HI.X.SX32 R23, R18, R217, 0x1, P5 ;  /* 0x000000d912177211 */ /* 0x000fe200028f0eff */
[----:B------:R-:W0:Y:S01]  /*53d0*/  LDC R3, c[0x0][0x268] ;  /* 0x00009a00ff037b82 */ /* 0x000e220000000800 */
[----:B------:R-:W-:Y:S01]  /*53e0*/  MOV R7, R19 ;  /* 0x0000001300077202 */ /* 0x000fe20000000f00 */
[----:B------:R-:W-:Y:S01]  /*53f0*/  IMAD R250, R218, 0xee, RZ ;  /* 0x000000eedafa7824 */ /* 0x000fe200078e02ff */
[----:B------:R-:W-:-:S05]  /*5400*/  IADD3 R220, P2, R136, R216, RZ ;  /* 0x000000d888dc7210 */ /* 0x000fca0007f5e0ff */
[----:B------:R-:W1:Y:S01]  /*5410*/  LDC R18, c[0x0][0x268] ;  /* 0x00009a00ff127b82 */ /* 0x000e620000000800 */
[----:B------:R2:W-:Y:S01]  /*5420*/  STL.64 [R1+0x8f0], R22 ;  /* 0x0008f01601007387 */ /* 0x0005e20000100a00 */
[----:B------:R-:W-:-:S06]  /*5430*/  IADD3 R218, P1, R225, R216, RZ ;  /* 0x000000d8e1da7210 */ /* 0x000fcc0007f3e0ff */
[----:B------:R-:W3:Y:S01]  /*5440*/  LDC R2, c[0x0][0x268] ;  /* 0x00009a00ff027b82 */ /* 0x000ee20000000800 */
[----:B0-----:R-:W-:-:S07]  /*5450*/  IMAD R153, R3, 0xca, RZ ;  /* 0x000000ca03997824 */ /* 0x001fce00078e02ff */
[----:B------:R-:W0:Y:S08]  /*5460*/  LDC R228, c[0x0][0x268] ;  /* 0x00009a00ffe47b82 */ /* 0x000e300000000800 */
[----:B------:R-:W4:Y:S01]  /*5470*/  LDC R3, c[0x0][0x268] ;  /* 0x00009a00ff037b82 */ /* 0x000f220000000800 */
[----:B-1----:R-:W-:Y:S02]  /*5480*/  LEA R18, R18, R18, 0x2 ;  /* 0x0000001212127211 */ /* 0x002fe400078e10ff */
[----:B--2---:R-:W-:Y:S01]  /*5490*/  IADD3 R22, P5, R5, R216, RZ ;  /* 0x000000d805167210 */ /* 0x004fe20007fbe0ff */
[----:B------:R1:W-:Y:S01]  /*54a0*/  STL.64 [R1+0x678], R248 ;  /* 0x000678f801007387 */ /* 0x0003e20000100a00 */
[----:B---3--:R-:W-:-:S02]  /*54b0*/  IMAD R127, R2, 0x5c, RZ ;  /* 0x0000005c027f7824 */ /* 0x008fc400078e02ff */
[----:B0-----:R-:W-:Y:S02]  /*54c0*/  IMAD R138, R228, 0x30, RZ ;  /* 0x00000030e48a7824 */ /* 0x001fe400078e02ff */
[----:B----4-:R-:W-:Y:S01]  /*54d0*/  IMAD R155, R3, 0xcc, RZ ;  /* 0x000000cc039b7824 */ /* 0x010fe200078e02ff */
[----:B-1----:R-:W-:Y:S01]  /*54e0*/  IADD3 R248, P6, R6, R216, RZ ;  /* 0x000000d806f87210 */ /* 0x002fe20007fde0ff */
[----:B------:R-:W0:Y:S01]  /*54f0*/  LDC R3, c[0x0][0x268] ;  /* 0x00009a00ff037b82 */ /* 0x000e220000000800 */
[----:B------:R1:W-:Y:S01]  /*5500*/  STL.64 [R1+0x670], R10 ;  /* 0x0006700a01007387 */ /* 0x0003e20000100a00 */
[-C--:B------:R-:W-:Y:S02]  /*5510*/  LEA.HI.X.SX32 R17, R18, R217.reuse, 0x1, P4 ;  /* 0x000000d912117211 */ /* 0x080fe400020f0eff */
[----:B------:R-:W-:-:S04]  /*5520*/  LEA.HI.X.SX32 R23, R4, R217, 0x1, P5 ;  /* 0x000000d904177211 */ /* 0x000fc800028f0eff */
[----:B------:R-:W2:Y:S08]  /*5530*/  LDC R2, c[0x0][0x268] ;  /* 0x00009a00ff027b82 */ /* 0x000eb00000000800 */
[----:B------:R-:W3:Y:S01]  /*5540*/  LDC R228, c[0x0][0x268] ;  /* 0x00009a00ffe47b82 */ /* 0x000ee20000000800 */
[----:B0-----:R-:W-:-:S07]  /*5550*/  IMAD R156, R3, 0xce, RZ ;  /* 0x000000ce039c7824 */ /* 0x001fce00078e02ff */
[----:B------:R-:W0:Y:S01]  /*5560*/  LDC R3, c[0x0][0x268] ;  /* 0x00009a00ff037b82 */ /* 0x000e220000000800 */
[-C--:B-1----:R-:W-:Y:S02]  /*5570*/  IADD3 R10, P3, R8, R216.reuse, RZ ;  /* 0x000000d8080a7210 */ /* 0x082fe40007f7e0ff */
[----:B------:R-:W-:Y:S01]  /*5580*/  IADD3 R18, P4, R9, R216, RZ ;  /* 0x000000d809127210 */ /* 0x000fe20007f9e0ff */
[----:B------:R1:W-:Y:S01]  /*5590*/  STL.64 [R1+0xb40], R16 ;  /* 0x000b401001007387 */ /* 0x0003e20000100a00 */
[-C--:B------:R-:W-:Y:S01]  /*55a0*/  LEA.HI.X.SX32 R249, R5, R217.reuse, 0x1, P6 ;  /* 0x000000d905f97211 */ /* 0x080fe200030f0eff */
[----:B--2---:R-:W-:Y:S02]  /*55b0*/  IMAD R130, R2, 0x5e, RZ ;  /* 0x0000005e02827824 */ /* 0x004fe400078e02ff */
[----:B---3--:R-:W-:Y:S02]  /*55c0*/  IMAD R147, R228, 0x32, RZ ;  /* 0x00000032e4937824 */ /* 0x008fe400078e02ff */
[----:B0-----:R-:W-:Y:S01]  /*55d0*/  IMAD R171, R3, 0xd0, RZ ;  /* 0x000000d003ab7824 */ /* 0x001fe200078e02ff */
[-C--:B------:R-:W-:Y:S01]  /*55e0*/  LEA.HI.X.SX32 R11, R6, R217.reuse, 0x1, P3 ;  /* 0x000000d9060b7211 */ /* 0x080fe200018f0eff */
[----:B------:R-:W0:Y:S01]  /*55f0*/  LDC R3, c[0x0][0x268] ;  /* 0x00009a00ff037b82 */ /* 0x000e220000000800 */
[----:B------:R2:W-:Y:S07]  /*5600*/  STL.64 [R1+0xb18], R22 ;  /* 0x000b181601007387 */ /* 0x0005ee0000100a00 */
[----:B-1----:R-:W1:Y:S01]  /*5610*/  LDC R17, c[0x0][0x268] ;  /* 0x00009a00ff117b82 */ /* 0x002e620000000800 */
[----:B--2---:R-:W2:Y:S01]  /*5620*/  LDL.LU.64 R22, [R1+0xb98] ;  /* 0x000b980001167983 */ /* 0x004ea20000300a00 */
[----:B------:R-:W-:-:S06]  /*5630*/  LEA.HI.X.SX32 R7, R8, R217, 0x1, P4 ;  /* 0x000000d908077211 */ /* 0x000fcc00020f0eff */
[----:B------:R-:W3:Y:S01]  /*5640*/  LDC R2, c[0x0][0x268] ;  /* 0x00009a00ff027b82 */ /* 0x000ee20000000800 */
[----:B0-----:R-:W-:-:S07]  /*5650*/  IMAD R173, R3, 0xd2, RZ ;  /* 0x000000d203ad7824 */ /* 0x001fce00078e02ff */
[----:B------:R-:W0:Y:S08]  /*5660*/  LDC R228, c[0x0][0x268] ;  /* 0x00009a00ffe47b82 */ /* 0x000e300000000800 */
[----:B------:R-:W4:Y:S01]  /*5670*/  LDC R3, c[0x0][0x268] ;  /* 0x00009a00ff037b82 */ /* 0x000f220000000800 */
[----:B------:R-:W-:Y:S01]  /*5680*/  STL [R1+0x8e8], R18 ;  /* 0x0008e81201007387 */ /* 0x000fe20000100800 */
[----:B-1----:R-:W-:Y:S01]  /*5690*/  IMAD R17, R17, 0x140, RZ ;  /* 0x0000014011117824 */ /* 0x002fe200078e02ff */
[----:B------:R-:W-:Y:S01]  /*56a0*/  MOV R6, R18 ;  /* 0x0000001200067202 */ /* 0x000fe20000000f00 */
[----:B---3--:R-:W-:-:S02]  /*56b0*/  IMAD R139, R2, 0x60, RZ ;  /* 0x00000060028b7824 */ /* 0x008fc400078e02ff */
[----:B0-----:R-:W-:Y:S02]  /*56c0*/  IMAD R159, R228, 0x34, RZ ;  /* 0x00000034e49f7824 */ /* 0x001fe400078e02ff */
[----:B----4-:R-:W-:Y:S01]  /*56d0*/  IMAD R185, R3, 0xd4, RZ ;  /* 0x000000d403b97824 */ /* 0x010fe200078e02ff */
[----:B------:R-:W-:Y:S01]  /*56e0*/  STL.64 [R1+0xac8], R248 ;  /* 0x000ac8f801007387 */ /* 0x000fe20000100a00 */
[----:B------:R-:W0:Y:S03]  /*56f0*/  LDC R3, c[0x0][0x268] ;  /* 0x00009a00ff037b82 */ /* 0x000e260000000800 */
[----:B------:R1:W-:Y:S01]  /*5700*/  STL.64 [R1+0xa28], R10 ;  /* 0x000a280a01007387 */ /* 0x0003e20000100a00 */
[----:B------:R-:W-:-:S04]  /*5710*/  IADD3 R16, P5, R17, R216, RZ ;  /* 0x000000d811107210 */ /* 0x000fc80007fbe0ff */
[----:B------:R-:W3:Y:S01]  /*5720*/  LDC R2, c[0x0][0x268] ;  /* 0x00009a00ff027b82 */ /* 0x000ee20000000800 */
[----:B-1----:R-:W4:Y:S07]  /*5730*/  LDL.LU.64 R10, [R1+0xb90] ;  /* 0x000b9000010a7983 */ /* 0x002f2e0000300a00 */
[----:B------:R-:W1:Y:S01]  /*5740*/  LDC R228, c[0x0][0x268] ;  /* 0x00009a00ffe47b82 */ /* 0x000e620000000800 */
[----:B0-----:R-:W-:Y:S01]  /*5750*/  IMAD R187, R3, 0xd6, RZ ;  /* 0x000000d603bb7824 */ /* 0x001fe200078e02ff */
[----:B------:R-:W-:-:S06]  /*5760*/  LEA.HI.X.SX32 R17, R9, R217, 0x1, P5 ;  /* 0x000000d909117211 */ /* 0x000fcc00028f0eff */
[----:B------:R-:W0:Y:S01]  /*5770*/  LDC R3, c[0x0][0x268] ;  /* 0x00009a00ff037b82 */ /* 0x000e220000000800 */
[----:B------:R-:W2:Y:S01]  /*5780*/  LDL.LU.64 R18, [R1+0xb88] ;  /* 0x000b880001127983 */ /* 0x000ea20000300a00 */
[----:B---3--:R-:W-:Y:S02]  /*5790*/  IMAD R143, R2, 0x62, RZ ;  /* 0x00000062028f7824 */ /* 0x008fe400078e02ff */
[----:B-1----:R-:W-:Y:S02]  /*57a0*/  IMAD R189, R228, 0x36, RZ ;  /* 0x00000036e4bd7824 */ /* 0x002fe400078e02ff */
[----:B0-----:R-:W-:Y:S01]  /*57b0*/  IMAD R201, R3, 0xd8, RZ ;  /* 0x000000d803c97824 */ /* 0x001fe200078e02ff */
[----:B------:R-:W-:Y:S01]  /*57c0*/  STL [R1+0x8ec], R7 ;  /* 0x0008ec0701007387 */ /* 0x000fe20000100800 */
[----:B------:R-:W0:Y:S01]  /*57d0*/  LDC R3, c[0x0][0x268] ;  /* 0x00009a00ff037b82 */ /* 0x000e220000000800 */
[----:B------:R-:W-:-:S07]  /*57e0*/  MOV R9, R5 ;  /* 0x0000000500097202 */ /* 0x000fce0000000f00 */
[----:B------:R-:W1:Y:S08]  /*57f0*/  LDC R2, c[0x0][0x268] ;  /* 0x00009a00ff027b82 */ /* 0x000e700000000800 */
[----:B------:R-:W3:Y:S01]  /*5800*/  LDC R228, c[0x0][0x268] ;  /* 0x00009a00ffe47b82 */ /* 0x000ee20000000800 */
[----:B0-----:R-:W-:-:S07]  /*5810*/  IMAD R203, R3, 0xda, RZ ;  /* 0x000000da03cb7824 */ /* 0x001fce00078e02ff */
[----:B------:R-:W0:Y:S01]  /*5820*/  LDC R3, c[0x0][0x268] ;  /* 0x00009a00ff037b82 */ /* 0x000e220000000800 */
[----:B------:R3:W-:Y:S01]  /*5830*/  STL.64 [R1+0x668], R16 ;  /* 0x0006681001007387 */ /* 0x0007e20000100a00 */
[----:B-1----:R-:W-:-:S06]  /*5840*/  IMAD R149, R2, 0x64, RZ ;  /* 0x0000006402957824 */ /* 0x002fcc00078e02ff */
[----:B------:R-:W1:Y:S01]  /*5850*/  LDC R2, c[0x0][0x268] ;  /* 0x00009a00ff027b82 */ /* 0x000e620000000800 */
[----:B---3--:R-:W3:Y:S01]  /*5860*/  LDL.LU.64 R16, [R1+0xb80] ;  /* 0x000b800001107983 */ /* 0x008ee20000300a00 */
[----:B------:R-:W-:Y:S02]  /*5870*/  IMAD R228, R228, 0x38, RZ ;  /* 0x00000038e4e47824 */ /* 0x000fe400078e02ff */
[----:B0-----:R-:W-:-:S04]  /*5880*/  IMAD R213, R3, 0xdc, RZ ;  /* 0x000000dc03d57824 */ /* 0x001fc800078e02ff */
[----:B------:R-:W0:Y:S01]  /*5890*/  LDC R3, c[0x0][0x268] ;  /* 0x00009a00ff037b82 */ /* 0x000e220000000800 */
[----:B-1----:R-:W-:-:S07]  /*58a0*/  IMAD R154, R2, 0x66, RZ ;  /* 0x00000066029a7824 */ /* 0x002fce00078e02ff */
[----:B------:R-:W1:Y:S01]  /*58b0*/  LDC R2, c[0x0][0x268] ;  /* 0x00009a00ff027b82 */ /* 0x000e620000000800 */
[----:B0-----:R-:W-:-:S07]  /*58c0*/  IMAD R223, R3, 0xde, RZ ;  /* 0x000000de03df7824 */ /* 0x001fce00078e02ff */
        /* <DEDUP_REMOVED lines=23> */
[----:B0-----:R-:W-:-:S05]  /*5a40*/  IMAD R3, R3, 0x142, RZ ;  /* 0x0000014203037824 */ /* 0x001fca00078e02ff */
[-C--:B------:R-:W-:Y:S02]  /*5a50*/  IADD3 R248, P6, R3, R216.reuse, RZ ;  /* 0x000000d803f87210 */ /* 0x080fe40007fde0ff */
[----:B------:R-:W0:Y:S01]  /*5a60*/  LDC R3, c[0x0][0x268] ;  /* 0x00009a00ff037b82 */ /* 0x000e220000000800 */
[----:B-1----:R-:W-:Y:S01]  /*5a70*/  IMAD R242, R2, 0x74, RZ ;  /* 0x0000007402f27824 */ /* 0x002fe200078e02ff */
[----:B----4-:R-:W-:Y:S01]  /*5a80*/  IADD3 R4, P3, R10, R216, RZ ;  /* 0x000000d80a047210 */ /* 0x010fe20007f7e0ff */
[----:B0-----:R-:W-:Y:S01]  /*5a90*/  IMAD R3, R3, 0x144, RZ ;  /* 0x0000014403037824 */ /* 0x001fe200078e02ff */
[----:B------:R-:W-:-:S04]  /*5aa0*/  LEA.HI.X.SX32 R249, R221, R217, 0x1, P6 ;  /* 0x000000d9ddf97211 */ /* 0x000fc800030f0eff */
[----:B------:R-:W0:Y:S01]  /*5ab0*/  LDC R221, c[0x0][0x268] ;  /* 0x00009a00ffdd7b82 */ /* 0x000e220000000800 */
[-C--:B------:R-:W-:Y:S02]  /*5ac0*/  IADD3 R2, P0, R135, R216.reuse, RZ ;  /* 0x000000d887027210 */ /* 0x080fe40007f1e0ff */
[----:B------:R-:W-:-:S05]  /*5ad0*/  IADD3 R6, P4, R3, R216, RZ ;  /* 0x000000d803067210 */ /* 0x000fca0007f9e0ff */
[----:B------:R-:W1:Y:S02]  /*5ae0*/  LDC R3, c[0x0][0x268] ;  /* 0x00009a00ff037b82 */ /* 0x000e640000000800 */
[----:B-1----:R-:W-:-:S05]  /*5af0*/  IMAD R3, R3, 0x51, RZ ;  /* 0x0000005103037824 */ /* 0x002fca00078e02ff */
[-C--:B------:R-:W-:Y:S02]  /*5b00*/  LEA.HI.X.SX32 R9, R3, R217.reuse, 0x1, P3 ;  /* 0x000000d903097211 */ /* 0x080fe400018f0eff */
[----:B------:R-:W1:Y:S01]  /*5b10*/  LDC R3, c[0x0][0x268] ;  /* 0x00009a00ff037b82 */ /* 0x000e620000000800 */
[----:B------:R-:W-:Y:S01]  /*5b20*/  LEA.HI.X.SX32 R7, R10, R217, 0x1, P4 ;  /* 0x000000d90a077211 */ /* 0x000fe200020f0eff */
[----:B------:R-:W-:Y:S04]  /*5b30*/  STL [R1+0x8e0], R4 ;  /* 0x0008e00401007387 */ /* 0x000fe80000100800 */
[----:B------:R-:W-:Y:S04]  /*5b40*/  STL.64 [R1+0x660], R248 ;  /* 0x000660f801007387 */ /* 0x000fe80000100a00 */
[----:B------:R-:W-:Y:S04]  /*5b50*/  STL [R1+0x8e4], R9 ;  /* 0x0008e40901007387 */ /* 0x000fe80000100800 */
[----:B------:R4:W-:Y:S01]  /*5b60*/  STL.64 [R1+0x658], R6 ;  /* 0x0006580601007387 */ /* 0x0009e20000100a00 */
[----:B-1----:R-:W-:-:S05]  /*5b70*/  IMAD R3, R3, 0x148, RZ ;  /* 0x0000014803037824 */ /* 0x002fca00078e02ff */
[----:B----4-:R-:W-:Y:S02]  /*5b80*/  IADD3 R6, P4, R3, R216, RZ ;  /* 0x000000d803067210 */ /* 0x010fe40007f9e0ff */
[----:B------:R-:W1:Y:S01]  /*5b90*/  LDC R3, c[0x0][0x268] ;  /* 0x00009a00ff037b82 */ /* 0x000e620000000800 */
[----:B------:R-:W-:Y:S01]  /*5ba0*/  MOV R8, R4 ;  /* 0x0000000400087202 */ /* 0x000fe20000000f00 */
[----:B0-----:R-:W-:Y:S01]  /*5bb0*/  IMAD R221, R221, 0xa3, RZ ;  /* 0x000000a3dddd7824 */ /* 0x001fe200078e02ff */
[----:B------:R-:W-:-:S04]  /*5bc0*/  IADD3 R4, P5, R219, R216, RZ ;  /* 0x000000d8db047210 */ /* 0x000fc80007fbe0ff */
[----:B------:R-:W-:Y:S01]  /*5bd0*/  LEA.HI.X.SX32 R5, R221, R217, 0x1, P5 ;  /* 0x000000d9dd057211 */ /* 0x000fe200028f0eff */
[----:B------:R-:W0:Y:S08]  /*5be0*/  LDC R219, c[0x0][0x268] ;  /* 0x00009a00ffdb7b82 */ /* 0x000e300000000800 */
[----:B------:R-:W4:Y:S01]  /*5bf0*/  LDC R221, c[0x0][0x268] ;  /* 0x00009a00ffdd7b82 */ /* 0x000f220000000800 */
[----:B------:R2:W-:Y:S01]  /*5c00*/  STL.64 [R1+0x650], R4 ;  /* 0x0006500401007387 */ /* 0x0005e20000100a00 */
[----:B-1----:R-:W-:-:S05]  /*5c10*/  IMAD R3, R3, 0x14a, RZ ;  /* 0x0000014a03037824 */ /* 0x002fca00078e02ff */
[-C--:B--2---:R-:W-:Y:S02]  /*5c20*/  IADD3 R4, P5, R3, R216.reuse, RZ ;  /* 0x000000d803047210 */ /* 0x084fe40007fbe0ff */
[----:B------:R-:W1:Y:S01]  /*5c30*/  LDC R3, c[0x0][0x268] ;  /* 0x00009a00ff037b82 */ /* 0x000e620000000800 */
[-C--:B------:R-:W-:Y:S02]  /*5c40*/  IADD3 R248, P6, R11, R216.reuse, RZ ;  /* 0x000000d80bf87210 */ /* 0x080fe40007fde0ff */
[----:B------:R-:W-:Y:S01]  /*5c50*/  IADD3 R8, P3, R12, R216, RZ ;  /* 0x000000d80c087210 */ /* 0x000fe20007f7e0ff */
[----:B----4-:R-:W-:-:S03]  /*5c60*/  IMAD R221, R221, 0x29, RZ ;  /* 0x00000029dddd7824 */ /* 0x010fc600078e02ff */
[-C--:B------:R-:W-:Y:S02]  /*5c70*/  LEA.HI.X.SX32 R9, R11, R217.reuse, 0x1, P3 ;  /* 0x000000d90b097211 */ /* 0x080fe400018f0eff */
[----:B------:R-:W-:Y:S02]  /*5c80*/  LEA.HI.X.SX32 R249, R221, R217, 0x1, P6 ;  /* 0x000000d9ddf97211 */ /* 0x000fe400030f0eff */
[----:B------:R-:W2:Y:S03]  /*5c90*/  LDC R221, c[0x0][0x268] ;  /* 0x00009a00ffdd7b82 */ /* 0x000ea60000000800 */
[----:B------:R-:W-:Y:S01]  /*5ca0*/  STL.64 [R1+0xa20], R248 ;  /* 0x000a20f801007387 */ /* 0x000fe20000100a00 */
[----:B-1----:R-:W-:-:S03]  /*5cb0*/  IMAD R3, R3, 0x14c, RZ ;  /* 0x0000014c03037824 */ /* 0x002fc600078e02ff */
[----:B------:R1:W-:Y:S02]  /*5cc0*/  STL.64 [R1+0x8d8], R8 ;  /* 0x0008d80801007387 */ /* 0x0003e40000100a00 */
[-C--:B-1----:R-:W-:Y:S02]  /*5cd0*/  IADD3 R8, P3, R3, R216.reuse, RZ ;  /* 0x000000d803087210 */ /* 0x082fe40007f7e0ff */
[----:B------:R-:W1:Y:S01]  /*5ce0*/  LDC R3, c[0x0][0x268] ;  /* 0x00009a00ff037b82 */ /* 0x000e620000000800 */
[----:B--2---:R-:W-:Y:S01]  /*5cf0*/  IMAD R221, R221, 0xa5, RZ ;  /* 0x000000a5dddd7824 */ /* 0x004fe200078e02ff */
[----:B------:R-:W-:-:S04]  /*5d00*/  IADD3 R248, P6, R14, R216, RZ ;  /* 0x000000d80ef87210 */ /* 0x000fc80007fde0ff */
[----:B------:R-:W-:Y:S02]  /*5d10*/  LEA.HI.X.SX32 R5, R221, R217, 0x1, P5 ;  /* 0x000000d9dd057211 */ /* 0x000fe400028f0eff */
[----:B------:R-:W2:Y:S01]  /*5d20*/  LDC R221, c[0x0][0x268] ;  /* 0x00009a00ffdd7b82 */ /* 0x000ea20000000800 */
[----:B-1----:R-:W-:-:S05]  /*5d30*/  IMAD R3, R3, 0x53, RZ ;  /* 0x0000005303037824 */ /* 0x002fca00078e02ff */
[-C--:B------:R-:W-:Y:S02]  /*5d40*/  LEA.HI.X.SX32 R249, R3, R217.reuse, 0x1, P6 ;  /* 0x000000d903f97211 */ /* 0x080fe400030f0eff */
[----:B------:R-:W1:Y:S01]  /*5d50*/  LDC R3, c[0x0][0x268] ;  /* 0x00009a00ff037b82 */ /* 0x000e620000000800 */
[-C--:B------:R-:W-:Y:S01]  /*5d60*/  LEA.HI.X.SX32 R7, R12, R217.reuse, 0x1, P4 ;  /* 0x000000d90c077211 */ /* 0x080fe200020f0eff */
[----:B0-----:R-:W-:Y:S02]  /*5d70*/  IMAD R219, R219, 0x14e, RZ ;  /* 0x0000014edbdb7824 */ /* 0x001fe400078e02ff */
[----:B--2---:R-:W-:Y:S02]  /*5d80*/  IMAD R221, R221, 0x15, RZ ;  /* 0x00000015dddd7824 */ /* 0x004fe400078e02ff */
[----:B------:R0:W-:Y:S01]  /*5d90*/  STL.64 [R1+0x648], R6 ;  /* 0x0006480601007387 */ /* 0x0001e20000100a00 */
[----:B------:R-:W-:-:S03]  /*5da0*/  LEA.HI.X.SX32 R9, R14, R217, 0x1, P3 ;  /* 0x000000d90e097211 */ /* 0x000fc600018f0eff */
[----:B------:R3:W-:Y:S01]  /*5db0*/  STL.64 [R1+0x640], R4 ;  /* 0x0006400401007387 */ /* 0x0007e20000100a00 */
[-C--:B0-----:R-:W-:Y:S02]  /*5dc0*/  IADD3 R6, P4, R219, R216.reuse, RZ ;  /* 0x000000d8db067210 */ /* 0x081fe40007f9e0ff */
[-C--:B---3--:R-:W-:Y:S01]  /*5dd0*/  IADD3 R4, P5, R16, R216.reuse, RZ ;  /* 0x000000d810047210 */ /* 0x088fe20007fbe0ff */
[----:B------:R0:W-:Y:S01]  /*5de0*/  STL.64 [R1+0x638], R8 ;  /* 0x0006380801007387 */ /* 0x0001e20000100a00 */
[-C--:B------:R-:W-:Y:S01]  /*5df0*/  LEA.HI.X.SX32 R7, R230, R217.reuse, 0x1, P4 ;  /* 0x000000d9e6077211 */ /* 0x080fe200020f0eff */
[----:B-1----:R-:W-:Y:S01]  /*5e00*/  IMAD R3, R3, 0x152, RZ ;  /* 0x0000015203037824 */ /* 0x002fe200078e02ff */
[----:B------:R-:W-:Y:S01]  /*5e10*/  LEA.HI.X.SX32 R5, R221, R217, 0x1, P5 ;  /* 0x000000d9dd057211 */ /* 0x000fe200028f0eff */
[----:B------:R-:W-:Y:S01]  /*5e20*/  STL.64 [R1+0x8d0], R248 ;  /* 0x0008d0f801007387 */ /* 0x000fe20000100a00 */
[-C--:B------:R-:W-:Y:S01]  /*5e30*/  IADD3 R10, P6, R17, R216.reuse, RZ ;  /* 0x000000d8110a7210 */ /* 0x080fe20007fde0ff */
[----:B------:R-:W1:Y:S02]  /*5e40*/  LDC R219, c[0x0][0x268] ;  /* 0x00009a00ffdb7b82 */ /* 0x000e640000000800 */
[----:B------:R-:W-:Y:S04]  /*5e50*/  STL.64 [R1+0x630], R6 ;  /* 0x0006300601007387 */ /* 0x000fe80000100a00 */
[----:B------:R2:W-:Y:S01]  /*5e60*/  STL.64 [R1+0xac0], R4 ;  /* 0x000ac00401007387 */ /* 0x0005e20000100a00 */
[-C--:B0-----:R-:W-:Y:S01]  /*5e70*/  IADD3 R8, P3, R18, R216.reuse, RZ ;  /* 0x000000d812087210 */ /* 0x081fe20007f7e0ff */
[----:B------:R-:W0:Y:S01]  /*5e80*/  LDC R221, c[0x0][0x268] ;  /* 0x00009a00ffdd7b82 */ /* 0x000e220000000800 */
[----:B--2---:R-:W-:-:S07]  /*5e90*/  IADD3 R4, P5, R3, R216, RZ ;  /* 0x000000d803047210 */ /* 0x004fce0007fbe0ff */
[----:B------:R-:W2:Y:S01]  /*5ea0*/  LDC R3, c[0x0][0x268] ;  /* 0x00009a00ff037b82 */ /* 0x000ea20000000800 */
[-C--:B------:R-:W-:Y:S02]  /*5eb0*/  LEA.HI.X.SX32 R11, R16, R217.reuse, 0x1, P6 ;  /* 0x000000d9100b7211 */ /* 0x080fe400030f0eff */
[----:B------:R-:W-:-:S03]  /*5ec0*/  LEA.HI.X.SX32 R9, R17, R217, 0x1, P3 ;  /* 0x000000d911097211 */ /* 0x000fc600018f0eff */
[----:B------:R-:W-:Y:S04]  /*5ed0*/  STL.64 [R1+0xa18], R10 ;  /* 0x000a180a01007387 */ /* 0x000fe80000100a00 */
[----:B------:R3:W-:Y:S01]  /*5ee0*/  STL.64 [R1+0x8c8], R8 ;  /* 0x0008c80801007387 */ /* 0x0007e20000100a00 */
[----:B--2---:R-:W-:-:S05]  /*5ef0*/  IMAD R3, R3, 0x154, RZ ;  /* 0x0000015403037824 */ /* 0x004fca00078e02ff */
[-C--:B---3--:R-:W-:Y:S02]  /*5f00*/  IADD3 R8, P3, R3, R216.reuse, RZ ;  /* 0x000000d803087210 */ /* 0x088fe40007f7e0ff */
[----:B------:R-:W2:Y:S01]  /*5f10*/  LDC R3, c[0x0][0x268] ;  /* 0x00009a00ff037b82 */ /* 0x000ea20000000800 */
[----:B------:R-:W-:Y:S01]  /*5f20*/  IADD3 R10, P6, R19, R216, RZ ;  /* 0x000000d8130a7210 */ /* 0x000fe20007fde0ff */
[----:B-1----:R-:W-:Y:S02]  /*5f30*/  IMAD R219, R219, 0x150, RZ ;  /* 0x00000150dbdb7824 */ /* 0x002fe400078e02ff */
[----:B--2---:R-:W-:-:S05]  /*5f40*/  IMAD R3, R3, 0x55, RZ ;  /* 0x0000005503037824 */ /* 0x004fca00078e02ff */
[----:B------:R-:W-:Y:S02]  /*5f50*/  LEA.HI.X.SX32 R11, R3, R217, 0x1, P6 ;  /* 0x000000d9030b7211 */ /* 0x000fe400030f0eff */
[----:B------:R-:W1:Y:S01]  /*5f60*/  LDC R3, c[0x0][0x268] ;  /* 0x00009a00ff037b82 */ /* 0x000e620000000800 */
[----:B------:R-:W-:Y:S01]  /*5f70*/  IADD3 R6, P4, R219, R216, RZ ;  /* 0x000000d8db067210 */ /* 0x000fe20007f9e0ff */
[----:B0-----:R-:W-:-:S03]  /*5f80*/  IMAD R221, R221, 0xa9, RZ ;  /* 0x000000a9dddd7824 */ /* 0x001fc600078e02ff */
[----:B------:R-:W-:-:S03]  /*5f90*/  LEA.HI.X.SX32 R7, R18, R217, 0x1, P4 ;  /* 0x000000d912077211 */ /* 0x000fc600020f0eff */
[----:B------:R-:W0:Y:S01]  /*5fa0*/  LDC R219, c[0x0][0x268] ;  /* 0x00009a00ffdb7b82 */ /* 0x000e220000000800 */
[-C--:B------:R-:W-:Y:S02]  /*5fb0*/  LEA.HI.X.SX32 R5, R221, R217.reuse, 0x1, P5 ;  /* 0x000000d9dd057211 */ /* 0x080fe400028f0eff */
[----:B------:R-:W-:Y:S01]  /*5fc0*/  LEA.HI.X.SX32 R9, R19, R217, 0x1, P3 ;  /* 0x000000d913097211 */ /* 0x000fe200018f0eff */
[----:B------:R-:W-:Y:S04]  /*5fd0*/  STL.64 [R1+0x628], R6 ;  /* 0x0006280601007387 */ /* 0x000fe80000100a00 */
[----:B------:R-:W2:Y:S01]  /*5fe0*/  LDC R221, c[0x0][0x268] ;  /* 0x00009a00ffdd7b82 */ /* 0x000ea20000000800 */
[----:B------:R-:W-:Y:S04]  /*5ff0*/  STL.64 [R1+0x620], R4 ;  /* 0x0006200401007387 */ /* 0x000fe80000100a00 */
[----:B------:R-:W-:Y:S01]  /*6000*/  STL.64 [R1+0x8c0], R10 ;  /* 0x0008c00a01007387 */ /* 0x000fe20000100a00 */
[----:B-1----:R-:W-:-:S03]  /*6010*/  IMAD R3, R3, 0x158, RZ ;  /* 0x0000015803037824 */ /* 0x002fc600078e02ff */
[----:B------:R1:W-:Y:S02]  /*6020*/  STL.64 [R1+0x618], R8 ;  /* 0x0006180801007387 */ /* 0x0003e40000100a00 */
[----:B-1----:R-:W-:Y:S02]  /*6030*/  IADD3 R8, P3, R3, R216, RZ ;  /* 0x000000d803087210 */ /* 0x002fe40007f7e0ff */
[----:B------:R-:W1:Y:S01]  /*6040*/  LDC R3, c[0x0][0x268] ;  /* 0x00009a00ff037b82 */ /* 0x000e620000000800 */
[----:B0-----:R-:W-:Y:S02]  /*6050*/  IMAD R219, R219, 0x156, RZ ;  /* 0x00000156dbdb7824 */ /* 0x001fe400078e02ff */
[----:B--2---:R-:W-:-:S03]  /*6060*/  IMAD R221, R221, 0xab, RZ ;  /* 0x000000abdddd7824 */ /* 0x004fc600078e02ff */
[-C--:B------:R-:W-:Y:S02]  /*6070*/  IADD3 R6, P4, R219, R216.reuse, RZ ;  /* 0x000000d8db067210 */ /* 0x080fe40007f9e0ff */
[----:B------:R-:W-:Y:S01]  /*6080*/  IADD3 R4, P5, R21, R216, RZ ;  /* 0x000000d815047210 */ /* 0x000fe20007fbe0ff */
[----:B------:R-:W0:Y:S01]  /*6090*/  LDC R219, c[0x0][0x268] ;  /* 0x00009a00ffdb7b82 */ /* 0x000e220000000800 */
[----:B------:R-:W-:-:S07]  /*60a0*/  LEA.HI.X.SX32 R7, R221, R217, 0x1, P4 ;  /* 0x000000d9dd077211 */ /* 0x000fce00020f0eff */
[----:B------:R-:W2:Y:S01]  /*60b0*/  LDC R221, c[0x0][0x268] ;  /* 0x00009a00ffdd7b82 */ /* 0x000ea20000000800 */
[----:B------:R3:W-:Y:S01]  /*60c0*/  STL.64 [R1+0x610], R6 ;  /* 0x0006100601007387 */ /* 0x0007e20000100a00 */
[----:B-1----:R-:W-:-:S05]  /*60d0*/  IMAD R3, R3, 0x15a, RZ ;  /* 0x0000015a03037824 */ /* 0x002fca00078e02ff */
[-C--:B---3--:R-:W-:Y:S02]  /*60e0*/  IADD3 R6, P4, R3, R216.reuse, RZ ;  /* 0x000000d803067210 */ /* 0x088fe40007f9e0ff */
[----:B------:R-:W1:Y:S01]  /*60f0*/  LDC R3, c[0x0][0x268] ;  /* 0x00009a00ff037b82 */ /* 0x000e620000000800 */
[----:B------:R-:W-:Y:S01]  /*6100*/  IADD3 R10, P6, R22, R216, RZ ;  /* 0x000000d8160a7210 */ /* 0x000fe20007fde0ff */
[----:B--2---:R-:W-:-:S03]  /*6110*/  IMAD R221, R221, 0x2b, RZ ;  /* 0x0000002bdddd7824 */ /* 0x004fc600078e02ff */
        /* <DEDUP_REMOVED lines=8> */
[----:B------:R-:W-:Y:S01]  /*61a0*/  IADD3 R4, P5, R113, R216, RZ ;  /* 0x000000d871047210 */ /* 0x000fe20007fbe0ff */
[----:B-1----:R-:W-:-:S05]  /*61b0*/  IMAD R3, R3, 0x57, RZ ;  /* 0x0000005703037824 */ /* 0x002fca00078e02ff */
[-C--:B------:R-:W-:Y:S02]  /*61c0*/  LEA.HI.X.SX32 R5, R3, R217.reuse, 0x1, P5 ;  /* 0x000000d903057211 */ /* 0x080fe400028f0eff */
[----:B------:R-:W1:Y:S01]  /*61d0*/  LDC R3, c[0x0][0x268] ;  /* 0x00009a00ff037b82 */ /* 0x000e620000000800 */
[----:B--2---:R-:W-:Y:S01]  /*61e0*/  IMAD R221, R221, 0xad, RZ ;  /* 0x000000addddd7824 */ /* 0x004fe200078e02ff */
[----:B------:R-:W-:Y:S01]  /*61f0*/  LEA.HI.X.SX32 R9, R22, R217, 0x1, P3 ;  /* 0x000000d916097211 */ /* 0x000fe200018f0eff */
[----:B0-----:R-:W-:-:S03]  /*6200*/  IMAD R219, R219, 0x15e, RZ ;  /* 0x0000015edbdb7824 */ /* 0x001fc600078e02ff */
[-C--:B------:R-:W-:Y:S01]  /*6210*/  LEA.HI.X.SX32 R7, R221, R217.reuse, 0x1, P4 ;  /* 0x000000d9dd077211 */ /* 0x080fe200020f0eff */
[----:B------:R0:W-:Y:S01]  /*6220*/  STL.64 [R1+0x608], R8 ;  /* 0x0006080801007387 */ /* 0x0001e20000100a00 */
[----:B------:R-:W2:Y:S01]  /*6230*/  LDC R221, c[0x0][0x268] ;  /* 0x00009a00ffdd7b82 */ /* 0x000ea20000000800 */
[----:B0-----:R-:W-:Y:S01]  /*6240*/  IADD3 R8, P3, R219, R216, RZ ;  /* 0x000000d8db087210 */ /* 0x001fe20007f7e0ff */
[----:B-1----:R-:W-:Y:S01]  /*6250*/  IMAD R3, R3, 0xaf, RZ ;  /* 0x000000af03037824 */ /* 0x002fe200078e02ff */
[----:B------:R0:W-:Y:S01]  /*6260*/  STL.64 [R1+0x600], R6 ;  /* 0x0006000601007387 */ /* 0x0001e20000100a00 */
[----:B------:R-:W-:-:S04]  /*6270*/  LEA.HI.X.SX32 R11, R113, R217, 0x1, P6 ;  /* 0x000000d9710b7211 */ /* 0x000fc800030f0eff */
[----:B------:R-:W1:Y:S01]  /*6280*/  LDC R219, c[0x0][0x268] ;  /* 0x00009a00ffdb7b82 */ /* 0x000e620000000800 */
[----:B------:R-:W-:-:S07]  /*6290*/  LEA.HI.X.SX32 R9, R3, R217, 0x1, P3 ;  /* 0x000000d903097211 */ /* 0x000fce00018f0eff */
[----:B------:R-:W3:Y:S01]  /*62a0*/  LDC R3, c[0x0][0x268] ;  /* 0x00009a00ff037b82 */ /* 0x000ee20000000800 */
[----:B--2---:R-:W-:Y:S01]  /*62b0*/  IMAD R221, R221, 0xb, RZ ;  /* 0x0000000bdddd7824 */ /* 0x004fe200078e02ff */
[----:B0-----:R-:W-:Y:S01]  /*62c0*/  IADD3 R6, P4, R114, R216, RZ ;  /* 0x000000d872067210 */ /* 0x001fe20007f9e0ff */
[----:B------:R-:W-:Y:S03]  /*62d0*/  STL.64 [R1+0x8b0], R4 ;  /* 0x0008b00401007387 */ /* 0x000fe60000100a00 */
[----:B------:R-:W-:Y:S01]  /*62e0*/  LEA.HI.X.SX32 R7, R221, R217, 0x1, P4 ;  /* 0x000000d9dd077211 */ /* 0x000fe200020f0eff */
[----:B------:R-:W-:Y:S01]  /*62f0*/  STL.64 [R1+0x5f8], R10 ;  /* 0x0005f80a01007387 */ /* 0x000fe20000100a00 */
[----:B------:R-:W0:Y:S03]  /*6300*/  LDC R221, c[0x0][0x268] ;  /* 0x00009a00ffdd7b82 */ /* 0x000e260000000800 */
[----:B------:R-:W-:Y:S04]  /*6310*/  STL.64 [R1+0x5f0], R8 ;  /* 0x0005f00801007387 */ /* 0x000fe80000100a00 */
[----:B------:R2:W-:Y:S01]  /*6320*/  STL.64 [R1+0xb10], R6 ;  /* 0x000b100601007387 */ /* 0x0005e20000100a00 */
[----:B---3--:R-:W-:-:S05]  /*6330*/  IMAD R3, R3, 0x160, RZ ;  /* 0x0000016003037824 */ /* 0x008fca00078e02ff */
[-C--:B--2---:R-:W-:Y:S02]  /*6340*/  IADD3 R6, P4, R3, R216.reuse, RZ ;  /* 0x000000d803067210 */ /* 0x084fe40007f9e0ff */
[----:B------:R-:W2:Y:S01]  /*6350*/  LDC R3, c[0x0][0x268] ;  /* 0x00009a00ff037b82 */ /* 0x000ea20000000800 */
[-C--:B------:R-:W-:Y:S02]  /*6360*/  IADD3 R4, P5, R115, R216.reuse, RZ ;  /* 0x000000d873047210 */ /* 0x080fe40007fbe0ff */
[-C--:B------:R-:W-:Y:S02]  /*6370*/  IADD3 R10, P6, R117, R216.reuse, RZ ;  /* 0x000000d8750a7210 */ /* 0x080fe40007fde0ff */
[----:B------:R-:W-:Y:S01]  /*6380*/  IADD3 R8, P3, R119, R216, RZ ;  /* 0x000000d877087210 */ /* 0x000fe20007f7e0ff */
[----:B0-----:R-:W-:Y:S01]  /*6390*/  IMAD R221, R221, 0x162, RZ ;  /* 0x00000162dddd7824 */ /* 0x001fe200078e02ff */
[-C--:B------:R-:W-:Y:S02]  /*63a0*/  LEA.HI.X.SX32 R5, R114, R217.reuse, 0x1, P5 ;  /* 0x000000d972057211 */ /* 0x080fe400028f0eff */
[----:B------:R-:W-:-:S02]  /*63b0*/  LEA.HI.X.SX32 R11, R115, R217, 0x1, P6 ;  /* 0x000000d9730b7211 */ /* 0x000fc400030f0eff */
[----:B------:R-:W-:Y:S01]  /*63c0*/  LEA.HI.X.SX32 R9, R117, R217, 0x1, P3 ;  /* 0x000000d975097211 */ /* 0x000fe200018f0eff */
[----:B------:R0:W-:Y:S04]  /*63d0*/  STL.64 [R1+0xab8], R4 ;  /* 0x000ab80401007387 */ /* 0x0001e80000100a00 */
[----:B------:R-:W-:Y:S04]  /*63e0*/  STL.64 [R1+0xa08], R10 ;  /* 0x000a080a01007387 */ /* 0x000fe80000100a00 */
[----:B------:R3:W-:Y:S01]  /*63f0*/  STL.64 [R1+0x8a8], R8 ;  /* 0x0008a80801007387 */ /* 0x0007e20000100a00 */
[----:B--2---:R-:W-:Y:S01]  /*6400*/  IMAD R3, R3, 0x164, RZ ;  /* 0x0000016403037824 */ /* 0x004fe200078e02ff */
[----:B0-----:R-:W-:-:S02]  /*6410*/  IADD3 R4, P5, R221, R216, RZ ;  /* 0x000000d8dd047210 */ /* 0x001fc40007fbe0ff */
[----:B------:R-:W0:Y:S02]  /*6420*/  LDC R221, c[0x0][0x268] ;  /* 0x00009a00ffdd7b82 */ /* 0x000e240000000800 */
[----:B---3--:R-:W-:-:S06]  /*6430*/  IADD3 R8, P3, R3, R216, RZ ;  /* 0x000000d803087210 */ /* 0x008fcc0007f7e0ff */
[----:B------:R-:W2:Y:S01]  /*6440*/  LDC R3, c[0x0][0x268] ;  /* 0x00009a00ff037b82 */ /* 0x000ea20000000800 */
[----:B------:R-:W-:Y:S01]  /*6450*/  IADD3 R10, P6, R121, R216, RZ ;  /* 0x000000d8790a7210 */ /* 0x000fe20007fde0ff */
[----:B0-----:R-:W-:-:S05]  /*6460*/  IMAD R221, R221, 0xb1, RZ ;  /* 0x000000b1dddd7824 */ /* 0x001fca00078e02ff */
[----:B------:R-:W-:Y:S02]  /*6470*/  LEA.HI.X.SX32 R5, R221, R217, 0x1, P5 ;  /* 0x000000d9dd057211 */ /* 0x000fe400028f0eff */
[----:B------:R-:W0:Y:S01]  /*6480*/  LDC R221, c[0x0][0x268] ;  /* 0x00009a00ffdd7b82 */ /* 0x000e220000000800 */
[----:B--2---:R-:W-:-:S05]  /*6490*/  IMAD R3, R3, 0x59, RZ ;  /* 0x0000005903037824 */ /* 0x004fca00078e02ff */
[-C--:B------:R-:W-:Y:S02]  /*64a0*/  LEA.HI.X.SX32 R11, R3, R217.reuse, 0x1, P6 ;  /* 0x000000d9030b7211 */ /* 0x080fe400030f0eff */
[----:B------:R-:W2:Y:S01]  /*64b0*/  LDC R3, c[0x0][0x268] ;  /* 0x00009a00ff037b82 */ /* 0x000ea20000000800 */
[----:B------:R-:W-:Y:S01]  /*64c0*/  LEA.HI.X.SX32 R7, R119, R217, 0x1, P4 ;  /* 0x000000d977077211 */ /* 0x000fe200020f0eff */
[----:B-1----:R-:W-:-:S04]  /*64d0*/  IMAD R219, R219, 0x166, RZ ;  /* 0x00000166dbdb7824 */ /* 0x002fc800078e02ff */
[----:B------:R1:W-:Y:S01]  /*64e0*/  STL.64 [R1+0x5e8], R6 ;  /* 0x0005e80601007387 */ /* 0x0003e20000100a00 */
[----:B0-----:R-:W-:Y:S02]  /*64f0*/  IMAD R230, R221, 0x168, RZ ;  /* 0x00000168dde67824 */ /* 0x001fe400078e02ff */
[----:B------:R-:W0:Y:S01]  /*6500*/  LDC R221, c[0x0][0x268] ;  /* 0x00009a00ffdd7b82 */ /* 0x000e220000000800 */
[----:B-1----:R-:W-:Y:S01]  /*6510*/  IADD3 R6, P4, R219, R216, RZ ;  /* 0x000000d8db067210 */ /* 0x002fe20007f9e0ff */
[----:B--2---:R-:W-:Y:S01]  /*6520*/  IMAD R3, R3, 0xb3, RZ ;  /* 0x000000b303037824 */ /* 0x004fe200078e02ff */
[----:B------:R1:W-:Y:S01]  /*6530*/  STL.64 [R1+0x5e0], R4 ;  /* 0x0005e00401007387 */ /* 0x0003e20000100a00 */
[----:B------:R-:W-:-:S04]  /*6540*/  LEA.HI.X.SX32 R9, R121, R217, 0x1, P3 ;  /* 0x000000d979097211 */ /* 0x000fc800018f0eff */
[----:B------:R-:W2:Y:S01]  /*6550*/  LDC R219, c[0x0][0x268] ;  /* 0x00009a00ffdb7b82 */ /* 0x000ea20000000800 */
[----:B------:R-:W-:-:S07]  /*6560*/  LEA.HI.X.SX32 R7, R3, R217, 0x1, P4 ;  /* 0x000000d903077211 */ /* 0x000fce00020f0eff */
[----:B------:R-:W3:Y:S01]  /*6570*/  LDC R3, c[0x0][0x268] ;  /* 0x00009a00ff037b82 */ /* 0x000ee20000000800 */
[----:B------:R4:W-:Y:S01]  /*6580*/  STL.64 [R1+0x8a0], R10 ;  /* 0x0008a00a01007387 */ /* 0x0009e20000100a00 */
[-C--:B-1----:R-:W-:Y:S01]  /*6590*/  IADD3 R4, P5, R122, R216.reuse, RZ ;  /* 0x000000d87a047210 */ /* 0x082fe20007fbe0ff */
[----:B0-----:R-:W-:Y:S01]  /*65a0*/  IMAD R221, R221, 0x2d, RZ ;  /* 0x0000002ddddd7824 */ /* 0x001fe200078e02ff */
[----:B----4-:R-:W-:-:S04]  /*65b0*/  IADD3 R10, P6, R123, R216, RZ ;  /* 0x000000d87b0a7210 */ /* 0x010fc80007fde0ff */
[-C--:B------:R-:W-:Y:S02]  /*65c0*/  LEA.HI.X.SX32 R5, R221, R217.reuse, 0x1, P5 ;  /* 0x000000d9dd057211 */ /* 0x080fe400028f0eff */
[----:B------:R-:W-:Y:S01]  /*65d0*/  LEA.HI.X.SX32 R11, R122, R217, 0x1, P6 ;  /* 0x000000d97a0b7211 */ /* 0x000fe200030f0eff */
[----:B------:R-:W-:Y:S01]  /*65e0*/  STL.64 [R1+0x5d8], R8 ;  /* 0x0005d80801007387 */ /* 0x000fe20000100a00 */
[----:B------:R-:W0:Y:S03]  /*65f0*/  LDC R221, c[0x0][0x268] ;  /* 0x00009a00ffdd7b82 */ /* 0x000e260000000800 */
[----:B------:R-:W-:Y:S01]  /*6600*/  STL.64 [R1+0x5d0], R6 ;  /* 0x0005d00601007387 */ /* 0x000fe20000100a00 */
[----:B---3--:R-:W-:-:S03]  /*6610*/  IMAD R3, R3, 0x16c, RZ ;  /* 0x0000016c03037824 */ /* 0x008fc600078e02ff */
[----:B------:R-:W-:Y:S04]  /*6620*/  STL.64 [R1+0xa00], R4 ;  /* 0x000a000401007387 */ /* 0x000fe80000100a00 */
[----:B------:R1:W-:Y:S02]  /*6630*/  STL.64 [R1+0x898], R10 ;  /* 0x0008980a01007387 */ /* 0x0003e40000100a00 */
[-C--:B-1----:R-:W-:Y:S02]  /*6640*/  IADD3 R10, P6, R3, R216.reuse, RZ ;  /* 0x000000d8030a7210 */ /* 0x082fe40007fde0ff */
[----:B------:R-:W1:Y:S01]  /*6650*/  LDC R3, c[0x0][0x268] ;  /* 0x00009a00ff037b82 */ /* 0x000e620000000800 */
[----:B--2---:R-:W-:Y:S02]  /*6660*/  IMAD R219, R219, 0x16a, RZ ;  /* 0x0000016adbdb7824 */ /* 0x004fe400078e02ff */
[----:B0-----:R-:W-:Y:S01]  /*6670*/  IMAD R221, R221, 0xb5, RZ ;  /* 0x000000b5dddd7824 */ /* 0x001fe200078e02ff */
[----:B------:R-:W-:-:S02]  /*6680*/  IADD3 R4, P5, R124, R216, RZ ;  /* 0x000000d87c047210 */ /* 0x000fc40007fbe0ff */
[----:B------:R-:W-:Y:S02]  /*6690*/  IADD3 R6, P4, R219, R216, RZ ;  /* 0x000000d8db067210 */ /* 0x000fe40007f9e0ff */
[----:B------:R-:W0:Y:S02]  /*66a0*/  LDC R219, c[0x0][0x268] ;  /* 0x00009a00ffdb7b82 */ /* 0x000e240000000800 */
[----:B------:R-:W-:-:S06]  /*66b0*/  LEA.HI.X.SX32 R7, R221, R217, 0x1, P4 ;  /* 0x000000d9dd077211 */ /* 0x000fcc00020f0eff */
[----:B------:R-:W2:Y:S01]  /*66c0*/  LDC R221, c[0x0][0x268] ;  /* 0x00009a00ffdd7b82 */ /* 0x000ea20000000800 */
[----:B-1----:R-:W-:-:S05]  /*66d0*/  IMAD R3, R3, 0x5b, RZ ;  /* 0x0000005b03037824 */ /* 0x002fca00078e02ff */
[----:B------:R-:W-:Y:S02]  /*66e0*/  LEA.HI.X.SX32 R5, R3, R217, 0x1, P5 ;  /* 0x000000d903057211 */ /* 0x000fe400028f0eff */
[----:B------:R-:W1:Y:S01]  /*66f0*/  LDC R3, c[0x0][0x268] ;  /* 0x00009a00ff037b82 */ /* 0x000e620000000800 */
[----:B------:R-:W-:Y:S01]  /*6700*/  IADD3 R8, P3, R230, R216, RZ ;  /* 0x000000d8e6087210 */ /* 0x000fe20007f7e0ff */
[----:B0-----:R-:W-:-:S03]  /*6710*/  IMAD R219, R219, 0x16e, RZ ;  /* 0x0000016edbdb7824 */ /* 0x001fc600078e02ff */
[----:B------:R-:W-:Y:S01]  /*6720*/  LEA.HI.X.SX32 R9, R123, R217, 0x1, P3 ;  /* 0x000000d97b097211 */ /* 0x000fe200018f0eff */
[----:B--2---:R-:W-:-:S04]  /*6730*/  IMAD R230, R221, 0xb7, RZ ;  /* 0x000000b7dde67824 */ /* 0x004fc800078e02ff */
[----:B------:R0:W-:Y:S01]  /*6740*/  STL.64 [R1+0x5c8], R8 ;  /* 0x0005c80801007387 */ /* 0x0001e20000100a00 */
[----:B------:R-:W2:Y:S03]  /*6750*/  LDC R221, c[0x0][0x268] ;  /* 0x00009a00ffdd7b82 */ /* 0x000ea60000000800 */
[----:B------:R3:W-:Y:S01]  /*6760*/  STL.64 [R1+0x5c0], R6 ;  /* 0x0005c00601007387 */ /* 0x0007e20000100a00 */
[----:B0-----:R-:W-:-:S04]  /*6770*/  IADD3 R8, P3, R219, R216, RZ ;  /* 0x000000d8db087210 */ /* 0x001fc80007f7e0ff */
[----:B------:R-:W0:Y:S01]  /*6780*/  LDC R219, c[0x0][0x268] ;  /* 0x00009a00ffdb7b82 */ /* 0x000e220000000800 */
[----:B-1----:R-:W-:Y:S01]  /*6790*/  IMAD R3, R3, 0x17, RZ ;  /* 0x0000001703037824 */ /* 0x002fe200078e02ff */
[----:B---3--:R-:W-:-:S04]  /*67a0*/  IADD3 R6, P4, R125, R216, RZ ;  /* 0x000000d87d067210 */ /* 0x008fc80007f9e0ff */
[-C--:B------:R-:W-:Y:S02]  /*67b0*/  LEA.HI.X.SX32 R7, R3, R217.reuse, 0x1, P4 ;  /* 0x000000d903077211 */ /* 0x080fe400020f0eff */
[----:B------:R-:W1:Y:S01]  /*67c0*/  LDC R3, c[0x0][0x268] ;  /* 0x00009a00ff037b82 */ /* 0x000e620000000800 */
[-C--:B------:R-:W-:Y:S02]  /*67d0*/  LEA.HI.X.SX32 R11, R124, R217.reuse, 0x1, P6 ;  /* 0x000000d97c0b7211 */ /* 0x080fe400030f0eff */
[----:B------:R-:W-:Y:S01]  /*67e0*/  LEA.HI.X.SX32 R9, R230, R217, 0x1, P3 ;  /* 0x000000d9e6097211 */ /* 0x000fe200018f0eff */
[----:B--2---:R-:W-:Y:S01]  /*67f0*/  IMAD R221, R221, 0x172, RZ ;  /* 0x00000172dddd7824 */ /* 0x004fe200078e02ff */
[----:B------:R-:W-:Y:S04]  /*6800*/  STL.64 [R1+0x890], R4 ;  /* 0x0008900401007387 */ /* 0x000fe80000100a00 */
[----:B------:R-:W-:Y:S04]  /*6810*/  STL.64 [R1+0x5b8], R10 ;  /* 0x0005b80a01007387 */ /* 0x000fe80000100a00 */
[----:B------:R2:W-:Y:S01]  /*6820*/  STL.64 [R1+0x5b0], R8 ;  /* 0x0005b00801007387 */ /* 0x0005e20000100a00 */
[----:B0-----:R-:W-:-:S03]  /*6830*/  IMAD R219, R219, 0x170, RZ ;  /* 0x00000170dbdb7824 */ /* 0x001fc600078e02ff */
[----:B------:R0:W-:Y:S02]  /*6840*/  STL.64 [R1+0xab0], R6 ;  /* 0x000ab00601007387 */ /* 0x0001e40000100a00 */
[-C--:B--2---:R-:W-:Y:S01]  /*6850*/  IADD3 R8, P3, R219, R216.reuse, RZ ;  /* 0x000000d8db087210 */ /* 0x084fe20007f7e0ff */
[----:B-1----:R-:W-:Y:S02]  /*6860*/  IMAD R219, R3, 0x174, RZ ;  /* 0x0000017403db7824 */ /* 0x002fe400078e02ff */
[----:B------:R-:W1:Y:S01]  /*6870*/  LDC R3, c[0x0][0x268] ;  /* 0x00009a00ff037b82 */ /* 0x000e620000000800 */
[----:B0-----:R-:W-:-:S07]  /*6880*/  IADD3 R6, P4, R221, R216, RZ ;  /* 0x000000d8dd067210 */ /* 0x001fce0007f9e0ff */
[----:B------:R-:W0:Y:S01]  /*6890*/  LDC R221, c[0x0][0x268] ;  /* 0x00009a00ffdd7b82 */ /* 0x000e220000000800 */
[-C--:B------:R-:W-:Y:S02]  /*68a0*/  IADD3 R4, P5, R127, R216.reuse, RZ ;  /* 0x000000d87f047210 */ /* 0x080fe40007fbe0ff */
[----:B------:R-:W-:Y:S02]  /*68b0*/  IADD3 R10, P6, R128, R216, RZ ;  /* 0x000000d8800a7210 */ /* 0x000fe40007fde0ff */
[-C--:B------:R-:W-:Y:S02]  /*68c0*/  LEA.HI.X.SX32 R5, R125, R217.reuse, 0x1, P5 ;  /* 0x000000d97d057211 */ /* 0x080fe400028f0eff */
[----:B------:R-:W-:-:S03]  /*68d0*/  LEA.HI.X.SX32 R11, R127, R217, 0x1, P6 ;  /* 0x000000d97f0b7211 */ /* 0x000fc600030f0eff */
[----:B------:R-:W-:Y:S04]  /*68e0*/  STL.64 [R1+0x9f8], R4 ;  /* 0x0009f80401007387 */ /* 0x000fe80000100a00 */
[----:B------:R2:W-:Y:S01]  /*68f0*/  STL.64 [R1+0x888], R10 ;  /* 0x0008880a01007387 */ /* 0x0005e20000100a00 */
[----:B-1----:R-:W-:Y:S01]  /*6900*/  IMAD R3, R3, 0xb9, RZ ;  /* 0x000000b903037824 */ /* 0x002fe200078e02ff */
[----:B--2---:R-:W-:Y:S01]  /*6910*/  IADD3 R10, P6, R219, R216, RZ ;  /* 0x000000d8db0a7210 */ /* 0x004fe20007fde0ff */
[----:B0-----:R-:W-:Y:S02]  /*6920*/  IMAD R219, R221, 0x176, RZ ;  /* 0x00000176dddb7824 */ /* 0x001fe400078e02ff */
[----:B------:R-:W0:Y:S01]  /*6930*/  LDC R221, c[0x0][0x268] ;  /* 0x00009a00ffdd7b82 */ /* 0x000e220000000800 */
[----:B------:R-:W-:-:S07]  /*6940*/  LEA.HI.X.SX32 R7, R3, R217, 0x1, P4 ;  /* 0x000000d903077211 */ /* 0x000fce00020f0eff */
[----:B------:R-:W1:Y:S01]  /*6950*/  LDC R3, c[0x0][0x268] ;  /* 0x00009a00ff037b82 */ /* 0x000e620000000800 */
[----:B------:R-:W-:Y:S02]  /*6960*/  LEA.HI.X.SX32 R9, R128, R217, 0x1, P3 ;  /* 0x000000d980097211 */ /* 0x000fe400018f0eff */
[----:B------:R-:W-:-:S03]  /*6970*/  IADD3 R4, P5, R129, R216, RZ ;  /* 0x000000d881047210 */ /* 0x000fc60007fbe0ff */
[----:B------:R2:W-:Y:S01]  /*6980*/  STL.64 [R1+0x5a8], R8 ;  /* 0x0005a80801007387 */ /* 0x0005e20000100a00 */
[----:B0-----:R-:W-:Y:S01]  /*6990*/  IMAD R221, R221, 0x5d, RZ ;  /* 0x0000005ddddd7824 */ /* 0x001fe200078e02ff */
[----:B--2---:R-:W-:Y:S02]  /*69a0*/  IADD3 R8, P3, R219, R216, RZ ;  /* 0x000000d8db087210 */ /* 0x004fe40007f7e0ff */
[----:B------:R-:W0:Y:S02]  /*69b0*/  LDC R219, c[0x0][0x268] ;  /* 0x00009a00ffdb7b82 */ /* 0x000e240000000800 */
[----:B------:R-:W-:Y:S01]  /*69c0*/  LEA.HI.X.SX32 R5, R221, R217, 0x1, P5 ;  /* 0x000000d9dd057211 */ /* 0x000fe200028f0eff */
[----:B-1----:R-:W-:-:S05]  /*69d0*/  IMAD R230, R3, 0x178, RZ ;  /* 0x0000017803e67824 */ /* 0x002fca00078e02ff */
[----:B------:R-:W1:Y:S08]  /*69e0*/  LDC R221, c[0x0][0x268] ;  /* 0x00009a00ffdd7b82 */ /* 0x000e700000000800 */
[----:B------:R-:W2:Y:S01]  /*69f0*/  LDC R3, c[0x0][0x268] ;  /* 0x00009a00ff037b82 */ /* 0x000ea20000000800 */
[----:B------:R-:W-:Y:S01]  /*6a00*/  LEA.HI.X.SX32 R11, R129, R217, 0x1, P6 ;  /* 0x000000d9810b7211 */ /* 0x000fe200030f0eff */
[----:B------:R-:W-:Y:S04]  /*6a10*/  STL.64 [R1+0x5a0], R6 ;  /* 0x0005a00601007387 */ /* 0x000fe80000100a00 */
[----:B------:R-:W-:Y:S04]  /*6a20*/  STL.64 [R1+0x880], R4 ;  /* 0x0008800401007387 */ /* 0x000fe80000100a00 */
[----:B------:R3:W-:Y:S02]  /*6a30*/  STL.64 [R1+0x598], R10 ;  /* 0x0005980a01007387 */ /* 0x0007e40000100a00 */
[----:B---3--:R-:W-:Y:S01]  /*6a40*/  IADD3 R10, P6, R230, R216, RZ ;  /* 0x000000d8e60a7210 */ /* 0x008fe20007fde0ff */
[----:B0-----:R-:W-:-:S02]  /*6a50*/  IMAD R230, R219, 0xbb, RZ ;  /* 0x000000bbdbe67824 */ /* 0x001fc400078e02ff */
[----:B-1----:R-:W-:Y:S02]  /*6a60*/  IMAD R219, R221, 0x17a, RZ ;  /* 0x0000017adddb7824 */ /* 0x002fe400078e02ff */
[----:B--2---:R-:W-:Y:S02]  /*6a70*/  IMAD R221, R3, 0x2f, RZ ;  /* 0x0000002f03dd7824 */ /* 0x004fe400078e02ff */
[----:B------:R-:W0:Y:S01]  /*6a80*/  LDC R3, c[0x0][0x268] ;  /* 0x00009a00ff037b82 */ /* 0x000e220000000800 */
[----:B------:R-:W-:-:S04]  /*6a90*/  IADD3 R6, P4, R130, R216, RZ ;  /* 0x000000d882067210 */ /* 0x000fc80007f9e0ff */
[-C--:B------:R-:W-:Y:S02]  /*6aa0*/  LEA.HI.X.SX32 R7, R221, R217.reuse, 0x1, P4 ;  /* 0x000000d9dd077211 */ /* 0x080fe400020f0eff */
[----:B------:R-:W-:Y:S01]  /*6ab0*/  IADD3 R4, P5, R131, R216, RZ ;  /* 0x000000d883047210 */ /* 0x000fe20007fbe0ff */
[----:B0-----:R-:W-:Y:S02]  /*6ac0*/  IMAD R221, R3, 0x17c, RZ ;  /* 0x0000017c03dd7824 */ /* 0x001fe400078e02ff */
[----:B------:R-:W0:Y:S01]  /*6ad0*/  LDC R3, c[0x0][0x268] ;  /* 0x00009a00ff037b82 */ /* 0x000e220000000800 */
[-C--:B------:R-:W-:Y:S02]  /*6ae0*/  LEA.HI.X.SX32 R9, R230, R217.reuse, 0x1, P3 ;  /* 0x000000d9e6097211 */ /* 0x080fe400018f0eff */
[----:B------:R-:W-:-:S03]  /*6af0*/  LEA.HI.X.SX32 R5, R130, R217, 0x1, P5 ;  /* 0x000000d982057211 */ /* 0x000fc600028f0eff */
[----:B------:R-:W-:Y:S01]  /*6b00*/  STL.64 [R1+0x590], R8 ;  /* 0x0005900801007387 */ /* 0x000fe20000100a00 */
[----:B------:R-:W-:Y:S01]  /*6b10*/  LEA.HI.X.SX32 R11, R131, R217, 0x1, P6 ;  /* 0x000000d9830b7211 */ /* 0x000fe200030f0eff */
[----:B------:R-:W1:Y:S02]  /*6b20*/  LDC R230, c[0x0][0x268] ;  /* 0x00009a00ffe67b82 */ /* 0x000e640000000800 */
[----:B------:R-:W-:Y:S04]  /*6b30*/  STL.64 [R1+0x9f0], R6 ;  /* 0x0009f00601007387 */ /* 0x000fe80000100a00 */
[----:B------:R2:W-:Y:S02]  /*6b40*/  STL.64 [R1+0x878], R4 ;  /* 0x0008780401007387 */ /* 0x0005e40000100a00 */
[----:B--2---:R-:W-:Y:S01]  /*6b50*/  IADD3 R4, P5, R221, R216, RZ ;  /* 0x000000d8dd047210 */ /* 0x004fe20007fbe0ff */
[----:B0-----:R-:W-:-:S02]  /*6b60*/  IMAD R221, R3, 0x17e, RZ ;  /* 0x0000017e03dd7824 */ /* 0x001fc400078e02ff */
[----:B------:R-:W0:Y:S01]  /*6b70*/  LDC R3, c[0x0][0x268] ;  /* 0x00009a00ff037b82 */ /* 0x000e220000000800 */
[----:B------:R2:W-:Y:S01]  /*6b80*/  STL.64 [R1+0x588], R10 ;  /* 0x0005880a01007387 */ /* 0x0005e20000100a00 */
[----:B------:R-:W-:-:S06]  /*6b90*/  IADD3 R8, P3, R219, R216, RZ ;  /* 0x000000d8db087210 */ /* 0x000fcc0007f7e0ff */
[----:B------:R-:W3:Y:S01]  /*6ba0*/  LDC R219, c[0x0][0x268] ;  /* 0x00009a00ffdb7b82 */ /* 0x000ee20000000800 */
[----:B--2---:R-:W-:Y:S01]  /*6bb0*/  IADD3 R10, P6, R221, R216, RZ ;  /* 0x000000d8dd0a7210 */ /* 0x004fe20007fde0ff */
[----:B0-----:R-:W-:-:S06]  /*6bc0*/  IMAD R221, R3, 0x5f, RZ ;  /* 0x0000005f03dd7824 */ /* 0x001fcc00078e02ff */
[----:B------:R-:W0:Y:S01]  /*6bd0*/  LDC R3, c[0x0][0x268] ;  /* 0x00009a00ff037b82 */ /* 0x000e220000000800 */
[----:B------:R-:W-:Y:S01]  /*6be0*/  IADD3 R6, P4, R133, R216, RZ ;  /* 0x000000d885067210 */ /* 0x000fe20007f9e0ff */
[----:B---3--:R-:W-:-:S03]  /*6bf0*/  IMAD R219, R219, 0xbd, RZ ;  /* 0x000000bddbdb7824 */ /* 0x008fc600078e02ff */
[----:B------:R-:W-:-:S03]  /*6c00*/  LEA.HI.X.SX32 R7, R221, R217, 0x1, P4 ;  /* 0x000000d9dd077211 */ /* 0x000fc600020f0eff */
[----:B------:R-:W2:Y:S01]  /*6c10*/  LDC R221, c[0x0][0x268] ;  /* 0x00009a00ffdd7b82 */ /* 0x000ea20000000800 */
[----:B------:R-:W-:-:S07]  /*6c20*/  LEA.HI.X.SX32 R9, R219, R217, 0x1, P3 ;  /* 0x000000d9db097211 */ /* 0x000fce00018f0eff */
[----:B------:R-:W3:Y:S01]  /*6c30*/  LDC R219, c[0x0][0x268] ;  /* 0x00009a00ffdb7b82 */ /* 0x000ee20000000800 */
[----:B0-----:R-:W-:-:S05]  /*6c40*/  IMAD R3, R3, 0xbf, RZ ;  /* 0x000000bf03037824 */ /* 0x001fca00078e02ff */
[-C--:B------:R-:W-:Y:S02]  /*6c50*/  LEA.HI.X.SX32 R11, R3, R217.reuse, 0x1, P6 ;  /* 0x000000d9030b7211 */ /* 0x080fe400030f0eff */
[----:B------:R-:W0:Y:S01]  /*6c60*/  LDC R3, c[0x0][0x268] ;  /* 0x00009a00ff037b82 */ /* 0x000e220000000800 */
[----:B------:R-:W-:Y:S01]  /*6c70*/  LEA.HI.X.SX32 R5, R133, R217, 0x1, P5 ;  /* 0x000000d985057211 */ /* 0x000fe200028f0eff */
[----:B--2---:R-:W-:Y:S01]  /*6c80*/  IMAD R221, R221, 0x180, RZ ;  /* 0x00000180dddd7824 */ /* 0x004fe200078e02ff */
[----:B------:R-:W-:Y:S04]  /*6c90*/  STL.64 [R1+0x580], R8 ;  /* 0x0005800801007387 */ /* 0x000fe80000100a00 */
[----:B------:R-:W-:Y:S01]  /*6ca0*/  STL.64 [R1+0x870], R6 ;  /* 0x0008700601007387 */ /* 0x000fe20000100a00 */
[----:B---3--:R-:W-:-:S03]  /*6cb0*/  IMAD R219, R219, 0x182, RZ ;  /* 0x00000182dbdb7824 */ /* 0x008fc600078e02ff */
[----:B------:R-:W-:Y:S04]  /*6cc0*/  STL.64 [R1+0x578], R4 ;  /* 0x0005780401007387 */ /* 0x000fe80000100a00 */
[----:B------:R2:W-:Y:S01]  /*6cd0*/  STL.64 [R1+0x570], R10 ;  /* 0x0005700a01007387 */ /* 0x0005e20000100a00 */
[----:B0-----:R-:W-:-:S04]  /*6ce0*/  LEA R3, R3, R3, 0x1 ;  /* 0x0000000303037211 */ /* 0x001fc800078e08ff */
[-C--:B------:R-:W-:Y:S02]  /*6cf0*/  LEA.HI.X.SX32 R3, R3, R217.reuse, 0x1, P0 ;  /* 0x000000d903037211 */ /* 0x080fe400000f0eff */
[-C--:B------:R-:W-:Y:S02]  /*6d00*/  IADD3 R12, P0, R221, R216.reuse, RZ ;  /* 0x000000d8dd0c7210 */ /* 0x080fe40007f1e0ff */
[-C--:B------:R-:W-:Y:S02]  /*6d10*/  LEA.HI.X.SX32 R221, R135, R217.reuse, 0x1, P2 ;  /* 0x000000d987dd7211 */ /* 0x080fe400010f0eff */
[-C--:B--2---:R-:W-:Y:S02]  /*6d20*/  IADD3 R10, P2, R219, R216.reuse, RZ ;  /* 0x000000d8db0a7210 */ /* 0x084fe40007f5e0ff */
[----:B------:R-:W0:Y:S01]  /*6d30*/  LDC R219, c[0x0][0x268] ;  /* 0x00009a00ffdb7b82 */ /* 0x000e220000000800 */
[CC--:B------:R-:W-:Y:S02]  /*6d40*/  IADD3 R8, P3, R137.reuse, R216.reuse, RZ ;  /* 0x000000d889087210 */ /* 0x0c0fe40007f7e0ff */
[----:B------:R-:W-:Y:S01]  /*6d50*/  IADD3 R6, P4, R138, R216, RZ ;  /* 0x000000d88a067210 */ /* 0x000fe20007f9e0ff */
[----:B------:R2:W-:Y:S01]  /*6d60*/  STL.64 [R1+0xb48], R2 ;  /* 0x000b480201007387 */ /* 0x0005e20000100a00 */
[-C--:B------:R-:W-:Y:S01]  /*6d70*/  LEA.HI.X.SX32 R9, R136, R217.reuse, 0x1, P3 ;  /* 0x000000d988097211 */ /* 0x080fe200018f0eff */
[----:B-1----:R-:W-:Y:S01]  /*6d80*/  IMAD R230, R230, 0x184, RZ ;  /* 0x00000184e6e67824 */ /* 0x002fe200078e02ff */
[----:B------:R-:W-:-:S02]  /*6d90*/  LEA.HI.X.SX32 R7, R137, R217, 0x1, P4 ;  /* 0x000000d989077211 */ /* 0x000fc400020f0eff */
[-C--:B------:R-:W-:Y:S01]  /*6da0*/  IADD3 R4, P5, R139, R216.reuse, RZ ;  /* 0x000000d88b047210 */ /* 0x080fe20007fbe0ff */
[----:B--2---:R1:W5:Y:S04]  /*6db0*/  LDL.LU.64 R2, [R1+0xb78] ;  /* 0x000b780001027983 */ /* 0x0043680000300a00 */
[----:B------:R2:W-:Y:S01]  /*6dc0*/  STL.64 [R1+0xb38], R220 ;  /* 0x000b38dc01007387 */ /* 0x0005e20000100a00 */
[----:B------:R-:W-:Y:S01]  /*6dd0*/  LEA.HI.X.SX32 R5, R138, R217, 0x1, P5 ;  /* 0x000000d98a057211 */ /* 0x000fe200028f0eff */
[----:B0-----:R-:W-:Y:S02]  /*6de0*/  IMAD R219, R219, 0x186, RZ ;  /* 0x00000186dbdb7824 */ /* 0x001fe400078e02ff */
[----:B--2---:R1:W5:Y:S04]  /*6df0*/  LDL.LU.64 R220, [R1+0xb70] ;  /* 0x000b700001dc7983 */ /* 0x0043680000300a00 */
[----:B------:R-:W-:Y:S04]  /*6e00*/  STL.64 [R1+0xb08], R8 ;  /* 0x000b080801007387 */ /* 0x000fe80000100a00 */
[----:B------:R0:W-:Y:S04]  /*6e10*/  STL.64 [R1+0xaa8], R6 ;  /* 0x000aa80601007387 */ /* 0x0001e80000100a00 */
[----:B------:R2:W-:Y:S01]  /*6e20*/  STL.64 [R1+0x9e8], R4 ;  /* 0x0009e80401007387 */ /* 0x0005e20000100a00 */
[----:B0-----:R-:W-:-:S02]  /*6e30*/  IADD3 R6, P4, R230, R216, RZ ;  /* 0x000000d8e6067210 */ /* 0x001fc40007f9e0ff */
[----:B------:R-:W0:Y:S01]  /*6e40*/  LDC R230, c[0x0][0x268] ;  /* 0x00009a00ffe67b82 */ /* 0x000e220000000800 */
[----:B--2---:R-:W-:-:S07]  /*6e50*/  IADD3 R4, P5, R219, R216, RZ ;  /* 0x000000d8db047210 */ /* 0x004fce0007fbe0ff */
[----:B------:R-:W2:Y:S01]  /*6e60*/  LDC R219, c[0x0][0x268] ;  /* 0x00009a00ffdb7b82 */ /* 0x000ea20000000800 */
[-C--:B------:R-:W-:Y:S02]  /*6e70*/  IADD3 R14, P6, R141, R216.reuse, RZ ;  /* 0x000000d88d0e7210 */ /* 0x080fe40007fde0ff */
[----:B------:R-:W-:Y:S02]  /*6e80*/  IADD3 R8, P3, R142, R216, RZ ;  /* 0x000000d88e087210 */ /* 0x000fe40007f7e0ff */
[-C--:B------:R-:W-:Y:S02]  /*6e90*/  LEA.HI.X.SX32 R15, R139, R217.reuse, 0x1, P6 ;  /* 0x000000d98b0f7211 */ /* 0x080fe400030f0eff */
[-C--:B------:R-:W-:Y:S02]  /*6ea0*/  LEA.HI.X.SX32 R13, R141, R217.reuse, 0x1, P0 ;  /* 0x000000d98d0d7211 */ /* 0x080fe400000f0eff */
[-C--:B------:R-:W-:Y:S01]  /*6eb0*/  LEA.HI.X.SX32 R11, R222, R217.reuse, 0x1, P2 ;  /* 0x000000d9de0b7211 */ /* 0x080fe200010f0eff */
[----:B0-----:R-:W-:Y:S01]  /*6ec0*/  IMAD R230, R230, 0x61, RZ ;  /* 0x00000061e6e67824 */ /* 0x001fe200078e02ff */
[----:B------:R-:W-:Y:S04]  /*6ed0*/  STL.64 [R1+0x868], R14 ;  /* 0x0008680e01007387 */ /* 0x000fe80000100a00 */
[----:B------:R-:W-:Y:S01]  /*6ee0*/  LEA.HI.X.SX32 R9, R230, R217, 0x1, P3 ;  /* 0x000000d9e6097211 */ /* 0x000fe200018f0eff */
[----:B------:R-:W-:Y:S01]  /*6ef0*/  STL.64 [R1+0x568], R12 ;  /* 0x0005680c01007387 */ /* 0x000fe20000100a00 */
[----:B------:R-:W0:Y:S01]  /*6f00*/  LDC R230, c[0x0][0x268] ;  /* 0x00009a00ffe67b82 */ /* 0x000e220000000800 */
[----:B--2---:R-:W-:-:S02]  /*6f10*/  IMAD R219, R219, 0x18a, RZ ;  /* 0x0000018adbdb7824 */ /* 0x004fc400078e02ff */
[----:B------:R-:W-:Y:S04]  /*6f20*/  STL.64 [R1+0x560], R10 ;  /* 0x0005600a01007387 */ /* 0x000fe80000100a00 */
[----:B------:R2:W-:Y:S02]  /*6f30*/  STL.64 [R1+0x860], R8 ;  /* 0x0008600801007387 */ /* 0x0005e40000100a00 */
[-C--:B--2---:R-:W-:Y:S02]  /*6f40*/  IADD3 R8, P3, R219, R216.reuse, RZ ;  /* 0x000000d8db087210 */ /* 0x084fe40007f7e0ff */
[----:B------:R-:W2:Y:S01]  /*6f50*/  LDC R219, c[0x0][0x268] ;  /* 0x00009a00ffdb7b82 */ /* 0x000ea20000000800 */
[----:B------:R-:W-:Y:S01]  /*6f60*/  IADD3 R14, P6, R143, R216, RZ ;  /* 0x000000d88f0e7210 */ /* 0x000fe20007fde0ff */
[----:B0-----:R-:W-:-:S06]  /*6f70*/  IMAD R222, R230, 0xc3, RZ ;  /* 0x000000c3e6de7824 */ /* 0x001fcc00078e02ff */
[----:B------:R-:W0:Y:S01]  /*6f80*/  LDC R230, c[0x0][0x268] ;  /* 0x00009a00ffe67b82 */ /* 0x000e220000000800 */
[----:B--2---:R-:W-:-:S05]  /*6f90*/  IMAD R219, R219, 0x31, RZ ;  /* 0x00000031dbdb7824 */ /* 0x004fca00078e02ff */
[-C--:B------:R-:W-:Y:S02]  /*6fa0*/  LEA.HI.X.SX32 R15, R219, R217.reuse, 0x1, P6 ;  /* 0x000000d9db0f7211 */ /* 0x080fe400030f0eff */
[----:B------:R-:W2:Y:S01]  /*6fb0*/  LDC R219, c[0x0][0x268] ;  /* 0x00009a00ffdb7b82 */ /* 0x000ea20000000800 */
[----:B------:R-:W-:Y:S02]  /*6fc0*/  IADD3 R10, P2, R226, R216, RZ ;  /* 0x000000d8e20a7210 */ /* 0x000fe40007f5e0ff */
[-C--:B------:R-:W-:Y:S02]  /*6fd0*/  LEA.HI.X.SX32 R7, R142, R217.reuse, 0x1, P4 ;  /* 0x000000d98e077211 */ /* 0x080fe400020f0eff */
[----:B------:R-:W-:-:S03]  /*6fe0*/  LEA.HI.X.SX32 R5, R222, R217, 0x1, P5 ;  /* 0x000000d9de057211 */ /* 0x000fc600028f0eff */
[----:B------:R-:W3:Y:S01]  /*6ff0*/  LDC R226, c[0x0][0x268] ;  /* 0x00009a00ffe27b82 */ /* 0x000ee20000000800 */
[----:B0-----:R-:W-:Y:S01]  /*7000*/  IMAD R230, R230, 0x18e, RZ ;  /* 0x0000018ee6e67824 */ /* 0x001fe200078e02ff */
[----:B------:R-:W-:Y:S04]  /*7010*/  STL.64 [R1+0x558], R6 ;  /* 0x0005580601007387 */ /* 0x000fe80000100a00 */
[----:B------:R-:W-:Y:S01]  /*7020*/  STL.64 [R1+0x550], R4 ;  /* 0x0005500401007387 */ /* 0x000fe20000100a00 */
[-C--:B------:R-:W-:Y:S01]  /*7030*/  IADD3 R12, P0, R144, R216.reuse, RZ ;  /* 0x000000d8900c7210 */ /* 0x080fe20007f1e0ff */
[----:B------:R-:W0:Y:S02]  /*7040*/  LDC R222, c[0x0][0x268] ;  /* 0x00009a00ffde7b82 */ /* 0x000e240000000800 */
[----:B------:R4:W-:Y:S02]  /*7050*/  STL.64 [R1+0x9e0], R14 ;  /* 0x0009e00e01007387 */ /* 0x0009e40000100a00 */
[----:B----4-:R-:W-:Y:S01]  /*7060*/  IADD3 R14, P6, R230, R216, RZ ;  /* 0x000000d8e60e7210 */ /* 0x010fe20007fde0ff */
[----:B--2---:R-:W-:-:S03]  /*7070*/  IMAD R230, R219, 0xc5, RZ ;  /* 0x000000c5dbe67824 */ /* 0x004fc600078e02ff */
[----:B------:R-:W2:Y:S01]  /*7080*/  LDC R219, c[0x0][0x268] ;  /* 0x00009a00ffdb7b82 */ /* 0x000ea20000000800 */
[----:B---3--:R-:W-:-:S05]  /*7090*/  IMAD R226, R226, 0x18c, RZ ;  /* 0x0000018ce2e27824 */ /* 0x008fca00078e02ff */
[-C--:B------:R-:W-:Y:S02]  /*70a0*/  IADD3 R4, P5, R226, R216.reuse, RZ ;  /* 0x000000d8e2047210 */ /* 0x080fe40007fbe0ff */
[----:B------:R-:W3:Y:S01]  /*70b0*/  LDC R226, c[0x0][0x268] ;  /* 0x00009a00ffe27b82 */ /* 0x000ee20000000800 */
[----:B------:R-:W-:Y:S02]  /*70c0*/  LEA.HI.X.SX32 R9, R230, R217, 0x1, P3 ;  /* 0x000000d9e6097211 */ /* 0x000fe400018f0eff */
[----:B------:R-:W-:-:S05]  /*70d0*/  IADD3 R6, P4, R145, R216, RZ ;  /* 0x000000d891067210 */ /* 0x000fca0007f9e0ff */
[----:B------:R-:W4:Y:S01]  /*70e0*/  LDC R230, c[0x0][0x268] ;  /* 0x00009a00ffe67b82 */ /* 0x000f220000000800 */
[----:B--2---:R-:W-:-:S05]  /*70f0*/  IMAD R219, R219, 0x63, RZ ;  /* 0x00000063dbdb7824 */ /* 0x004fca00078e02ff */
[-C--:B------:R-:W-:Y:S02]  /*7100*/  LEA.HI.X.SX32 R7, R219, R217.reuse, 0x1, P4 ;  /* 0x000000d9db077211 */ /* 0x080fe400020f0eff */
[----:B------:R-:W2:Y:S01]  /*7110*/  LDC R219, c[0x0][0x268] ;  /* 0x00009a00ffdb7b82 */ /* 0x000ea20000000800 */
[-C--:B------:R-:W-:Y:S02]  /*7120*/  LEA.HI.X.SX32 R13, R143, R217.reuse, 0x1, P0 ;  /* 0x000000d98f0d7211 */ /* 0x080fe400000f0eff */
[-C--:B------:R-:W-:Y:S01]  /*7130*/  LEA.HI.X.SX32 R11, R144, R217.reuse, 0x1, P2 ;  /* 0x000000d9900b7211 */ /* 0x080fe200010f0eff */
[----:B---3--:R-:W-:Y:S02]  /*7140*/  IMAD R226, R226, 0x190, RZ ;  /* 0x00000190e2e27824 */ /* 0x008fe400078e02ff */
[----:B------:R-:W-:Y:S01]  /*7150*/  STL.64 [R1+0x858], R12 ;  /* 0x0008580c01007387 */ /* 0x000fe20000100a00 */
[----:B------:R-:W-:-:S03]  /*7160*/  LEA.HI.X.SX32 R5, R145, R217, 0x1, P5 ;  /* 0x000000d991057211 */ /* 0x000fc600028f0eff */
[----:B------:R-:W-:Y:S01]  /*7170*/  STL.64 [R1+0x548], R10 ;  /* 0x0005480a01007387 */ /* 0x000fe20000100a00 */
[----:B----4-:R-:W-:-:S03]  /*7180*/  IMAD R230, R230, 0x192, RZ ;  /* 0x00000192e6e67824 */ /* 0x010fc600078e02ff */
[----:B------:R-:W-:Y:S04]  /*7190*/  STL.64 [R1+0x540], R8 ;  /* 0x0005400801007387 */ /* 0x000fe80000100a00 */
[----:B------:R3:W-:Y:S04]  /*71a0*/  STL.64 [R1+0x850], R6 ;  /* 0x0008500601007387 */ /* 0x0007e80000100a00 */
[----:B------:R4:W-:Y:S01]  /*71b0*/  STL.64 [R1+0x538], R4 ;  /* 0x0005380401007387 */ /* 0x0009e20000100a00 */
[-C--:B---3--:R-:W-:Y:S02]  /*71c0*/  IADD3 R6, P4, R226, R216.reuse, RZ ;  /* 0x000000d8e2067210 */ /* 0x088fe40007f9e0ff */
[----:B------:R-:W3:Y:S01]  /*71d0*/  LDC R226, c[0x0][0x268] ;  /* 0x00009a00ffe27b82 */ /* 0x000ee20000000800 */
[----:B--2---:R-:W-:Y:S01]  /*71e0*/  IMAD R219, R219, 0xc7, RZ ;  /* 0x000000c7dbdb7824 */ /* 0x004fe200078e02ff */
[----:B----4-:R-:W-:-:S06]  /*71f0*/  IADD3 R4, P5, R230, R216, RZ ;  /* 0x000000d8e6047210 */ /* 0x010fcc0007fbe0ff */
[----:B------:R-:W2:Y:S01]  /*7200*/  LDC R230, c[0x0][0x268] ;  /* 0x00009a00ffe67b82 */ /* 0x000ea20000000800 */
[----:B------:R-:W-:-:S07]  /*7210*/  LEA.HI.X.SX32 R15, R219, R217, 0x1, P6 ;  /* 0x000000d9db0f7211 */ /* 0x000fce00030f0eff */
[----:B------:R-:W4:Y:S01]  /*7220*/  LDC R219, c[0x0][0x268] ;  /* 0x00009a00ffdb7b82 */ /* 0x000f220000000800 */
[-C--:B------:R-:W-:Y:S01]  /*7230*/  IADD3 R12, P0, R147, R216.reuse, RZ ;  /* 0x000000d8930c7210 */ /* 0x080fe20007f1e0ff */
[----:B---3--:R-:W-:Y:S01]  /*7240*/  IMAD R226, R226, 0x19, RZ ;  /* 0x00000019e2e27824 */ /* 0x008fe200078e02ff */
[----:B------:R-:W-:-:S04]  /*7250*/  IADD3 R10, P2, R149, R216, RZ ;  /* 0x000000d8950a7210 */ /* 0x000fc80007f5e0ff */
[-C--:B------:R-:W-:Y:S01]  /*7260*/  LEA.HI.X.SX32 R13, R226, R217.reuse, 0x1, P0 ;  /* 0x000000d9e20d7211 */ /* 0x080fe200000f0eff */
[----:B--2---:R-:W-:Y:S01]  /*7270*/  IMAD R230, R230, 0x194, RZ ;  /* 0x00000194e6e67824 */ /* 0x004fe200078e02ff */
[----:B------:R-:W-:Y:S01]  /*7280*/  STL.64 [R1+0x530], R14 ;  /* 0x0005300e01007387 */ /* 0x000fe20000100a00 */
[-C--:B------:R-:W-:Y:S01]  /*7290*/  LEA.HI.X.SX32 R11, R147, R217.reuse, 0x1, P2 ;  /* 0x000000d9930b7211 */ /* 0x080fe200010f0eff */
[----:B0-----:R-:W-:Y:S01]  /*72a0*/  IMAD R222, R222, 0xc9, RZ ;  /* 0x000000c9dede7824 */ /* 0x001fe200078e02ff */
[CC--:B------:R-:W-:Y:S01]  /*72b0*/  IADD3 R8, P3, R151.reuse, R216.reuse, RZ ;  /* 0x000000d897087210 */ /* 0x0c0fe20007f7e0ff */
[----:B------:R0:W-:Y:S01]  /*72c0*/  STL.64 [R1+0xaa0], R12 ;  /* 0x000aa00c01007387 */ /* 0x0001e20000100a00 */
[----:B------:R-:W-:Y:S01]  /*72d0*/  LEA.HI.X.SX32 R7, R151, R217, 0x1, P4 ;  /* 0x000000d997077211 */ /* 0x000fe200020f0eff */
[----:B------:R-:W2:Y:S01]  /*72e0*/  LDC R226, c[0x0][0x268] ;  /* 0x00009a00ffe27b82 */ /* 0x000ea20000000800 */
[----:B----4-:R-:W-:Y:S01]  /*72f0*/  IMAD R219, R219, 0x196, RZ ;  /* 0x00000196dbdb7824 */ /* 0x010fe200078e02ff */
[----:B------:R3:W-:Y:S01]  /*7300*/  STL.64 [R1+0x9d8], R10 ;  /* 0x0009d80a01007387 */ /* 0x0007e20000100a00 */
[----:B0-----:R-:W-:-:S05]  /*7310*/  IADD3 R12, P0, R230, R216, RZ ;  /* 0x000000d8e60c7210 */ /* 0x001fca0007f1e0ff */
[----:B------:R-:W0:Y:S01]  /*7320*/  LDC R230, c[0x0][0x268] ;  /* 0x00009a00ffe67b82 */ /* 0x000e220000000800 */
[----:B---3--:R-:W-:-:S07]  /*7330*/  IADD3 R10, P2, R219, R216, RZ ;  /* 0x000000d8db0a7210 */ /* 0x008fce0007f5e0ff */
[----:B------:R-:W3:Y:S01]  /*7340*/  LDC R219, c[0x0][0x268] ;  /* 0x00009a00ffdb7b82 */ /* 0x000ee20000000800 */
[----:B------:R-:W-:Y:S02]  /*7350*/  IADD3 R14, P6, R153, R216, RZ ;  /* 0x000000d8990e7210 */ /* 0x000fe40007fde0ff */
[-C--:B------:R-:W-:Y:S02]  /*7360*/  LEA.HI.X.SX32 R9, R149, R217.reuse, 0x1, P3 ;  /* 0x000000d995097211 */ /* 0x080fe400018f0eff */
[----:B------:R-:W-:-:S03]  /*7370*/  LEA.HI.X.SX32 R5, R222, R217, 0x1, P5 ;  /* 0x000000d9de057211 */ /* 0x000fc600028f0eff */
[----:B------:R-:W-:Y:S01]  /*7380*/  STL.64 [R1+0x848], R8 ;  /* 0x0008480801007387 */ /* 0x000fe20000100a00 */
[----:B0-----:R-:W-:-:S03]  /*7390*/  IMAD R230, R230, 0x65, RZ ;  /* 0x00000065e6e67824 */ /* 0x001fc600078e02ff */
[----:B------:R-:W-:Y:S02]  /*73a0*/  STL.64 [R1+0x528], R6 ;  /* 0x0005280601007387 */ /* 0x000fe40000100a00 */
[----:B------:R-:W-:Y:S01]  /*73b0*/  LEA.HI.X.SX32 R15, R230, R217, 0x1, P6 ;  /* 0x000000d9e60f7211 */ /* 0x000fe200030f0eff */
[----:B---3--:R-:W-:Y:S01]  /*73c0*/  IMAD R219, R219, 0x19a, RZ ;  /* 0x0000019adbdb7824 */ /* 0x008fe200078e02ff */
[----:B------:R-:W-:Y:S01]  /*73d0*/  STL.64 [R1+0x520], R4 ;  /* 0x0005200401007387 */ /* 0x000fe20000100a00 */
[----:B------:R-:W0:Y:S03]  /*73e0*/  LDC R230, c[0x0][0x268] ;  /* 0x00009a00ffe67b82 */ /* 0x000e260000000800 */
[----:B------:R3:W-:Y:S02]  /*73f0*/  STL.64 [R1+0x840], R14 ;  /* 0x0008400e01007387 */ /* 0x0007e40000100a00 */
[----:B---3--:R-:W-:-:S03]  /*7400*/  IADD3 R14, P6, R219, R216, RZ ;  /* 0x000000d8db0e7210 */ /* 0x008fc60007fde0ff */
[----:B------:R-:W3:Y:S01]  /*7410*/  LDC R219, c[0x0][0x268] ;  /* 0x00009a00ffdb7b82 */ /* 0x000ee20000000800 */
[----:B------:R-:W-:Y:S01]  /*7420*/  IADD3 R8, P3, R154, R216, RZ ;  /* 0x000000d89a087210 */ /* 0x000fe20007f7e0ff */
[----:B0-----:R-:W-:-:S06]  /*7430*/  IMAD R222, R230, 0xcb, RZ ;  /* 0x000000cbe6de7824 */ /* 0x001fcc00078e02ff */
[----:B------:R-:W0:Y:S01]  /*7440*/  LDC R230, c[0x0][0x268] ;  /* 0x00009a00ffe67b82 */ /* 0x000e220000000800 */
[----:B---3--:R-:W-:-:S05]  /*7450*/  IMAD R219, R219, 0x33, RZ ;  /* 0x00000033dbdb7824 */ /* 0x008fca00078e02ff */
[-C--:B------:R-:W-:Y:S02]  /*7460*/  LEA.HI.X.SX32 R9, R219, R217.reuse, 0x1, P3 ;  /* 0x000000d9db097211 */ /* 0x080fe400018f0eff */
[----:B------:R-:W3:Y:S01]  /*7470*/  LDC R219, c[0x0][0x268] ;  /* 0x00009a00ffdb7b82 */ /* 0x000ee20000000800 */
[----:B--2---:R-:W-:Y:S01]  /*7480*/  IMAD R226, R226, 0x198, RZ ;  /* 0x00000198e2e27824 */ /* 0x004fe200078e02ff */
[-C--:B------:R-:W-:Y:S02]  /*7490*/  LEA.HI.X.SX32 R13, R153, R217.reuse, 0x1, P0 ;  /* 0x000000d9990d7211 */ /* 0x080fe400000f0eff */
[----:B------:R-:W-:Y:S01]  /*74a0*/  LEA.HI.X.SX32 R11, R222, R217, 0x1, P2 ;  /* 0x000000d9de0b7211 */ /* 0x000fe200010f0eff */
[----:B0-----:R-:W-:Y:S01]  /*74b0*/  IMAD R230, R230, 0x19e, RZ ;  /* 0x0000019ee6e67824 */ /* 0x001fe200078e02ff */
[-C--:B------:R-:W-:Y:S01]  /*74c0*/  IADD3 R4, P5, R226, R216.reuse, RZ ;  /* 0x000000d8e2047210 */ /* 0x080fe20007fbe0ff */
[----:B------:R-:W-:Y:S01]  /*74d0*/  STL.64 [R1+0x518], R12 ;  /* 0x0005180c01007387 */ /* 0x000fe20000100a00 */
[----:B------:R-:W0:Y:S03]  /*74e0*/  LDC R226, c[0x0][0x268] ;  /* 0x00009a00ffe27b82 */ /* 0x000e260000000800 */
[----:B------:R-:W-:Y:S04]  /*74f0*/  STL.64 [R1+0x510], R10 ;  /* 0x0005100a01007387 */ /* 0x000fe80000100a00 */
[----:B------:R2:W-:Y:S01]  /*7500*/  STL.64 [R1+0x9d0], R8 ;  /* 0x0009d00801007387 */ /* 0x0005e20000100a00 */
[-C--:B------:R-:W-:Y:S01]  /*7510*/  IADD3 R6, P4, R155, R216.reuse, RZ ;  /* 0x000000d89b067210 */ /* 0x080fe20007f9e0ff */
[----:B------:R-:W4:Y:S01]  /*7520*/  LDC R222, c[0x0][0x268] ;  /* 0x00009a00ffde7b82 */ /* 0x000f220000000800 */
[----:B--2---:R-:W-:Y:S01]  /*7530*/  IADD3 R8, P3, R230, R216, RZ ;  /* 0x000000d8e6087210 */ /* 0x004fe20007f7e0ff */
[----:B---3--:R-:W-:-:S06]  /*7540*/  IMAD R230, R219, 0xcd, RZ ;  /* 0x000000cddbe67824 */ /* 0x008fcc00078e02ff */
[----:B------:R-:W2:Y:S01]  /*7550*/  LDC R219, c[0x0][0x268] ;  /* 0x00009a00ffdb7b82 */ /* 0x000ea20000000800 */
[----:B0-----:R-:W-:Y:S01]  /*7560*/  IMAD R226, R226, 0x19c, RZ ;  /* 0x0000019ce2e27824 */ /* 0x001fe200078e02ff */
[----:B------:R-:W-:-:S04]  /*7570*/  LEA.HI.X.SX32 R15, R230, R217, 0x1, P6 ;  /* 0x000000d9e60f7211 */ /* 0x000fc800030f0eff */
[----:B------:R-:W-:Y:S02]  /*7580*/  IADD3 R10, P2, R226, R216, RZ ;  /* 0x000000d8e20a7210 */ /* 0x000fe40007f5e0ff */
[----:B------:R-:W0:Y:S01]  /*7590*/  LDC R230, c[0x0][0x268] ;  /* 0x00009a00ffe67b82 */ /* 0x000e220000000800 */
[----:B--2---:R-:W-:-:S07]  /*75a0*/  IMAD R226, R219, 0x67, RZ ;  /* 0x00000067dbe27824 */ /* 0x004fce00078e02ff */
[----:B------:R-:W2:Y:S01]  /*75b0*/  LDC R219, c[0x0][0x268] ;  /* 0x00009a00ffdb7b82 */ /* 0x000ea20000000800 */
[----:B------:R-:W-:-:S04]  /*75c0*/  IADD3 R12, P0, R156, R216, RZ ;  /* 0x000000d89c0c7210 */ /* 0x000fc80007f1e0ff */
[-C--:B------:R-:W-:Y:S01]  /*75d0*/  LEA.HI.X.SX32 R13, R226, R217.reuse, 0x1, P0 ;  /* 0x000000d9e20d7211 */ /* 0x080fe200000f0eff */
[----:B0-----:R-:W-:Y:S01]  /*75e0*/  IMAD R226, R230, 0x1a0, RZ ;  /* 0x000001a0e6e27824 */ /* 0x001fe200078e02ff */
[-C--:B------:R-:W-:Y:S02]  /*75f0*/  LEA.HI.X.SX32 R7, R154, R217.reuse, 0x1, P4 ;  /* 0x000000d99a077211 */ /* 0x080fe400020f0eff */
[-C--:B------:R-:W-:Y:S02]  /*7600*/  LEA.HI.X.SX32 R5, R155, R217.reuse, 0x1, P5 ;  /* 0x000000d99b057211 */ /* 0x080fe400028f0eff */
[-C--:B------:R-:W-:Y:S01]  /*7610*/  LEA.HI.X.SX32 R11, R156, R217.reuse, 0x1, P2 ;  /* 0x000000d99c0b7211 */ /* 0x080fe200010f0eff */
[----:B------:R-:W-:Y:S01]  /*7620*/  STL.64 [R1+0x838], R6 ;  /* 0x0008380601007387 */ /* 0x000fe20000100a00 */
[----:B--2---:R-:W-:Y:S02]  /*7630*/  IMAD R230, R219, 0xcf, RZ ;  /* 0x000000cfdbe67824 */ /* 0x004fe400078e02ff */
[----:B------:R-:W0:Y:S01]  /*7640*/  LDC R219, c[0x0][0x268] ;  /* 0x00009a00ffdb7b82 */ /* 0x000e220000000800 */
[----:B------:R-:W-:Y:S04]  /*7650*/  STL.64 [R1+0x508], R4 ;  /* 0x0005080401007387 */ /* 0x000fe80000100a00 */
[----:B------:R-:W-:Y:S04]  /*7660*/  STL.64 [R1+0x500], R14 ;  /* 0x0005000e01007387 */ /* 0x000fe80000100a00 */
[----:B------:R-:W-:Y:S04]  /*7670*/  STL.64 [R1+0x830], R12 ;  /* 0x0008300c01007387 */ /* 0x000fe80000100a00 */
[----:B------:R2:W-:Y:S01]  /*7680*/  STL.64 [R1+0x4f8], R10 ;  /* 0x0004f80a01007387 */ /* 0x0005e20000100a00 */
[----:B------:R-:W-:-:S02]  /*7690*/  LEA.HI.X.SX32 R9, R230, R217, 0x1, P3 ;  /* 0x000000d9e6097211 */ /* 0x000fc400018f0eff */
[----:B------:R-:W3:Y:S01]  /*76a0*/  LDC R230, c[0x0][0x268] ;  /* 0x00009a00ffe67b82 */ /* 0x000ee20000000800 */
[----:B--2---:R-:W-:-:S07]  /*76b0*/  IADD3 R10, P2, R226, R216, RZ ;  /* 0x000000d8e20a7210 */ /* 0x004fce0007f5e0ff */
[----:B------:R-:W2:Y:S01]  /*76c0*/  LDC R226, c[0x0][0x268] ;  /* 0x00009a00ffe27b82 */ /* 0x000ea20000000800 */
[----:B0-----:R-:W-:Y:S01]  /*76d0*/  IMAD R219, R219, 0x1a2, RZ ;  /* 0x000001a2dbdb7824 */ /* 0x001fe200078e02ff */
[----:B------:R0:W-:Y:S04]  /*76e0*/  STL.64 [R1+0x4f0], R8 ;  /* 0x0004f00801007387 */ /* 0x0001e80000100a00 */
[-C--:B0-----:R-:W-:Y:S02]  /*76f0*/  IADD3 R8, P3, R219, R216.reuse, RZ ;  /* 0x000000d8db087210 */ /* 0x081fe40007f7e0ff */
[----:B------:R-:W0:Y:S01]  /*7700*/  LDC R219, c[0x0][0x268] ;  /* 0x00009a00ffdb7b82 */ /* 0x000e220000000800 */
[-C--:B------:R-:W-:Y:S02]  /*7710*/  IADD3 R6, P4, R157, R216.reuse, RZ ;  /* 0x000000d89d067210 */ /* 0x080fe40007f9e0ff */
[----:B------:R-:W-:Y:S01]  /*7720*/  IADD3 R4, P5, R159, R216, RZ ;  /* 0x000000d89f047210 */ /* 0x000fe20007fbe0ff */
[----:B--2---:R-:W-:-:S03]  /*7730*/  IMAD R226, R226, 0xd, RZ ;  /* 0x0000000de2e27824 */ /* 0x004fc600078e02ff */
[-C--:B------:R-:W-:Y:S01]  /*7740*/  LEA.HI.X.SX32 R5, R157, R217.reuse, 0x1, P5 ;  /* 0x000000d99d057211 */ /* 0x080fe200028f0eff */
[----:B---3--:R-:W-:Y:S01]  /*7750*/  IMAD R230, R230, 0x1a4, RZ ;  /* 0x000001a4e6e67824 */ /* 0x008fe200078e02ff */
[-C--:B------:R-:W-:Y:S02]  /*7760*/  LEA.HI.X.SX32 R7, R226, R217.reuse, 0x1, P4 ;  /* 0x000000d9e2077211 */ /* 0x080fe400020f0eff */
[-C--:B------:R-:W-:Y:S01]  /*7770*/  IADD3 R14, P6, R165, R216.reuse, RZ ;  /* 0x000000d8a50e7210 */ /* 0x080fe20007fde0ff */
[----:B----4-:R-:W-:Y:S01]  /*7780*/  IMAD R222, R222, 0xd1, RZ ;  /* 0x000000d1dede7824 */ /* 0x010fe200078e02ff */
[----:B------:R-:W-:Y:S01]  /*7790*/  IADD3 R12, P0, R171, R216, RZ ;  /* 0x000000d8ab0c7210 */ /* 0x000fe20007f1e0ff */
[----:B------:R-:W-:Y:S01]  /*77a0*/  STL.64 [R1+0xb00], R6 ;  /* 0x000b000601007387 */ /* 0x000fe20000100a00 */
[----:B------:R-:W-:Y:S01]  /*77b0*/  LEA.HI.X.SX32 R15, R159, R217, 0x1, P6 ;  /* 0x000000d99f0f7211 */ /* 0x000fe200030f0eff */
[----:B------:R-:W2:Y:S02]  /*77c0*/  LDC R226, c[0x0][0x268] ;  /* 0x00009a00ffe27b82 */ /* 0x000ea40000000800 */
[----:B------:R3:W-:Y:S01]  /*77d0*/  STL.64 [R1+0xa98], R4 ;  /* 0x000a980401007387 */ /* 0x0007e20000100a00 */
[----:B0-----:R-:W-:-:S03]  /*77e0*/  IMAD R219, R219, 0x1a6, RZ ;  /* 0x000001a6dbdb7824 */ /* 0x001fc600078e02ff */
[----:B------:R0:W-:Y:S01]  /*77f0*/  STL.64 [R1+0x9c8], R14 ;  /* 0x0009c80e01007387 */ /* 0x0001e20000100a00 */
[-C--:B---3--:R-:W-:Y:S02]  /*7800*/  IADD3 R4, P5, R230, R216.reuse, RZ ;  /* 0x000000d8e6047210 */ /* 0x088fe40007fbe0ff */
[----:B------:R-:W3:Y:S01]  /*7810*/  LDC R230, c[0x0][0x268] ;  /* 0x00009a00ffe67b82 */ /* 0x000ee20000000800 */
[----:B0-----:R-:W-:-:S07]  /*7820*/  IADD3 R14, P6, R219, R216, RZ ;  /* 0x000000d8db0e7210 */ /* 0x001fce0007fde0ff */
[----:B------:R-:W0:Y:S01]  /*7830*/  LDC R219, c[0x0][0x268] ;  /* 0x00009a00ffdb7b82 */ /* 0x000e220000000800 */
[----:B------:R-:W-:Y:S02]  /*7840*/  IADD3 R6, P4, R173, R216, RZ ;  /* 0x000000d8ad067210 */ /* 0x000fe40007f9e0ff */
[-C--:B------:R-:W-:Y:S02]  /*7850*/  LEA.HI.X.SX32 R13, R165, R217.reuse, 0x1, P0 ;  /* 0x000000d9a50d7211 */ /* 0x080fe400000f0eff */
[-C--:B------:R-:W-:Y:S02]  /*7860*/  LEA.HI.X.SX32 R11, R171, R217.reuse, 0x1, P2 ;  /* 0x000000d9ab0b7211 */ /* 0x080fe400010f0eff */
[----:B------:R-:W-:Y:S01]  /*7870*/  LEA.HI.X.SX32 R9, R222, R217, 0x1, P3 ;  /* 0x000000d9de097211 */ /* 0x000fe200018f0eff */
[----:B------:R-:W-:Y:S01]  /*7880*/  STL.64 [R1+0x828], R12 ;  /* 0x0008280c01007387 */ /* 0x000fe20000100a00 */
[----:B---3--:R-:W-:-:S03]  /*7890*/  IMAD R230, R230, 0x69, RZ ;  /* 0x00000069e6e67824 */ /* 0x008fc600078e02ff */
[----:B------:R-:W-:Y:S02]  /*78a0*/  STL.64 [R1+0x4e8], R10 ;  /* 0x0004e80a01007387 */ /* 0x000fe40000100a00 */
[----:B------:R-:W-:Y:S01]  /*78b0*/  LEA.HI.X.SX32 R7, R230, R217, 0x1, P4 ;  /* 0x000000d9e6077211 */ /* 0x000fe200020f0eff */
[----:B0-----:R-:W-:Y:S01]  /*78c0*/  IMAD R219, R219, 0x1aa, RZ ;  /* 0x000001aadbdb7824 */ /* 0x001fe200078e02ff */
        /* <DEDUP_REMOVED lines=8> */
[----:B--2---:R-:W-:Y:S02]  /*7950*/  IMAD R226, R226, 0x1a8, RZ ;  /* 0x000001a8e2e27824 */ /* 0x004fe400078e02ff */
[----:B---3--:R-:W-:-:S05]  /*7960*/  IMAD R219, R219, 0x35, RZ ;  /* 0x00000035dbdb7824 */ /* 0x008fca00078e02ff */
        /* <DEDUP_REMOVED lines=100> */
[----:B0-----:R-:W-:Y:S02]  /*7fb0*/  IMAD R226, R230, 0x1c0, RZ ;  /* 0x000001c0e6e27824 */ /* 0x001fe400078e02ff */
[----:B--2---:R-:W-:Y:S02]  /*7fc0*/  IMAD R230, R219, 0xdf, RZ ;  /* 0x000000dfdbe67824 */ /* 0x004fe400078e02ff */
[----:B------:R-:W0:Y:S01]  /*7fd0*/  LDC R219, c[0x0][0x268] ;  /* 0x00009a00ffdb7b82 */ /* 0x000e220000000800 */
[-C--:B------:R-:W-:Y:S02]  /*7fe0*/  LEA.HI.X.SX32 R5, R209, R217.reuse, 0x1, P5 ;  /* 0x000000d9d1057211 */ /* 0x080fe400028f0eff */
[-C--:B------:R-:W-:Y:S02]  /*7ff0*/  LEA.HI.X.SX32 R15, R213, R217.reuse, 0x1, P6 ;  /* 0x000000d9d50f7211 */ /* 0x080fe400030f0eff */
[-C--:B------:R-:W-:Y:S01]  /*8000*/  LEA.HI.X.SX32 R7, R230, R217.reuse, 0x1, P4 ;  /* 0x000000d9e6077211 */ /* 0x080fe200020f0eff */
[----:B------:R-:W-:Y:S01]  /*8010*/  STL.64 [R1+0x7f8], R4 ;  /* 0x0007f80401007387 */ /* 0x000fe20000100a00 */
[----:B------:R-:W-:-:S03]  /*8020*/  LEA.HI.X.SX32 R9, R223, R217, 0x1, P3 ;  /* 0x000000d9df097211 */ /* 0x000fc600018f0eff */
[----:B------:R-:W-:Y:S04]  /*8030*/  STL.64 [R1+0x488], R14 ;  /* 0x0004880e01007387 */ /* 0x000fe80000100a00 */
[----:B------:R-:W-:Y:S04]  /*8040*/  STL.64 [R1+0x480], R12 ;  /* 0x0004800c01007387 */ /* 0x000fe80000100a00 */
[----:B------:R-:W-:Y:S01]  /*8050*/  STL.64 [R1+0x7f0], R10 ;  /* 0x0007f00a01007387 */ /* 0x000fe20000100a00 */
[----:B0-----:R-:W-:Y:S02]  /*8060*/  IMAD R230, R219, 0x1c2, RZ ;  /* 0x000001c2dbe67824 */ /* 0x001fe400078e02ff */
[----:B------:R-:W0:Y:S01]  /*8070*/  LDC R219, c[0x0][0x268] ;  /* 0x00009a00ffdb7b82 */ /* 0x000e220000000800 */
[----:B------:R2:W-:Y:S02]  /*8080*/  STL.64 [R1+0x478], R8 ;  /* 0x0004780801007387 */ /* 0x0005e40000100a00 */
[----:B--2---:R-:W-:-:S05]  /*8090*/  IADD3 R8, P3, R226, R216, RZ ;  /* 0x000000d8e2087210 */ /* 0x004fca0007f7e0ff */
[----:B------:R-:W2:Y:S01]  /*80a0*/  LDC R226, c[0x0][0x268] ;  /* 0x00009a00ffe27b82 */ /* 0x000ea20000000800 */
[-C--:B------:R-:W-:Y:S01]  /*80b0*/  IADD3 R4, P5, R227, R216.reuse, RZ ;  /* 0x000000d8e3047210 */ /* 0x080fe20007fbe0ff */
[----:B------:R3:W-:Y:S01]  /*80c0*/  STL.64 [R1+0x470], R6 ;  /* 0x0004700601007387 */ /* 0x0007e20000100a00 */
[----:B0-----:R-:W-:Y:S02]  /*80d0*/  LEA R219, R219, -R219, 0x3 ;  /* 0x800000dbdbdb7211 */ /* 0x001fe400078e18ff */
[-C--:B------:R-:W-:Y:S02]  /*80e0*/  LEA.HI.X.SX32 R5, R225, R217.reuse, 0x1, P5 ;  /* 0x000000d9e1057211 */ /* 0x080fe400028f0eff */
[----:B------:R-:W-:Y:S02]  /*80f0*/  LEA.HI.X.SX32 R219, R219, R217, 0x1, P1 ;  /* 0x000000d9dbdb7211 */ /* 0x000fe400008f0eff */
[----:B---3--:R-:W-:Y:S02]  /*8100*/  IADD3 R6, P4, R230, R216, RZ ;  /* 0x000000d8e6067210 */ /* 0x008fe40007f9e0ff */
[----:B------:R-:W0:Y:S01]  /*8110*/  LDC R230, c[0x0][0x268] ;  /* 0x00009a00ffe67b82 */ /* 0x000e220000000800 */
[----:B------:R3:W-:Y:S01]  /*8120*/  STL.64 [R1+0xb30], R218 ;  /* 0x000b30da01007387 */ /* 0x0007e20000100a00 */
[----:B--2---:R-:W-:-:S03]  /*8130*/  IMAD R226, R226, 0x1c4, RZ ;  /* 0x000001c4e2e27824 */ /* 0x004fc600078e02ff */
[----:B---3--:R1:W5:Y:S04]  /*8140*/  LDL.LU.64 R218, [R1+0xb68] ;  /* 0x000b680001da7983 */ /* 0x0083680000300a00 */
[----:B------:R2:W-:Y:S01]  /*8150*/  STL.64 [R1+0xaf8], R4 ;  /* 0x000af80401007387 */ /* 0x0005e20000100a00 */
[-C--:B------:R-:W-:Y:S02]  /*8160*/  IADD3 R14, P6, R228, R216.reuse, RZ ;  /* 0x000000d8e40e7210 */ /* 0x080fe40007fde0ff */
[-C--:B--2---:R-:W-:Y:S02]  /*8170*/  IADD3 R4, P5, R226, R216.reuse, RZ ;  /* 0x000000d8e2047210 */ /* 0x084fe40007fbe0ff */
[----:B------:R-:W2:Y:S01]  /*8180*/  LDC R226, c[0x0][0x268] ;  /* 0x00009a00ffe27b82 */ /* 0x000ea20000000800 */
[-C--:B------:R-:W-:Y:S01]  /*8190*/  LEA.HI.X.SX32 R15, R227, R217.reuse, 0x1, P6 ;  /* 0x000000d9e30f7211 */ /* 0x080fe200030f0eff */
[----:B0-----:R-:W-:Y:S01]  /*81a0*/  IMAD R230, R230, 0x1c6, RZ ;  /* 0x000001c6e6e67824 */ /* 0x001fe200078e02ff */
[-C--:B------:R-:W-:Y:S01]  /*81b0*/  IADD3 R12, P0, R229, R216.reuse, RZ ;  /* 0x000000d8e50c7210 */ /* 0x080fe20007f1e0ff */
[----:B----4-:R-:W-:Y:S01]  /*81c0*/  IMAD R222, R222, 0xe1, RZ ;  /* 0x000000e1dede7824 */ /* 0x010fe200078e02ff */
[----:B------:R-:W-:Y:S01]  /*81d0*/  IADD3 R10, P2, R231, R216, RZ ;  /* 0x000000d8e70a7210 */ /* 0x000fe20007f5e0ff */
[----:B------:R0:W-:Y:S01]  /*81e0*/  STL.64 [R1+0xa88], R14 ;  /* 0x000a880e01007387 */ /* 0x0001e20000100a00 */
[----:B------:R-:W-:-:S02]  /*81f0*/  LEA.HI.X.SX32 R13, R228, R217, 0x1, P0 ;  /* 0x000000d9e40d7211 */ /* 0x000fc400000f0eff */
[-C--:B------:R-:W-:Y:S02]  /*8200*/  LEA.HI.X.SX32 R11, R229, R217.reuse, 0x1, P2 ;  /* 0x000000d9e50b7211 */ /* 0x080fe400010f0eff */
[-C--:B------:R-:W-:Y:S02]  /*8210*/  LEA.HI.X.SX32 R9, R231, R217.reuse, 0x1, P3 ;  /* 0x000000d9e7097211 */ /* 0x080fe400018f0eff */
[----:B------:R-:W-:Y:S02]  /*8220*/  LEA.HI.X.SX32 R7, R222, R217, 0x1, P4 ;  /* 0x000000d9de077211 */ /* 0x000fe400020f0eff */
[----:B0-----:R-:W-:Y:S01]  /*8230*/  IADD3 R14, P6, R230, R216, RZ ;  /* 0x000000d8e60e7210 */ /* 0x001fe20007fde0ff */
[----:B------:R-:W0:Y:S01]  /*8240*/  LDC R222, c[0x0][0x268] ;  /* 0x00009a00ffde7b82 */ /* 0x000e220000000800 */
[----:B------:R-:W-:Y:S01]  /*8250*/  STL.64 [R1+0x9a8], R12 ;  /* 0x0009a80c01007387 */ /* 0x000fe20000100a00 */
[----:B--2---:R-:W-:-:S06]  /*8260*/  IMAD R226, R226, 0x1ca, RZ ;  /* 0x000001cae2e27824 */ /* 0x004fcc00078e02ff */
[----:B------:R-:W2:Y:S01]  /*8270*/  LDC R230, c[0x0][0x268] ;  /* 0x00009a00ffe67b82 */ /* 0x000ea20000000800 */
[----:B------:R-:W-:Y:S04]  /*8280*/  STL.64 [R1+0x7e8], R10 ;  /* 0x0007e80a01007387 */ /* 0x000fe80000100a00 */
[----:B------:R-:W-:Y:S04]  /*8290*/  STL.64 [R1+0x468], R8 ;  /* 0x0004680801007387 */ /* 0x000fe80000100a00 */
[----:B------:R3:W-:Y:S01]  /*82a0*/  STL.64 [R1+0x460], R6 ;  /* 0x0004600601007387 */ /* 0x0007e20000100a00 */
[----:B------:R-:W-:Y:S01]  /*82b0*/  IMAD R224, R224, 0x1c8, RZ ;  /* 0x000001c8e0e07824 */ /* 0x000fe200078e02ff */
[----:B---3--:R-:W-:-:S02]  /*82c0*/  IADD3 R6, P4, R226, R216, RZ ;  /* 0x000000d8e2067210 */ /* 0x008fc40007f9e0ff */
[----:B------:R-:W3:Y:S02]  /*82d0*/  LDC R226, c[0x0][0x268] ;  /* 0x00009a00ffe27b82 */ /* 0x000ee40000000800 */
[-C--:B------:R-:W-:Y:S01]  /*82e0*/  IADD3 R8, P3, R224, R216.reuse, RZ ;  /* 0x000000d8e0087210 */ /* 0x080fe20007f7e0ff */
[----:B--2---:R-:W-:Y:S01]  /*82f0*/  IMAD R230, R230, 0x71, RZ ;  /* 0x00000071e6e67824 */ /* 0x004fe200078e02ff */
[----:B------:R-:W-:Y:S01]  /*8300*/  IADD3 R16, P1, R233, R216, RZ ;  /* 0x000000d8e9107210 */ /* 0x000fe20007f3e0ff */
[----:B0-----:R-:W-:-:S03]  /*8310*/  IMAD R222, R222, 0xe3, RZ ;  /* 0x000000e3dede7824 */ /* 0x001fc600078e02ff */
[----:B------:R-:W0:Y:S01]  /*8320*/  LDC R224, c[0x0][0x268] ;  /* 0x00009a00ffe07b82 */ /* 0x000e220000000800 */
[-C--:B------:R-:W-:Y:S02]  /*8330*/  LEA.HI.X.SX32 R17, R230, R217.reuse, 0x1, P1 ;  /* 0x000000d9e6117211 */ /* 0x080fe400008f0eff */
[-C--:B------:R-:W-:Y:S02]  /*8340*/  LEA.HI.X.SX32 R5, R233, R217.reuse, 0x1, P5 ;  /* 0x000000d9e9057211 */ /* 0x080fe400028f0eff */
[----:B------:R-:W-:-:S03]  /*8350*/  LEA.HI.X.SX32 R15, R222, R217, 0x1, P6 ;  /* 0x000000d9de0f7211 */ /* 0x000fc600030f0eff */
[----:B------:R-:W2:Y:S01]  /*8360*/  LDC R230, c[0x0][0x268] ;  /* 0x00009a00ffe67b82 */ /* 0x000ea20000000800 */
[----:B------:R-:W-:Y:S04]  /*8370*/  STL.64 [R1+0x7e0], R16 ;  /* 0x0007e01001007387 */ /* 0x000fe80000100a00 */
[----:B------:R-:W-:Y:S01]  /*8380*/  STL.64 [R1+0x458], R4 ;  /* 0x0004580401007387 */ /* 0x000fe20000100a00 */
[----:B---3--:R-:W-:-:S03]  /*8390*/  IMAD R226, R226, 0x1ce, RZ ;  /* 0x000001cee2e27824 */ /* 0x008fc600078e02ff */
[----:B------:R3:W-:Y:S01]  /*83a0*/  STL.64 [R1+0x450], R14 ;  /* 0x0004500e01007387 */ /* 0x0007e20000100a00 */
[-C--:B------:R-:W-:Y:S01]  /*83b0*/  IADD3 R12, P0, R235, R216.reuse, RZ ;  /* 0x000000d8eb0c7210 */ /* 0x080fe20007f1e0ff */
[----:B------:R-:W4:Y:S01]  /*83c0*/  LDC R222, c[0x0][0x268] ;  /* 0x00009a00ffde7b82 */ /* 0x000f220000000800 */
[----:B---3--:R-:W-:-:S07]  /*83d0*/  IADD3 R14, P6, R226, R216, RZ ;  /* 0x000000d8e20e7210 */ /* 0x008fce0007fde0ff */
[----:B------:R-:W3:Y:S01]  /*83e0*/  LDC R226, c[0x0][0x268] ;  /* 0x00009a00ffe27b82 */ /* 0x000ee20000000800 */
[----:B0-----:R-:W-:Y:S02]  /*83f0*/  IMAD R224, R224, 0x1cc, RZ ;  /* 0x000001cce0e07824 */ /* 0x001fe400078e02ff */
[----:B--2---:R-:W-:-:S03]  /*8400*/  IMAD R230, R230, 0x39, RZ ;  /* 0x00000039e6e67824 */ /* 0x004fc600078e02ff */
[-C--:B------:R-:W-:Y:S02]  /*8410*/  IADD3 R4, P5, R224, R216.reuse, RZ ;  /* 0x000000d8e0047210 */ /* 0x080fe40007fbe0ff */
[----:B------:R-:W0:Y:S01]  /*8420*/  LDC R224, c[0x0][0x268] ;  /* 0x00009a00ffe07b82 */ /* 0x000e220000000800 */
[----:B------:R-:W-:Y:S02]  /*8430*/  LEA.HI.X.SX32 R13, R230, R217, 0x1, P0 ;  /* 0x000000d9e60d7211 */ /* 0x000fe400000f0eff */
[----:B------:R-:W-:-:S05]  /*8440*/  IADD3 R16, P1, R238, R216, RZ ;  /* 0x000000d8ee107210 */ /* 0x000fca0007f3e0ff */
[----:B------:R-:W2:Y:S01]  /*8450*/  LDC R230, c[0x0][0x268] ;  /* 0x00009a00ffe67b82 */ /* 0x000ea20000000800 */
[----:B---3--:R-:W-:-:S05]  /*8460*/  IMAD R226, R226, 0x73, RZ ;  /* 0x00000073e2e27824 */ /* 0x008fca00078e02ff */
[-C--:B------:R-:W-:Y:S02]  /*8470*/  LEA.HI.X.SX32 R17, R226, R217.reuse, 0x1, P1 ;  /* 0x000000d9e2117211 */ /* 0x080fe400008f0eff */
[----:B------:R-:W3:Y:S01]  /*8480*/  LDC R226, c[0x0][0x268] ;  /* 0x00009a00ffe27b82 */ /* 0x000ee20000000800 */
[----:B------:R-:W-:Y:S01]  /*8490*/  IADD3 R10, P2, R236, R216, RZ ;  /* 0x000000d8ec0a7210 */ /* 0x000fe20007f5e0ff */
[----:B0-----:R-:W-:Y:S01]  /*84a0*/  IMAD R224, R224, 0xe5, RZ ;  /* 0x000000e5e0e07824 */ /* 0x001fe200078e02ff */
[-C--:B------:R-:W-:Y:S02]  /*84b0*/  LEA.HI.X.SX32 R9, R236, R217.reuse, 0x1, P3 ;  /* 0x000000d9ec097211 */ /* 0x080fe400018f0eff */
[-C--:B------:R-:W-:Y:S02]  /*84c0*/  LEA.HI.X.SX32 R11, R235, R217.reuse, 0x1, P2 ;  /* 0x000000d9eb0b7211 */ /* 0x080fe400010f0eff */
[----:B------:R-:W-:Y:S01]  /*84d0*/  LEA.HI.X.SX32 R7, R224, R217, 0x1, P4 ;  /* 0x000000d9e0077211 */ /* 0x000fe200020f0eff */
[----:B------:R0:W-:Y:S01]  /*84e0*/  STL.64 [R1+0x9a0], R12 ;  /* 0x0009a00c01007387 */ /* 0x0001e20000100a00 */
[----:B------:R-:W1:Y:S01]  /*84f0*/  LDC R224, c[0x0][0x268] ;  /* 0x00009a00ffe07b82 */ /* 0x000e620000000800 */
[----:B--2---:R-:W-:-:S02]  /*8500*/  IMAD R230, R230, 0x1d2, RZ ;  /* 0x000001d2e6e67824 */ /* 0x004fc400078e02ff */
[----:B------:R-:W-:Y:S04]  /*8510*/  STL.64 [R1+0x7d8], R10 ;  /* 0x0007d80a01007387 */ /* 0x000fe80000100a00 */
[----:B------:R-:W-:Y:S04]  /*8520*/  STL.64 [R1+0x448], R8 ;  /* 0x0004480801007387 */ /* 0x000fe80000100a00 */
[----:B------:R-:W-:Y:S04]  /*8530*/  STL.64 [R1+0x440], R6 ;  /* 0x0004400601007387 */ /* 0x000fe80000100a00 */
[----:B------:R2:W-:Y:S01]  /*8540*/  STL.64 [R1+0x7d0], R16 ;  /* 0x0007d01001007387 */ /* 0x0005e20000100a00 */
[----:B---3--:R-:W-:Y:S01]  /*8550*/  IMAD R226, R226, 0x1d, RZ ;  /* 0x0000001de2e27824 */ /* 0x008fe200078e02ff */
[----:B0-----:R-:W-:-:S02]  /*8560*/  IADD3 R12, P0, R240, R216, RZ ;  /* 0x000000d8f00c7210 */ /* 0x001fc40007f1e0ff */
[----:B--2---:R-:W-:Y:S02]  /*8570*/  IADD3 R16, P1, R230, R216, RZ ;  /* 0x000000d8e6107210 */ /* 0x004fe40007f3e0ff */
[----:B------:R-:W0:Y:S01]  /*8580*/  LDC R230, c[0x0][0x268] ;  /* 0x00009a00ffe67b82 */ /* 0x000e220000000800 */
[----:B------:R-:W-:-:S07]  /*8590*/  LEA.HI.X.SX32 R13, R226, R217, 0x1, P0 ;  /* 0x000000d9e20d7211 */ /* 0x000fce00000f0eff */
[----:B------:R-:W2:Y:S01]  /*85a0*/  LDC R226, c[0x0][0x268] ;  /* 0x00009a00ffe27b82 */ /* 0x000ea20000000800 */
[----:B-1----:R-:W-:Y:S01]  /*85b0*/  IMAD R224, R224, 0xe7, RZ ;  /* 0x000000e7e0e07824 */ /* 0x002fe200078e02ff */
[----:B------:R-:W-:Y:S01]  /*85c0*/  LEA.HI.X.SX32 R5, R238, R217, 0x1, P5 ;  /* 0x000000d9ee057211 */ /* 0x000fe200028f0eff */
[----:B----4-:R-:W-:-:S03]  /*85d0*/  IMAD R222, R222, 0x1d0, RZ ;  /* 0x000001d0dede7824 */ /* 0x010fc600078e02ff */
[----:B------:R-:W-:Y:S01]  /*85e0*/  LEA.HI.X.SX32 R15, R224, R217, 0x1, P6 ;  /* 0x000000d9e00f7211 */ /* 0x000fe200030f0eff */
[----:B------:R-:W-:Y:S01]  /*85f0*/  STL.64 [R1+0x438], R4 ;  /* 0x0004380401007387 */ /* 0x000fe20000100a00 */
[----:B------:R-:W-:Y:S02]  /*8600*/  IADD3 R6, P4, R222, R216, RZ ;  /* 0x000000d8de067210 */ /* 0x000fe40007f9e0ff */
[----:B------:R-:W1:Y:S01]  /*8610*/  LDC R222, c[0x0][0x268] ;  /* 0x00009a00ffde7b82 */ /* 0x000e620000000800 */
[----:B------:R-:W-:Y:S01]  /*8620*/  STL.64 [R1+0x430], R14 ;  /* 0x0004300e01007387 */ /* 0x000fe20000100a00 */
[----:B0-----:R-:W-:-:S03]  /*8630*/  IMAD R230, R230, 0x1d6, RZ ;  /* 0x000001d6e6e67824 */ /* 0x001fc600078e02ff */
[----:B------:R0:W-:Y:S01]  /*8640*/  STL.64 [R1+0xa80], R12 ;  /* 0x000a800c01007387 */ /* 0x0001e20000100a00 */
[----:B--2---:R-:W-:Y:S02]  /*8650*/  IMAD R224, R226, 0x1d8, RZ ;  /* 0x000001d8e2e07824 */ /* 0x004fe400078e02ff */
[----:B------:R-:W2:Y:S01]  /*8660*/  LDC R226, c[0x0][0x268] ;  /* 0x00009a00ffe27b82 */ /* 0x000ea20000000800 */
[----:B0-----:R-:W-:-:S07]  /*8670*/  IADD3 R12, P0, R230, R216, RZ ;  /* 0x000000d8e60c7210 */ /* 0x001fce0007f1e0ff */
[----:B------:R-:W0:Y:S01]  /*8680*/  LDC R230, c[0x0][0x268] ;  /* 0x00009a00ffe67b82 */ /* 0x000e220000000800 */
[----:B-1----:R-:W-:Y:S01]  /*8690*/  IMAD R222, R222, 0x1d4, RZ ;  /* 0x000001d4dede7824 */ /* 0x002fe200078e02ff */
[----:B------:R-:W-:-:S04]  /*86a0*/  IADD3 R4, P5, R245, R216, RZ ;  /* 0x000000d8f5047210 */ /* 0x000fc80007fbe0ff */
[----:B------:R-:W-:Y:S02]  /*86b0*/  IADD3 R14, P6, R222, R216, RZ ;  /* 0x000000d8de0e7210 */ /* 0x000fe40007fde0ff */
[----:B------:R-:W1:Y:S01]  /*86c0*/  LDC R222, c[0x0][0x268] ;  /* 0x00009a00ffde7b82 */ /* 0x000e620000000800 */
[----:B--2---:R-:W-:Y:S02]  /*86d0*/  IMAD R226, R226, 0x75, RZ ;  /* 0x00000075e2e27824 */ /* 0x004fe400078e02ff */
[----:B0-----:R-:W-:-:S03]  /*86e0*/  IMAD R230, R230, 0xe9, RZ ;  /* 0x000000e9e6e67824 */ /* 0x001fc600078e02ff */
[-C--:B------:R-:W-:Y:S02]  /*86f0*/  LEA.HI.X.SX32 R5, R226, R217.reuse, 0x1, P5 ;  /* 0x000000d9e2057211 */ /* 0x080fe400028f0eff */
[----:B------:R-:W0:Y:S01]  /*8700*/  LDC R226, c[0x0][0x268] ;  /* 0x00009a00ffe27b82 */ /* 0x000e220000000800 */
[----:B------:R-:W-:-:S07]  /*8710*/  LEA.HI.X.SX32 R17, R230, R217, 0x1, P1 ;  /* 0x000000d9e6117211 */ /* 0x000fce00008f0eff */
[----:B------:R-:W2:Y:S01]  /*8720*/  LDC R230, c[0x0][0x268] ;  /* 0x00009a00ffe67b82 */ /* 0x000ea20000000800 */
[-C--:B------:R-:W-:Y:S02]  /*8730*/  IADD3 R10, P2, R242, R216.reuse, RZ ;  /* 0x000000d8f20a7210 */ /* 0x080fe40007f5e0ff */
[C---:B------:R-:W-:Y:S02]  /*8740*/  IADD3 R8, P3, R243.reuse, R216, RZ ;  /* 0x000000d8f3087210 */ /* 0x040fe40007f7e0ff */
[-C--:B------:R-:W-:Y:S02]  /*8750*/  LEA.HI.X.SX32 R11, R240, R217.reuse, 0x1, P2 ;  /* 0x000000d9f00b7211 */ /* 0x080fe400010f0eff */
[-C--:B------:R-:W-:Y:S02]  /*8760*/  LEA.HI.X.SX32 R9, R242, R217.reuse, 0x1, P3 ;  /* 0x000000d9f2097211 */ /* 0x080fe400018f0eff */
[-C--:B------:R-:W-:Y:S01]  /*8770*/  LEA.HI.X.SX32 R7, R243, R217.reuse, 0x1, P4 ;  /* 0x000000d9f3077211 */ /* 0x080fe200020f0eff */
[----:B-1----:R-:W-:Y:S01]  /*8780*/  IMAD R222, R222, 0x1da, RZ ;  /* 0x000001dadede7824 */ /* 0x002fe200078e02ff */
[----:B------:R-:W-:Y:S01]  /*8790*/  STL.64 [R1+0x998], R10 ;  /* 0x0009980a01007387 */ /* 0x000fe20000100a00 */
[----:B------:R-:W-:-:S03]  /*87a0*/  LEA.HI.X.SX32 R15, R245, R217, 0x1, P6 ;  /* 0x000000d9f50f7211 */ /* 0x000fc600030f0eff */
[----:B------:R-:W-:Y:S04]  /*87b0*/  STL.64 [R1+0x7c8], R8 ;  /* 0x0007c80801007387 */ /* 0x000fe80000100a00 */
[----:B------:R-:W-:Y:S01]  /*87c0*/  STL.64 [R1+0x428], R6 ;  /* 0x0004280601007387 */ /* 0x000fe20000100a00 */
[----:B--2---:R-:W-:-:S03]  /*87d0*/  IMAD R230, R230, 0x1dc, RZ ;  /* 0x000001dce6e67824 */ /* 0x004fc600078e02ff */
[----:B------:R1:W-:Y:S04]  /*87e0*/  STL.64 [R1+0x420], R16 ;  /* 0x0004201001007387 */ /* 0x0003e80000100a00 */
[----:B------:R-:W-:Y:S04]  /*87f0*/  STL.64 [R1+0x7c0], R4 ;  /* 0x0007c00401007387 */ /* 0x000fe80000100a00 */
[----:B------:R2:W-:Y:S01]  /*8800*/  STL.64 [R1+0x418], R14 ;  /* 0x0004180e01007387 */ /* 0x0005e20000100a00 */
[----:B-1----:R-:W-:Y:S01]  /*8810*/  IADD3 R16, P1, R222, R216, RZ ;  /* 0x000000d8de107210 */ /* 0x002fe20007f3e0ff */
[----:B0-----:R-:W-:-:S02]  /*8820*/  IMAD R222, R226, 0xeb, RZ ;  /* 0x000000ebe2de7824 */ /* 0x001fc400078e02ff */
[----:B------:R-:W0:Y:S01]  /*8830*/  LDC R226, c[0x0][0x268] ;  /* 0x00009a00ffe27b82 */ /* 0x000e220000000800 */
[----:B--2---:R-:W-:-:S07]  /*8840*/  IADD3 R14, P6, R230, R216, RZ ;  /* 0x000000d8e60e7210 */ /* 0x004fce0007fde0ff */
[----:B------:R-:W1:Y:S01]  /*8850*/  LDC R230, c[0x0][0x268] ;  /* 0x00009a00ffe67b82 */ /* 0x000e620000000800 */
[----:B------:R-:W-:Y:S01]  /*8860*/  LEA.HI.X.SX32 R13, R222, R217, 0x1, P0 ;  /* 0x000000d9de0d7211 */ /* 0x000fe200000f0eff */
[----:B0-----:R-:W-:Y:S02]  /*8870*/  IMAD R222, R226, 0x1de, RZ ;  /* 0x000001dee2de7824 */ /* 0x001fe400078e02ff */
[----:B-1----:R-:W-:-:S04]  /*8880*/  IMAD R226, R230, 0x3b, RZ ;  /* 0x0000003be6e27824 */ /* 0x002fc800078e02ff */
[----:B------:R-:W0:Y:S01]  /*8890*/  LDC R230, c[0x0][0x268] ;  /* 0x00009a00ffe67b82 */ /* 0x000e220000000800 */
[-C--:B------:R-:W-:Y:S02]  /*88a0*/  IADD3 R10, P2, R246, R216.reuse, RZ ;  /* 0x000000d8f60a7210 */ /* 0x080fe40007f5e0ff */
[----:B------:R-:W-:Y:S02]  /*88b0*/  IADD3 R6, P4, R224, R216, RZ ;  /* 0x000000d8e0067210 */ /* 0x000fe40007f9e0ff */
[----:B------:R-:W-:-:S03]  /*88c0*/  LEA.HI.X.SX32 R11, R226, R217, 0x1, P2 ;  /* 0x000000d9e20b7211 */ /* 0x000fc600010f0eff */
[----:B------:R-:W1:Y:S08]  /*88d0*/  LDC R224, c[0x0][0x268] ;  /* 0x00009a00ffe07b82 */ /* 0x000e700000000800 */
[----:B------:R-:W2:Y:S01]  /*88e0*/  LDC R226, c[0x0][0x268] ;  /* 0x00009a00ffe27b82 */ /* 0x000ea20000000800 */
[----:B0-----:R-:W-:-:S07]  /*88f0*/  IMAD R232, R230, 0x3c, RZ ;  /* 0x0000003ce6e87824 */ /* 0x001fce00078e02ff */
[----:B------:R-:W0:Y:S01]  /*8900*/  LDC R230, c[0x0][0x268] ;  /* 0x00009a00ffe67b82 */ /* 0x000e220000000800 */
[----:B------:R3:W-:Y:S01]  /*8910*/  STL.64 [R1+0x410], R12 ;  /* 0x0004100c01007387 */ /* 0x0007e20000100a00 */
[----:B-1----:R-:W-:-:S06]  /*8920*/  IMAD R234, R224, 0x1e, RZ ;  /* 0x0000001ee0ea7824 */ /* 0x002fcc00078e02ff */
[----:B------:R-:W1:Y:S01]  /*8930*/  LDC R224, c[0x0][0x268] ;  /* 0x00009a00ffe07b82 */ /* 0x000e620000000800 */
[----:B---3--:R-:W-:Y:S01]  /*8940*/  IADD3 R12, P0, R222, R216, RZ ;  /* 0x000000d8de0c7210 */ /* 0x008fe20007f1e0ff */
[----:B--2---:R-:W-:Y:S02]  /*8950*/  IMAD R222, R226, 0x78, RZ ;  /* 0x00000078e2de7824 */ /* 0x004fe400078e02ff */
[----:B0-----:R-:W-:-:S04]  /*8960*/  IMAD R226, R230, 0xf0, RZ ;  /* 0x000000f0e6e27824 */ /* 0x001fc800078e02ff */
[----:B------:R-:W0:Y:S01]  /*8970*/  LDC R230, c[0x0][0x268] ;  /* 0x00009a00ffe67b82 */ /* 0x000e220000000800 */
[----:B-1----:R-:W-:Y:S02]  /*8980*/  IMAD R237, R224, 0xed, RZ ;  /* 0x000000ede0ed7824 */ /* 0x002fe400078e02ff */
[----:B0-----:R-:W-:-:S05]  /*8990*/  IMAD R224, R230, 0x77, RZ ;  /* 0x00000077e6e07824 */ /* 0x001fca00078e02ff */
[----:B------:R-:W0:Y:S01]  /*89a0*/  LDC R230, c[0x0][0x268] ;  /* 0x00009a00ffe67b82 */ /* 0x000e220000000800 */
[CC--:B------:R-:W-:Y:S02]  /*89b0*/  IADD3 R8, P3, R247.reuse, R216.reuse, RZ ;  /* 0x000000d8f7087210 */ /* 0x0c0fe40007f7e0ff */
[----:B------:R-:W-:Y:S02]  /*89c0*/  IADD3 R4, P5, R250, R216, RZ ;  /* 0x000000d8fa047210 */ /* 0x000fe40007fbe0ff */
[-C--:B------:R-:W-:Y:S02]  /*89d0*/  LEA.HI.X.SX32 R9, R246, R217.reuse, 0x1, P3 ;  /* 0x000000d9f6097211 */ /* 0x080fe400018f0eff */
[-C--:B------:R-:W-:Y:S02]  /*89e0*/  LEA.HI.X.SX32 R7, R247, R217.reuse, 0x1, P4 ;  /* 0x000000d9f7077211 */ /* 0x080fe400020f0eff */
[-C--:B------:R-:W-:Y:S01]  /*89f0*/  LEA.HI.X.SX32 R17, R237, R217.reuse, 0x1, P1 ;  /* 0x000000d9ed117211 */ /* 0x080fe200008f0eff */
[----:B------:R1:W-:Y:S01]  /*8a00*/  STL.64 [R1+0x990], R10 ;  /* 0x0009900a01007387 */ /* 0x0003e20000100a00 */
[-C--:B------:R-:W-:Y:S01]  /*8a10*/  LEA.HI.X.SX32 R5, R224, R217.reuse, 0x1, P5 ;  /* 0x000000d9e0057211 */ /* 0x080fe200028f0eff */
[----:B------:R-:W2:Y:S02]  /*8a20*/  LDC R237, c[0x0][0x268] ;  /* 0x00009a00ffed7b82 */ /* 0x000ea40000000800 */
[----:B------:R-:W-:Y:S01]  /*8a30*/  STL.64 [R1+0x7b8], R8 ;  /* 0x0007b80801007387 */ /* 0x000fe20000100a00 */
[----:B0-----:R-:W-:Y:S01]  /*8a40*/  IMAD R241, R230, 0x1e0, RZ ;  /* 0x000001e0e6f17824 */ /* 0x001fe200078e02ff */
[----:B------:R-:W-:-:S04]  /*8a50*/  LEA.HI.X.SX32 R15, R250, R217, 0x1, P6 ;  /* 0x000000d9fa0f7211 */ /* 0x000fc800030f0eff */
[----:B------:R-:W0:Y:S01]  /*8a60*/  LDC R230, c[0x0][0x268] ;  /* 0x00009a00ffe67b82 */ /* 0x000e220000000800 */
[----:B------:R3:W-:Y:S04]  /*8a70*/  STL.64 [R1+0x408], R6 ;  /* 0x0004080601007387 */ /* 0x0007e80000100a00 */
[----:B------:R4:W-:Y:S01]  /*8a80*/  STL.64 [R1+0x400], R16 ;  /* 0x0004001001007387 */ /* 0x0009e20000100a00 */
[-C--:B-1----:R-:W-:Y:S02]  /*8a90*/  IADD3 R10, P2, R234, R216.reuse, RZ ;  /* 0x000000d8ea0a7210 */ /* 0x082fe40007f5e0ff */
[----:B------:R-:W1:Y:S01]  /*8aa0*/  LDC R224, c[0x0][0x268] ;  /* 0x00009a00ffe07b82 */ /* 0x000e620000000800 */
[----:B------:R2:W-:Y:S01]  /*8ab0*/  STL.64 [R1+0x7b0], R4 ;  /* 0x0007b00401007387 */ /* 0x0005e20000100a00 */
[----:B---3--:R-:W-:-:S02]  /*8ac0*/  IADD3 R6, P4, R222, R216, RZ ;  /* 0x000000d8de067210 */ /* 0x008fc40007f9e0ff */
[-C--:B----4-:R-:W-:Y:S02]  /*8ad0*/  IADD3 R16, P1, R226, R216.reuse, RZ ;  /* 0x000000d8e2107210 */ /* 0x090fe40007f3e0ff */
[-C--:B--2---:R-:W-:Y:S02]  /*8ae0*/  IADD3 R4, P5, R241, R216.reuse, RZ ;  /* 0x000000d8f1047210 */ /* 0x084fe40007fbe0ff */
[----:B------:R-:W2:Y:S01]  /*8af0*/  LDC R241, c[0x0][0x268] ;  /* 0x00009a00fff17b82 */ /* 0x000ea20000000800 */
[C---:B------:R-:W-:Y:S02]  /*8b00*/  IADD3 R8, P3, R232.reuse, R216, RZ ;  /* 0x000000d8e8087210 */ /* 0x040fe40007f7e0ff */
[-C--:B------:R-:W-:Y:S02]  /*8b10*/  LEA.HI.X.SX32 R7, R232, R217.reuse, 0x1, P4 ;  /* 0x000000d9e8077211 */ /* 0x080fe400020f0eff */
[-C--:B------:R-:W-:Y:S02]  /*8b20*/  LEA.HI.X.SX32 R17, R222, R217.reuse, 0x1, P1 ;  /* 0x000000d9de117211 */ /* 0x080fe400008f0eff */
[----:B------:R-:W-:Y:S01]  /*8b30*/  LEA.HI.X.SX32 R5, R226, R217, 0x1, P5 ;  /* 0x000000d9e2057211 */ /* 0x000fe200028f0eff */
[----:B------:R-:W3:Y:S01]  /*8b40*/  LDC R232, c[0x0][0x268] ;  /* 0x00009a00ffe87b82 */ /* 0x000ee20000000800 */
[----:B0-----:R-:W-:-:S07]  /*8b50*/  IMAD R230, R230, 0x1e2, RZ ;  /* 0x000001e2e6e67824 */ /* 0x001fce00078e02ff */
[----:B------:R-:W0:Y:S01]  /*8b60*/  LDC R222, c[0x0][0x268] ;  /* 0x00009a00ffde7b82 */ /* 0x000e220000000800 */
[----:B------:R4:W-:Y:S07]  /*8b70*/  STL.64 [R1+0x3f8], R14 ;  /* 0x0003f80e01007387 */ /* 0x0009ee0000100a00 */
[----:B------:R-:W1:Y:S01]  /*8b80*/  LDC R226, c[0x0][0x268] ;  /* 0x00009a00ffe27b82 */ /* 0x000e620000000800 */
[----:B----4-:R-:W-:-:S07]  /*8b90*/  IADD3 R14, P6, R230, R216, RZ ;  /* 0x000000d8e60e7210 */ /* 0x010fce0007fde0ff */
[----:B------:R-:W4:Y:S01]  /*8ba0*/  LDC R230, c[0x0][0x268] ;  /* 0x00009a00ffe67b82 */ /* 0x000f220000000800 */
[----:B--2---:R-:W-:-:S04]  /*8bb0*/  LEA R241, R241, -R241, 0x4 ;  /* 0x800000f1f1f17211 */ /* 0x004fc800078e20ff */
[-C--:B------:R-:W-:Y:S01]  /*8bc0*/  LEA.HI.X.SX32 R11, R241, R217.reuse, 0x1, P2 ;  /* 0x000000d9f10b7211 */ /* 0x080fe200010f0eff */
[----:B---3--:R-:W-:Y:S02]  /*8bd0*/  IMAD R241, R232, 0xf1, RZ ;  /* 0x000000f1e8f17824 */ /* 0x008fe400078e02ff */
[----:B0-----:R-:W-:Y:S02]  /*8be0*/  IMAD R232, R222, 0x1ea, RZ ;  /* 0x000001eadee87824 */ /* 0x001fe400078e02ff */
[----:B------:R-:W-:Y:S02]  /*8bf0*/  IMAD R237, R237, 0xef, RZ ;  /* 0x000000efeded7824 */ /* 0x000fe400078e02ff */
[----:B-1----:R-:W-:Y:S02]  /*8c00*/  IMAD R222, R226, 0x79, RZ ;  /* 0x00000079e2de7824 */ /* 0x002fe400078e02ff */
[----:B------:R-:W0:Y:S01]  /*8c10*/  LDC R226, c[0x0][0x268] ;  /* 0x00009a00ffe27b82 */ /* 0x000e220000000800 */
[----:B------:R-:W-:Y:S01]  /*8c20*/  LEA.HI.X.SX32 R13, R237, R217, 0x1, P0 ;  /* 0x000000d9ed0d7211 */ /* 0x000fe200000f0eff */
[----:B----4-:R-:W-:-:S06]  /*8c30*/  IMAD R237, R230, 0x1e4, RZ ;  /* 0x000001e4e6ed7824 */ /* 0x010fcc00078e02ff */
[----:B------:R-:W1:Y:S01]  /*8c40*/  LDC R230, c[0x0][0x268] ;  /* 0x00009a00ffe67b82 */ /* 0x000e620000000800 */
[----:B------:R-:W-:Y:S01]  /*8c50*/  IMAD R224, R224, 0xf2, RZ ;  /* 0x000000f2e0e07824 */ /* 0x000fe200078e02ff */
[----:B------:R2:W-:Y:S04]  /*8c60*/  STL.64 [R1+0x3f0], R12 ;  /* 0x0003f00c01007387 */ /* 0x0005e80000100a00 */
[----:B------:R3:W-:Y:S01]  /*8c70*/  STL.64 [R1+0xaf0], R10 ;  /* 0x000af00a01007387 */ /* 0x0007e20000100a00 */
[----:B--2---:R-:W-:-:S04]  /*8c80*/  IADD3 R12, P0, R224, R216, RZ ;  /* 0x000000d8e00c7210 */ /* 0x004fc80007f1e0ff */
[-C--:B------:R-:W-:Y:S01]  /*8c90*/  LEA.HI.X.SX32 R13, R222, R217.reuse, 0x1, P0 ;  /* 0x000000d9de0d7211 */ /* 0x080fe200000f0eff */
[----:B0-----:R-:W-:Y:S01]  /*8ca0*/  IMAD R222, R226, 0x1ec, RZ ;  /* 0x000001ece2de7824 */ /* 0x001fe200078e02ff */
[----:B---3--:R-:W-:Y:S01]  /*8cb0*/  IADD3 R10, P2, R237, R216, RZ ;  /* 0x000000d8ed0a7210 */ /* 0x008fe20007f5e0ff */
[----:B------:R-:W0:Y:S01]  /*8cc0*/  LDC R226, c[0x0][0x268] ;  /* 0x00009a00ffe27b82 */ /* 0x000e220000000800 */
[-C--:B------:R-:W-:Y:S02]  /*8cd0*/  LEA.HI.X.SX32 R9, R234, R217.reuse, 0x1, P3 ;  /* 0x000000d9ea097211 */ /* 0x080fe400018f0eff */
[----:B------:R-:W-:Y:S01]  /*8ce0*/  LEA.HI.X.SX32 R11, R224, R217, 0x1, P2 ;  /* 0x000000d9e00b7211 */ /* 0x000fe200010f0eff */
[----:B-1----:R-:W-:-:S04]  /*8cf0*/  IMAD R230, R230, 0x1e6, RZ ;  /* 0x000001e6e6e67824 */ /* 0x002fc800078e02ff */
[----:B------:R-:W1:Y:S01]  /*8d00*/  LDC R224, c[0x0][0x268] ;  /* 0x00009a00ffe07b82 */ /* 0x000e620000000800 */
[----:B------:R2:W-:Y:S01]  /*8d10*/  STL.64 [R1+0xa78], R8 ;  /* 0x000a780801007387 */ /* 0x0005e20000100a00 */
[----:B------:R-:W-:-:S03]  /*8d20*/  LEA.HI.X.SX32 R15, R241, R217, 0x1, P6 ;  /* 0x000000d9f10f7211 */ /* 0x000fc600030f0eff */
[----:B------:R-:W-:Y:S03]  /*8d30*/  STL.64 [R1+0x988], R6 ;  /* 0x0009880601007387 */ /* 0x000fe60000100a00 */
[----:B------:R-:W3:Y:S01]  /*8d40*/  LDC R237, c[0x0][0x268] ;  /* 0x00009a00ffed7b82 */ /* 0x000ee20000000800 */
[----:B------:R-:W-:Y:S01]  /*8d50*/  STL.64 [R1+0x7a8], R16 ;  /* 0x0007a81001007387 */ /* 0x000fe20000100a00 */
[----:B--2---:R-:W-:-:S06]  /*8d60*/  IADD3 R8, P3, R230, R216, RZ ;  /* 0x000000d8e6087210 */ /* 0x004fcc0007f7e0ff */
[----:B------:R-:W2:Y:S01]  /*8d70*/  LDC R230, c[0x0][0x268] ;  /* 0x00009a00ffe67b82 */ /* 0x000ea20000000800 */
[----:B------:R-:W-:Y:S04]  /*8d80*/  STL.64 [R1+0x3e8], R4 ;  /* 0x0003e80401007387 */ /* 0x000fe80000100a00 */
[----:B------:R4:W-:Y:S03]  /*8d90*/  STL.64 [R1+0x3e0], R14 ;  /* 0x0003e00e01007387 */ /* 0x0009e60000100a00 */
[----:B------:R-:W2:Y:S01]  /*8da0*/  LDC R234, c[0x0][0x268] ;  /* 0x00009a00ffea7b82 */ /* 0x000ea20000000800 */
[----:B------:R-:W-:Y:S04]  /*8db0*/  STL.64 [R1+0x7a0], R12 ;  /* 0x0007a00c01007387 */ /* 0x000fe80000100a00 */
[----:B------:R3:W-:Y:S01]  /*8dc0*/  STL.64 [R1+0x3d8], R10 ;  /* 0x0003d80a01007387 */ /* 0x0007e20000100a00 */
[----:B----4-:R-:W-:Y:S01]  /*8dd0*/  IADD3 R14, P6, R232, R216, RZ ;  /* 0x000000d8e80e7210 */ /* 0x010fe20007fde0ff */
[----:B0-----:R-:W-:-:S02]  /*8de0*/  IMAD R232, R226, 0xf3, RZ ;  /* 0x000000f3e2e87824 */ /* 0x001fc400078e02ff */
[----:B---3--:R-:W-:Y:S01]  /*8df0*/  IMAD R237, R237, 0x7a, RZ ;  /* 0x0000007aeded7824 */ /* 0x008fe200078e02ff */
[----:B------:R-:W0:Y:S01]  /*8e00*/  LDC R226, c[0x0][0x268] ;  /* 0x00009a00ffe27b82 */ /* 0x000e220000000800 */
[----:B------:R-:W-:-:S07]  /*8e10*/  IADD3 R10, P2, R222, R216, RZ ;  /* 0x000000d8de0a7210 */ /* 0x000fce0007f5e0ff */
[----:B------:R-:W3:Y:S01]  /*8e20*/  LDC R222, c[0x0][0x268] ;  /* 0x00009a00ffde7b82 */ /* 0x000ee20000000800 */
[----:B------:R-:W-:Y:S01]  /*8e30*/  LEA.HI.X.SX32 R9, R232, R217, 0x1, P3 ;  /* 0x000000d9e8097211 */ /* 0x000fe200018f0eff */
[----:B-1----:R-:W-:-:S04]  /*8e40*/  IMAD R232, R224, 0x1ee, RZ ;  /* 0x000001eee0e87824 */ /* 0x002fc800078e02ff */
[----:B------:R1:W-:Y:S01]  /*8e50*/  STL.64 [R1+0x3d0], R8 ;  /* 0x0003d00801007387 */ /* 0x0003e20000100a00 */
[----:B--2---:R-:W-:Y:S02]  /*8e60*/  IMAD R230, R230, 0x1e8, RZ ;  /* 0x000001e8e6e67824 */ /* 0x004fe400078e02ff */
[----:B------:R-:W-:Y:S01]  /*8e70*/  IMAD R234, R234, 0xf4, RZ ;  /* 0x000000f4eaea7824 */ /* 0x000fe200078e02ff */
[-C--:B-1----:R-:W-:Y:S02]  /*8e80*/  IADD3 R8, P3, R232, R216.reuse, RZ ;  /* 0x000000d8e8087210 */ /* 0x082fe40007f7e0ff */
[----:B------:R-:W1:Y:S01]  /*8e90*/  LDC R232, c[0x0][0x268] ;  /* 0x00009a00ffe87b82 */ /* 0x000e620000000800 */
[-C--:B------:R-:W-:Y:S02]  /*8ea0*/  IADD3 R4, P5, R230, R216.reuse, RZ ;  /* 0x000000d8e6047210 */ /* 0x080fe40007fbe0ff */
[-C--:B------:R-:W-:Y:S01]  /*8eb0*/  IADD3 R6, P4, R237, R216.reuse, RZ ;  /* 0x000000d8ed067210 */ /* 0x080fe20007f9e0ff */
[----:B---3--:R-:W-:Y:S01]  /*8ec0*/  IMAD R222, R222, 0x3d, RZ ;  /* 0x0000003ddede7824 */ /* 0x008fe200078e02ff */
[----:B------:R-:W-:-:S02]  /*8ed0*/  IADD3 R16, P1, R234, R216, RZ ;  /* 0x000000d8ea107210 */ /* 0x000fc40007f3e0ff */
[-C--:B------:R-:W-:Y:S01]  /*8ee0*/  LEA.HI.X.SX32 R5, R234, R217.reuse, 0x1, P5 ;  /* 0x000000d9ea057211 */ /* 0x080fe200028f0eff */
[----:B------:R-:W2:Y:S01]  /*8ef0*/  LDC R230, c[0x0][0x268] ;  /* 0x00009a00ffe67b82 */ /* 0x000ea20000000800 */
[----:B------:R-:W-:-:S07]  /*8f00*/  LEA.HI.X.SX32 R7, R222, R217, 0x1, P4 ;  /* 0x000000d9de077211 */ /* 0x000fce00020f0eff */
[----:B------:R-:W3:Y:S01]  /*8f10*/  LDC R234, c[0x0][0x268] ;  /* 0x00009a00ffea7b82 */ /* 0x000ee20000000800 */
[----:B------:R-:W-:-:S07]  /*8f20*/  LEA.HI.X.SX32 R17, R237, R217, 0x1, P1 ;  /* 0x000000d9ed117211 */ /* 0x000fce00008f0eff */
[----:B------:R-:W4:Y:S01]  /*8f30*/  LDC R222, c[0x0][0x268] ;  /* 0x00009a00ffde7b82 */ /* 0x000f220000000800 */
[----:B-1----:R-:W-:-:S07]  /*8f40*/  IMAD R232, R232, 0xf5, RZ ;  /* 0x000000f5e8e87824 */ /* 0x002fce00078e02ff */
[----:B------:R-:W1:Y:S01]  /*8f50*/  LDC R237, c[0x0][0x268] ;  /* 0x00009a00ffed7b82 */ /* 0x000e620000000800 */
[----:B------:R-:W-:-:S07]  /*8f60*/  LEA.HI.X.SX32 R15, R232, R217, 0x1, P6 ;  /* 0x000000d9e80f7211 */ /* 0x000fce00030f0eff */
[----:B------:R-:W1:Y:S01]  /*8f70*/  LDC R232, c[0x0][0x268] ;  /* 0x00009a00ffe87b82 */ /* 0x000e620000000800 */
[----:B---3--:R-:W-:Y:S01]  /*8f80*/  IMAD R241, R234, 0x1f0, RZ ;  /* 0x000001f0eaf17824 */ /* 0x008fe200078e02ff */
[----:B------:R-:W-:Y:S01]  /*8f90*/  STL.64 [R1+0x980], R6 ;  /* 0x0009800601007387 */ /* 0x000fe20000100a00 */
[----:B0-----:R-:W-:-:S03]  /*8fa0*/  IMAD R224, R226, 0x3e, RZ ;  /* 0x0000003ee2e07824 */ /* 0x001fc600078e02ff */
[----:B------:R-:W-:Y:S02]  /*8fb0*/  STL.64 [R1+0x798], R16 ;  /* 0x0007981001007387 */ /* 0x000fe40000100a00 */
[----:B------:R-:W0:Y:S01]  /*8fc0*/  LDC R226, c[0x0][0x268] ;  /* 0x00009a00ffe27b82 */ /* 0x000e220000000800 */
[----:B----4-:R-:W-:Y:S01]  /*8fd0*/  IMAD R222, R222, 0xf8, RZ ;  /* 0x000000f8dede7824 */ /* 0x010fe200078e02ff */
[----:B------:R3:W-:Y:S04]  /*8fe0*/  STL.64 [R1+0x3c8], R4 ;  /* 0x0003c80401007387 */ /* 0x0007e80000100a00 */
[----:B------:R4:W-:Y:S01]  /*8ff0*/  STL.64 [R1+0x3c0], R14 ;  /* 0x0003c00e01007387 */ /* 0x0009e20000100a00 */
[----:B--2---:R-:W-:Y:S01]  /*9000*/  IMAD R230, R230, 0xf6, RZ ;  /* 0x000000f6e6e67824 */ /* 0x004fe200078e02ff */
[----:B------:R-:W2:Y:S01]  /*9010*/  LDC R234, c[0x0][0x268] ;  /* 0x00009a00ffea7b82 */ /* 0x000ea20000000800 */
[----:B-1----:R-:W-:Y:S01]  /*9020*/  IMAD R237, R237, 0x7b, RZ ;  /* 0x0000007beded7824 */ /* 0x002fe200078e02ff */
[----:B---3--:R-:W-:-:S02]  /*9030*/  IADD3 R4, P5, R222, R216, RZ ;  /* 0x000000d8de047210 */ /* 0x008fc40007fbe0ff */
[----:B----4-:R-:W-:-:S04]  /*9040*/  IADD3 R14, P6, R241, R216, RZ ;  /* 0x000000d8f10e7210 */ /* 0x010fc80007fde0ff */
[----:B------:R-:W-:Y:S02]  /*9050*/  LEA.HI.X.SX32 R15, R222, R217, 0x1, P6 ;  /* 0x000000d9de0f7211 */ /* 0x000fe400030f0eff */
[----:B------:R-:W1:Y:S01]  /*9060*/  LDC R222, c[0x0][0x268] ;  /* 0x00009a00ffde7b82 */ /* 0x000e620000000800 */
[----:B------:R-:W-:Y:S01]  /*9070*/  IADD3 R12, P0, R230, R216, RZ ;  /* 0x000000d8e60c7210 */ /* 0x000fe20007f1e0ff */
[----:B------:R-:W-:-:S03]  /*9080*/  IMAD R232, R232, 0x1f2, RZ ;  /* 0x000001f2e8e87824 */ /* 0x000fc600078e02ff */
[----:B------:R-:W-:Y:S01]  /*9090*/  LEA.HI.X.SX32 R13, R237, R217, 0x1, P0 ;  /* 0x000000d9ed0d7211 */ /* 0x000fe200000f0eff */
[----:B0-----:R-:W-:Y:S02]  /*90a0*/  IMAD R226, R226, 0x7c, RZ ;  /* 0x0000007ce2e27824 */ /* 0x001fe400078e02ff */
[----:B------:R-:W0:Y:S02]  /*90b0*/  LDC R237, c[0x0][0x268] ;  /* 0x00009a00ffed7b82 */ /* 0x000e240000000800 */
[----:B------:R3:W-:Y:S01]  /*90c0*/  STL.64 [R1+0x790], R12 ;  /* 0x0007900c01007387 */ /* 0x0007e20000100a00 */
[-C--:B------:R-:W-:Y:S02]  /*90d0*/  IADD3 R16, P1, R226, R216.reuse, RZ ;  /* 0x000000d8e2107210 */ /* 0x080fe40007f3e0ff */
[----:B---3--:R-:W-:-:S03]  /*90e0*/  IADD3 R12, P0, R232, R216, RZ ;  /* 0x000000d8e80c7210 */ /* 0x008fc60007f1e0ff */
[----:B------:R-:W3:Y:S01]  /*90f0*/  LDC R232, c[0x0][0x268] ;  /* 0x00009a00ffe87b82 */ /* 0x000ee20000000800 */
[----:B------:R-:W-:Y:S01]  /*9100*/  LEA.HI.X.SX32 R5, R226, R217, 0x1, P5 ;  /* 0x000000d9e2057211 */ /* 0x000fe200028f0eff */
[----:B-1----:R-:W-:-:S06]  /*9110*/  IMAD R222, R222, 0xf9, RZ ;  /* 0x000000f9dede7824 */ /* 0x002fcc00078e02ff */
[----:B------:R-:W1:Y:S01]  /*9120*/  LDC R226, c[0x0][0x268] ;  /* 0x00009a00ffe27b82 */ /* 0x000e620000000800 */
[----:B------:R-:W-:-:S07]  /*9130*/  LEA.HI.X.SX32 R13, R222, R217, 0x1, P0 ;  /* 0x000000d9de0d7211 */ /* 0x000fce00000f0eff */
[----:B------:R-:W4:Y:S01]  /*9140*/  LDC R222, c[0x0][0x268] ;  /* 0x00009a00ffde7b82 */ /* 0x000f220000000800 */
[----:B------:R-:W-:Y:S02]  /*9150*/  IADD3 R6, P4, R224, R216, RZ ;  /* 0x000000d8e0067210 */ /* 0x000fe40007f9e0ff */
[----:B0-----:R-:W-:Y:S01]  /*9160*/  LEA R237, R237, -R237, 0x5 ;  /* 0x800000ededed7211 */ /* 0x001fe200078e28ff */
[----:B---3--:R-:W-:Y:S01]  /*9170*/  IMAD R241, R232, 0xf7, RZ ;  /* 0x000000f7e8f17824 */ /* 0x008fe200078e02ff */
[----:B------:R-:W-:-:S03]  /*9180*/  LEA.HI.X.SX32 R11, R230, R217, 0x1, P2 ;  /* 0x000000d9e60b7211 */ /* 0x000fc600010f0eff */
[----:B------:R-:W0:Y:S01]  /*9190*/  LDC R232, c[0x0][0x268] ;  /* 0x00009a00ffe87b82 */ /* 0x000e220000000800 */
[-C--:B------:R-:W-:Y:S02]  /*91a0*/  LEA.HI.X.SX32 R7, R237, R217.reuse, 0x1, P4 ;  /* 0x000000d9ed077211 */ /* 0x080fe400020f0eff */
[-C--:B------:R-:W-:Y:S02]  /*91b0*/  LEA.HI.X.SX32 R9, R241, R217.reuse, 0x1, P3 ;  /* 0x000000d9f1097211 */ /* 0x080fe400018f0eff */
[----:B------:R-:W-:Y:S01]  /*91c0*/  LEA.HI.X.SX32 R17, R224, R217, 0x1, P1 ;  /* 0x000000d9e0117211 */ /* 0x000fe200008f0eff */
[----:B------:R3:W-:Y:S01]  /*91d0*/  STL.64 [R1+0x3b8], R10 ;  /* 0x0003b80a01007387 */ /* 0x0007e20000100a00 */
[----:B-1----:R-:W-:Y:S01]  /*91e0*/  IMAD R226, R226, 0x1f8, RZ ;  /* 0x000001f8e2e27824 */ /* 0x002fe200078e02ff */
[----:B------:R-:W1:Y:S02]  /*91f0*/  LDC R230, c[0x0][0x268] ;  /* 0x00009a00ffe67b82 */ /* 0x000e640000000800 */
[----:B------:R-:W-:Y:S01]  /*9200*/  STL.64 [R1+0x3b0], R8 ;  /* 0x0003b00801007387 */ /* 0x000fe20000100a00 */
[----:B--2---:R-:W-:-:S03]  /*9210*/  IMAD R234, R234, 0xfa, RZ ;  /* 0x000000faeaea7824 */ /* 0x004fc600078e02ff */
[----:B------:R-:W-:Y:S01]  /*9220*/  STL.64 [R1+0xa70], R6 ;  /* 0x000a700601007387 */ /* 0x000fe20000100a00 */
[----:B----4-:R-:W-:Y:S01]  /*9230*/  IMAD R222, R222, 0x7d, RZ ;  /* 0x0000007ddede7824 */ /* 0x010fe200078e02ff */
[----:B------:R-:W2:Y:S02]  /*9240*/  LDC R224, c[0x0][0x268] ;  /* 0x00009a00ffe07b82 */ /* 0x000ea40000000800 */
[----:B------:R-:W-:Y:S04]  /*9250*/  STL.64 [R1+0x978], R16 ;  /* 0x0009781001007387 */ /* 0x000fe80000100a00 */
[----:B------:R-:W-:Y:S01]  /*9260*/  STL.64 [R1+0x788], R4 ;  /* 0x0007880401007387 */ /* 0x000fe20000100a00 */
[----:B---3--:R-:W-:-:S03]  /*9270*/  IADD3 R10, P2, R234, R216, RZ ;  /* 0x000000d8ea0a7210 */ /* 0x008fc60007f5e0ff */
[----:B------:R3:W-:Y:S01]  /*9280*/  STL.64 [R1+0x3a8], R14 ;  /* 0x0003a80e01007387 */ /* 0x0007e20000100a00 */
[----:B------:R-:W-:Y:S02]  /*9290*/  LEA.HI.X.SX32 R11, R222, R217, 0x1, P2 ;  /* 0x000000d9de0b7211 */ /* 0x000fe400010f0eff */
[----:B------:R-:W4:Y:S01]  /*92a0*/  LDC R222, c[0x0][0x268] ;  /* 0x00009a00ffde7b82 */ /* 0x000f220000000800 */
[----:B---3--:R-:W-:-:S07]  /*92b0*/  IADD3 R14, P6, R226, R216, RZ ;  /* 0x000000d8e20e7210 */ /* 0x008fce0007fde0ff */
[----:B------:R-:W3:Y:S01]  /*92c0*/  LDC R226, c[0x0][0x268] ;  /* 0x00009a00ffe27b82 */ /* 0x000ee20000000800 */
[----:B0-----:R-:W-:Y:S02]  /*92d0*/  IMAD R232, R232, 0x1f6, RZ ;  /* 0x000001f6e8e87824 */ /* 0x001fe400078e02ff */
[----:B-1----:R-:W-:-:S03]  /*92e0*/  IMAD R230, R230, 0x1f4, RZ ;  /* 0x000001f4e6e67824 */ /* 0x002fc600078e02ff */
[-C--:B------:R-:W-:Y:S02]  /*92f0*/  IADD3 R6, P4, R232, R216.reuse, RZ ;  /* 0x000000d8e8067210 */ /* 0x080fe40007f9e0ff */
[----:B------:R-:W-:Y:S01]  /*9300*/  IADD3 R8, P3, R230, R216, RZ ;  /* 0x000000d8e6087210 */ /* 0x000fe20007f7e0ff */
[----:B------:R0:W-:Y:S01]  /*9310*/  STL.64 [R1+0x3a0], R12 ;  /* 0x0003a00c01007387 */ /* 0x0001e20000100a00 */
[----:B------:R-:W1:Y:S02]  /*9320*/  LDC R230, c[0x0][0x268] ;  /* 0x00009a00ffe67b82 */ /* 0x000e640000000800 */
[----:B------:R-:W-:Y:S01]  /*9330*/  LEA.HI.X.SX32 R9, R234, R217, 0x1, P3 ;  /* 0x000000d9ea097211 */ /* 0x000fe200018f0eff */
[----:B----4-:R-:W-:Y:S01]  /*9340*/  IMAD R222, R222, 0x1fc, RZ ;  /* 0x000001fcdede7824 */ /* 0x010fe200078e02ff */
[----:B------:R-:W-:Y:S01]  /*9350*/  STL.64 [R1+0x780], R10 ;  /* 0x0007800a01007387 */ /* 0x000fe20000100a00 */
[----:B---3--:R-:W-:-:S03]  /*9360*/  IMAD R232, R226, 0x1fa, RZ ;  /* 0x000001fae2e87824 */ /* 0x008fc600078e02ff */
[----:B------:R3:W-:Y:S01]  /*9370*/  STL.64 [R1+0x398], R8 ;  /* 0x0003980801007387 */ /* 0x0007e20000100a00 */
[----:B--2---:R-:W-:Y:S01]  /*9380*/  IMAD R224, R224, 0xfc, RZ ;  /* 0x000000fce0e07824 */ /* 0x004fe200078e02ff */
[----:B------:R-:W2:Y:S01]  /*9390*/  LDC R226, c[0x0][0x268] ;  /* 0x00009a00ffe27b82 */ /* 0x000ea20000000800 */
[----:B0-----:R-:W-:-:S07]  /*93a0*/  IADD3 R12, P0, R232, R216, RZ ;  /* 0x000000d8e80c7210 */ /* 0x001fce0007f1e0ff */
[----:B------:R-:W0:Y:S01]  /*93b0*/  LDC R232, c[0x0][0x268] ;  /* 0x00009a00ffe87b82 */ /* 0x000e220000000800 */
[----:B---3--:R-:W-:-:S07]  /*93c0*/  IADD3 R8, P3, R222, R216, RZ ;  /* 0x000000d8de087210 */ /* 0x008fce0007f7e0ff */
[----:B------:R-:W3:Y:S01]  /*93d0*/  LDC R222, c[0x0][0x268] ;  /* 0x00009a00ffde7b82 */ /* 0x000ee20000000800 */
[----:B0-----:R-:W-:-:S05]  /*93e0*/  IMAD R232, R232, 0xfb, RZ ;  /* 0x000000fbe8e87824 */ /* 0x001fca00078e02ff */
[----:B------:R-:W-:Y:S01]  /*93f0*/  LEA.HI.X.SX32 R7, R232, R217, 0x1, P4 ;  /* 0x000000d9e8077211 */ /* 0x000fe200020f0eff */
[----:B---3--:R-:W-:Y:S02]  /*9400*/  IMAD R232, R222, 0x1fe, RZ ;  /* 0x000001fedee87824 */ /* 0x008fe400078e02ff */
[----:B------:R-:W0:Y:S01]  /*9410*/  LDC R222, c[0x0][0x268] ;  /* 0x00009a00ffde7b82 */ /* 0x000e220000000800 */
[----:B-1----:R-:W-:Y:S01]  /*9420*/  IMAD R230, R230, 0x7e, RZ ;  /* 0x0000007ee6e67824 */ /* 0x002fe200078e02ff */
[----:B------:R-:W-:-:S04]  /*9430*/  IADD3 R16, P5, R224, R216, RZ ;  /* 0x000000d8e0107210 */ /* 0x000fc80007fbe0ff */
[C---:B------:R-:W-:Y:S02]  /*9440*/  IADD3 R18, P1, R230.reuse, R216, RZ ;  /* 0x000000d8e6127210 */ /* 0x040fe40007f3e0ff */
[----:B------:R-:W-:Y:S02]  /*9450*/  LEA.HI.X.SX32 R17, R230, R217, 0x1, P5 ;  /* 0x000000d9e6117211 */ /* 0x000fe400028f0eff */
[----:B------:R-:W1:Y:S01]  /*9460*/  LDC R230, c[0x0][0x268] ;  /* 0x00009a00ffe67b82 */ /* 0x000e620000000800 */
[----:B0-----:R-:W-:-:S04]  /*9470*/  LEA R222, R222, -R222, 0x6 ;  /* 0x800000dedede7211 */ /* 0x001fc800078e30ff */
[----:B------:R-:W-:-:S03]  /*9480*/  LEA.HI.X.SX32 R19, R222, R217, 0x1, P1 ;  /* 0x000000d9de137211 */ /* 0x000fc600008f0eff */
[----:B------:R-:W0:Y:S01]  /*9490*/  LDC R222, c[0x0][0x268] ;  /* 0x00009a00ffde7b82 */ /* 0x000e220000000800 */
[----:B------:R-:W-:Y:S01]  /*94a0*/  LEA.HI.X.SX32 R15, R224, R217, 0x1, P6 ;  /* 0x000000d9e00f7211 */ /* 0x000fe200030f0eff */
[----:B--2---:R-:W-:Y:S02]  /*94b0*/  IMAD R226, R226, 0xfe, RZ ;  /* 0x000000fee2e27824 */ /* 0x004fe400078e02ff */
[----:B0-----:R-:W-:Y:S01]  /*94c0*/  IMAD R224, R222, 0xfd, RZ ;  /* 0x000000fddee07824 */ /* 0x001fe200078e02ff */
[----:B-1----:R-:W-:-:S03]  /*94d0*/  LEA R222, R230, -R230, 0x7 ;  /* 0x800000e6e6de7211 */ /* 0x002fc600078e38ff */
[----:B------:R-:W0:Y:S01]  /*94e0*/  LDC R230, c[0x0][0x268] ;  /* 0x00009a00ffe67b82 */ /* 0x000e220000000800 */
[----:B------:R-:W-:Y:S01]  /*94f0*/  IADD3 R10, P2, R226, R216, RZ ;  /* 0x000000d8e20a7210 */ /* 0x000fe20007f5e0ff */
[----:B------:R1:W-:Y:S01]  /*9500*/  STL.64 [R1+0x390], R6 ;  /* 0x0003900601007387 */ /* 0x0003e20000100a00 */
[-C--:B------:R-:W-:Y:S02]  /*9510*/  LEA.HI.X.SX32 R13, R224, R217.reuse, 0x1, P0 ;  /* 0x000000d9e00d7211 */ /* 0x080fe400000f0eff */
[-C--:B------:R-:W-:Y:S01]  /*9520*/  LEA.HI.X.SX32 R11, R222, R217.reuse, 0x1, P2 ;  /* 0x000000d9de0b7211 */ /* 0x080fe200010f0eff */
[----:B------:R2:W-:Y:S01]  /*9530*/  STL.64 [R1+0x970], R18 ;  /* 0x0009701201007387 */ /* 0x0005e20000100a00 */
[----:B------:R-:W-:-:S03]  /*9540*/  LEA.HI.X.SX32 R9, R226, R217, 0x1, P3 ;  /* 0x000000d9e2097211 */ /* 0x000fc600018f0eff */
[----:B------:R2:W-:Y:S01]  /*9550*/  STL.64 [R1+0x778], R16 ;  /* 0x0007781001007387 */ /* 0x0005e20000100a00 */
[----:B-1----:R-:W-:-:S03]  /*9560*/  IADD3 R6, P4, R232, R216, RZ ;  /* 0x000000d8e8067210 */ /* 0x002fc60007f9e0ff */
[----:B------:R2:W-:Y:S01]  /*9570*/  STL.64 [R1+0x388], R14 ;  /* 0x0003880e01007387 */ /* 0x0005e20000100a00 */
[----:B0-----:R-:W-:-:S03]  /*9580*/  LEA R230, R230, -R230, 0x8 ;  /* 0x800000e6e6e67211 */ /* 0x001fc600078e40ff */
[----:B------:R2:W-:Y:S01]  /*9590*/  STL.64 [R1+0x380], R12 ;  /* 0x0003800c01007387 */ /* 0x0005e20000100a00 */
[----:B------:R-:W-:-:S03]  /*95a0*/  LEA.HI.X.SX32 R7, R230, R217, 0x1, P4 ;  /* 0x000000d9e6077211 */ /* 0x000fc600020f0eff */
[----:B------:R2:W-:Y:S04]  /*95b0*/  STL.64 [R1+0x770], R10 ;  /* 0x0007700a01007387 */ /* 0x0005e80000100a00 */
[----:B------:R2:W-:Y:S04]  /*95c0*/  STL.64 [R1+0x378], R8 ;  /* 0x0003780801007387 */ /* 0x0005e80000100a00 */
[----:B------:R2:W-:Y:S01]  /*95d0*/  STL.64 [R1+0x370], R6 ;  /* 0x0003700601007387 */ /* 0x0005e20000100a00 */
[----:B------:R-:W-:Y:S01]  /*95e0*/  UIADD3.64 UR6, UR10, 0x3fe, URZ ;  /* 0x000003fe0a067897 */ /* 0x000fe2000fffe03f */
[----:B------:R-:W-:-:S02]  /*95f0*/  CS2R R112, SRZ ;  /* 0x0000000000707805 */ /* 0x000fc4000001ff00 */
[----:B------:R-:W-:Y:S02]  /*9600*/  CS2R R114, SRZ ;  /* 0x0000000000727805 */ /* 0x000fe4000001ff00 */
[----:B------:R-:W-:Y:S02]  /*9610*/  CS2R R116, SRZ ;  /* 0x0000000000747805 */ /* 0x000fe4000001ff00 */
[----:B------:R-:W-:Y:S02]  /*9620*/  CS2R R118, SRZ ;  /* 0x0000000000767805 */ /* 0x000fe4000001ff00 */
[----:B------:R-:W-:Y:S02]  /*9630*/  CS2R R120, SRZ ;  /* 0x0000000000787805 */ /* 0x000fe4000001ff00 */
[----:B------:R-:W-:Y:S02]  /*9640*/  CS2R R122, SRZ ;  /* 0x00000000007a7805 */ /* 0x000fe4000001ff00 */
        /* <DEDUP_REMOVED lines=13> */
[----:B------:R-:W-:Y:S01]  /*9720*/  CS2R R150, SRZ ;  /* 0x0000000000967805 */ /* 0x000fe2000001ff00 */
[----:B------:R-:W-:Y:S02]  /*9730*/  UIADD3.64 UR6, UR10, 0x402, URZ ;  /* 0x000004020a067897 */ /* 0x000fe4000fffe03f */
[----:B------:R-:W-:Y:S02]  /*9740*/  UIADD3.64 UR12, UR10, 0x400, URZ ;  /* 0x000004000a0c7897 */ /* 0x000fe4000fffe03f */
[----:B------:R-:W-:Y:S02]  /*9750*/  UIADD3.64 UR6, UR8, 0x180, URZ ;  /* 0x0000018008067897 */ /* 0x000fe4000fffe03f */
[----:B------:R-:W-:Y:S02]  /*9760*/  UIADD3.64 UR20, UR8, 0x200, URZ ;  /* 0x0000020008147897 */ /* 0x000fe4000fffe03f */
[----:B------:R-:W-:Y:S02]  /*9770*/  UIADD3.64 UR14, UR10, 0x2, URZ ;  /* 0x000000020a0e7897 */ /* 0x000fe4000fffe03f */
[----:B------:R-:W-:-:S02]  /*9780*/  UIADD3.64 UR18, UR10, 0x4, URZ ;  /* 0x000000040a127897 */ /* 0x000fc4000fffe03f */
        /* <DEDUP_REMOVED lines=20> */
[----:B--2---:R-:W-:-:S12]  /*98d0*/  UIADD3.64 UR52, UR8, 0x700, URZ ;  /* 0x0000070008347897 */ /* 0x004fd8000fffe03f */
.L_x_1:
[----:B------:R-:W-:Y:S01]  /*98e0*/  MOV R5, UR47 ;  /* 0x0000002f00057c02 */ /* 0x000fe20008000f00 */
[----:B-----5:R0:W-:Y:S01]  /*98f0*/  STL [R1+0xbc4], R2 ;  /* 0x000bc40201007387 */ /* 0x0201e20000100800 */
[----:B------:R-:W-:Y:S01]  /*9900*/  MOV R4, UR46 ;  /* 0x0000002e00047c02 */ /* 0x000fe20008000f00 */
[C---:B------:R-:W-:Y:S01]  /*9910*/  IMAD R14, R23.reuse, 0x45, RZ ;  /* 0x00000045170e7824 */ /* 0x040fe200078e02ff */
[C---:B------:R-:W-:Y:S01]  /*9920*/  SHF.L.U32 R15, R23.reuse, 0x1, RZ ;  /* 0x00000001170f7819 */ /* 0x040fe200000006ff */
[----:B------:R1:W-:Y:S01]  /*9930*/  STL [R1+0xbc0], R216 ;  /* 0x000bc0d801007387 */ /* 0x0003e20000100800 */
[----:B------:R-:W-:-:S03]  /*9940*/  IMAD.WIDE R10, R23, 0x2, R218 ;  /* 0x00000002170a7825 */ /* 0x000fc600078e02da */
[----:B------:R2:W-:Y:S01]  /*9950*/  STL [R1+0xbbc], R217 ;  /* 0x000bbcd901007387 */ /* 0x0005e20000100800 */
[----:B------:R-:W-:Y:S01]  /*9960*/  IMAD.WIDE R6, R14, 0x2, R220 ;  /* 0x000000020e067825 */ /* 0x000fe200078e02dc */
[----:B0-----:R-:W-:Y:S02]  /*9970*/  MOV R2, UR45 ;  /* 0x0000002d00027c02 */ /* 0x001fe40008000f00 */
[----:B------:R0:W-:Y:S01]  /*9980*/  STL [R1+0x284], R5 ;  /* 0x0002840501007387 */ /* 0x0001e20000100800 */
[----:B------:R-:W-:Y:S01]  /*9990*/  IMAD.WIDE R10, R3, 0x2, R10 ;  /* 0x00000002030a7825 */ /* 0x000fe200078e020a */
[----:B-1----:R-:W-:Y:S02]  /*99a0*/  MOV R216, UR49 ;  /* 0x0000003100d87c02 */ /* 0x002fe40008000f00 */
[----:B------:R1:W-:Y:S01]  /*99b0*/  STL [R1+0x280], R4 ;  /* 0x0002800401007387 */ /* 0x0003e20000100800 */
[----:B------:R-:W-:Y:S01]  /*99c0*/  IMAD.WIDE R8, R23, 0x2, R220 ;  /* 0x0000000217087825 */ /* 0x000fe200078e02dc */
[----:B--2---:R-:W-:-:S02]  /*99d0*/  MOV R217, UR48 ;  /* 0x0000003000d97c02 */ /* 0x004fc40008000f00 */
[----:B------:R2:W-:Y:S01]  /*99e0*/  STL [R1+0x27c], R2 ;  /* 0x00027c0201007387 */ /* 0x0005e20000100800 */
[C---:B------:R-:W-:Y:S01]  /*99f0*/  IMAD.WIDE R16, R3.reuse, 0x2, R218 ;  /* 0x0000000203107825 */ /* 0x040fe200078e02da */
[----:B0-----:R-:W-:Y:S02]  /*9a00*/  MOV R5, UR44 ;  /* 0x0000002c00057c02 */ /* 0x001fe40008000f00 */
[----:B------:R0:W3:Y:S01]  /*9a10*/  LDG.E.U16 R22, desc[UR4][R10.64] ;  /* 0x000000040a167981 */ /* 0x0000e2000c1e1500 */
[C---:B------:R-:W-:Y:S01]  /*9a20*/  IMAD.WIDE R12, R3.reuse, 0x2, R220 ;  /* 0x00000002030c7825 */ /* 0x040fe200078e02dc */
[----:B-1----:R-:W-:Y:S02]  /*9a30*/  MOV R4, UR51 ;  /* 0x0000003300047c02 */ /* 0x002fe40008000f00 */
[----:B------:R1:W-:Y:S01]  /*9a40*/  STL [R1+0x278], R5 ;  /* 0x0002780501007387 */ /* 0x0003e20000100800 */
[----:B--2---:R-:W-:Y:S01]  /*9a50*/  MOV R2, UR50 ;  /* 0x0000003200027c02 */ /* 0x004fe20008000f00 */
[----:B------:R-:W-:-:S02]  /*9a60*/  IMAD.WIDE R6, R3, 0x2, R6 ;  /* 0x0000000203067825 */ /* 0x000fc400078e0206 */
[----:B------:R2:W4:Y:S04]  /*9a70*/  LDG.E.U16 R225, desc[UR4][R16.64] ;  /* 0x0000000410e17981 */ /* 0x000528000c1e1500 */
[----:B------:R0:W-:Y:S01]  /*9a80*/  STL [R1+0xbc8], R2 ;  /* 0x000bc80201007387 */ /* 0x0001e20000100800 */
[----:B-1----:R-:W-:-:S03]  /*9a90*/  MOV R5, UR54 ;  /* 0x0000003600057c02 */ /* 0x002fc60008000f00 */
[----:B------:R1:W-:Y:S04]  /*9aa0*/  STL [R1+0x274], R4 ;  /* 0x0002740401007387 */ /* 0x0003e80000100800 */
[----:B------:R-:W-:Y:S01]  /*9ab0*/  STL [R1+0xbcc], R216 ;  /* 0x000bccd801007387 */ /* 0x000fe20000100800 */
[----:B0-----:R-:W-:-:S03]  /*9ac0*/  MOV R2, UR55 ;  /* 0x0000003700027c02 */ /* 0x001fc60008000f00 */
[----:B------:R-:W-:Y:S01]  /*9ad0*/  STL [R1+0xbd0], R217 ;  /* 0x000bd0d901007387 */ /* 0x000fe20000100800 */
[----:B-1----:R-:W-:-:S03]  /*9ae0*/  MOV R4, UR53 ;  /* 0x0000003500047c02 */ /* 0x002fc60008000f00 */
[----:B------:R0:W-:Y:S04]  /*9af0*/  STL [R1+0x264], R2 ;  /* 0x0002640201007387 */ /* 0x0001e80000100800 */
[----:B------:R-:W-:Y:S04]  /*9b00*/  STL [R1+0x260], R5 ;  /* 0x0002600501007387 */ /* 0x000fe80000100800 */
[----:B------:R1:W-:Y:S01]  /*9b10*/  STL [R1+0x25c], R4 ;  /* 0x00025c0401007387 */ /* 0x0003e20000100800 */
[----:B------:R-:W-:Y:S01]  /*9b20*/  LEA R10, R23, R23, 0x1 ;  /* 0x00000017170a7211 */ /* 0x000fe200078e08ff */
[----:B------:R-:W-:Y:S01]  /*9b30*/  IMAD.WIDE R8, R3, 0x2, R8 ;  /* 0x0000000203087825 */ /* 0x000fe200078e0208 */
[----:B0-----:R-:W-:Y:S01]  /*9b40*/  MOV R2, UR52 ;  /* 0x0000003400027c02 */ /* 0x001fe20008000f00 */
[----:B------:R0:W3:Y:S02]  /*9b50*/  LDG.E.U16 R20, desc[UR4][R6.64] ;  /* 0x0000000406147981 */ /* 0x0000e4000c1e1500 */
[----:B--2---:R-:W-:-:S02]  /*9b60*/  IMAD.WIDE R16, R15, 0x2, R220 ;  /* 0x000000020f107825 */ /* 0x004fc400078e02dc */
[----:B------:R2:W3:Y:S02]  /*9b70*/  LDG.E.U16 R224, desc[UR4][R12.64] ;  /* 0x000000040ce07981 */ /* 0x0004e4000c1e1500 */
[----:B-1----:R-:W-:Y:S01]  /*9b80*/  IMAD.WIDE R4, R15, 0x2, R218 ;  /* 0x000000020f047825 */ /* 0x002fe200078e02da */
[C---:B------:R-:W-:Y:S01]  /*9b90*/  LEA R15, R23.reuse, R23, 0x2 ;  /* 0x00000017170f7211 */ /* 0x040fe200078e10ff */
[----:B------:R1:W3:Y:S01]  /*9ba0*/  LDG.E.U16 R21, desc[UR4][R8.64] ;  /* 0x0000000408157981 */ /* 0x0002e2000c1e1500 */
[----:B0-----:R-:W-:Y:S01]  /*9bb0*/  SHF.L.U32 R6, R23, 0x2, RZ ;  /* 0x0000000217067819 */ /* 0x001fe200000006ff */
[----:B------:R-:W-:Y:S02]  /*9bc0*/  IMAD.WIDE R4, R3, 0x2, R4 ;  /* 0x0000000203047825 */ /* 0x000fe400078e0204 */
[----:B------:R0:W-:Y:S02]  /*9bd0*/  STL [R1+0x258], R2 ;  /* 0x0002580201007387 */ /* 0x0001e40000100800 */
[----:B--2---:R-:W-:-:S02]  /*9be0*/  IMAD.WIDE R12, R10, 0x2, R218 ;  /* 0x000000020a0c7825 */ /* 0x004fc400078e02da */
[----:B------:R2:W3:Y:S02]  /*9bf0*/  LDG.E.U16 R19, desc[UR4][R4.64] ;  /* 0x0000000404137981 */ /* 0x0004e4000c1e1500 */
[----:B------:R-:W-:-:S04]  /*9c00*/  IMAD.WIDE R10, R10, 0x2, R220 ;  /* 0x000000020a0a7825 */ /* 0x000fc800078e02dc */
[----:B-1----:R-:W-:-:S04]  /*9c10*/  IMAD.WIDE R8, R6, 0x2, R218 ;  /* 0x0000000206087825 */ /* 0x002fc800078e02da */
[----:B------:R-:W-:-:S04]  /*9c20*/  IMAD.WIDE R6, R6, 0x2, R220 ;  /* 0x0000000206067825 */ /* 0x000fc800078e02dc */
[----:B--2---:R-:W-:-:S04]  /*9c30*/  IMAD.WIDE R4, R15, 0x2, R218 ;  /* 0x000000020f047825 */ /* 0x004fc800078e02da */
[----:B------:R-:W-:-:S04]  /*9c40*/  IMAD.WIDE R16, R3, 0x2, R16 ;  /* 0x0000000203107825 */ /* 0x000fc800078e0210 */
[C---:B------:R-:W-:Y:S01]  /*9c50*/  IMAD.WIDE R12, R3.reuse, 0x2, R12 ;  /* 0x00000002030c7825 */ /* 0x040fe200078e020c */
[----:B------:R-:W2:Y:S03]  /*9c60*/  LDG.E.U16 R18, desc[UR4][R16.64] ;  /* 0x0000000410127981 */ /* 0x000ea6000c1e1500 */
[C---:B------:R-:W-:Y:S01]  /*9c70*/  IMAD.WIDE R10, R3.reuse, 0x2, R10 ;  /* 0x00000002030a7825 */ /* 0x040fe200078e020a */
[----:B------:R-:W2:Y:S03]  /*9c80*/  LDG.E.U16 R223, desc[UR4][R12.64] ;  /* 0x000000040cdf7981 */ /* 0x000ea6000c1e1500 */
[C---:B------:R-:W-:Y:S01]  /*9c90*/  IMAD.WIDE R8, R3.reuse, 0x2, R8 ;  /* 0x0000000203087825 */ /* 0x040fe200078e0208 */
[----:B------:R1:W2:Y:S03]  /*9ca0*/  LDG.E.U16 R222, desc[UR4][R10.64] ;  /* 0x000000040ade7981 */ /* 0x0002a6000c1e1500 */
[C---:B------:R-:W-:Y:S01]  /*9cb0*/  IMAD.WIDE R6, R3.reuse, 0x2, R6 ;  /* 0x0000000203067825 */ /* 0x040fe200078e0206 */
[----:B------:R-:W2:Y:S03]  /*9cc0*/  LDG.E.U16 R217, desc[UR4][R8.64] ;  /* 0x0000000408d97981 */ /* 0x000ea6000c1e1500 */
[----:B------:R-:W-:Y:S01]  /*9cd0*/  IMAD.WIDE R4, R3, 0x2, R4 ;  /* 0x0000000203047825 */ /* 0x000fe200078e0204 */
[----:B------:R1:W2:Y:S04]  /*9ce0*/  LDG.E.U16 R216, desc[UR4][R6.64] ;  /* 0x0000000406d87981 */ /* 0x0002a8000c1e1500 */
[----:B0-----:R0:W2:Y:S01]  /*9cf0*/  LDG.E.U16 R2, desc[UR4][R4.64] ;  /* 0x0000000404027981 */ /* 0x0010a2000c1e1500 */
[----:B-1----:R-:W-:-:S02]  /*9d00*/  IMAD R10, R23, 0x6, RZ ;  /* 0x00000006170a7824 */ /* 0x002fc400078e02ff */
[----:B------:R-:W-:Y:S01]  /*9d10*/  IMAD.WIDE R16, R15, 0x2, R220 ;  /* 0x000000020f107825 */ /* 0x000fe200078e02dc */
[----:B------:R-:W-:-:S03]  /*9d20*/  LEA R6, R23, -R23, 0x3 ;  /* 0x8000001717067211 */ /* 0x000fc600078e18ff */
[----:B------:R-:W-:Y:S01]  /*9d30*/  IMAD.WIDE R12, R10, 0x2, R218 ;  /* 0x000000020a0c7825 */ /* 0x000fe200078e02da */
[----:B------:R-:W-:-:S03]  /*9d40*/  SHF.L.U32 R15, R23, 0x3, RZ ;  /* 0x00000003170f7819 */ /* 0x000fc600000006ff */
[----:B------:R-:W-:-:S04]  /*9d50*/  IMAD.WIDE R10, R10, 0x2, R220 ;  /* 0x000000020a0a7825 */ /* 0x000fc800078e02dc */
[----:B------:R-:W-:-:S04]  /*9d60*/  IMAD.WIDE R8, R6, 0x2, R218 ;  /* 0x0000000206087825 */ /* 0x000fc800078e02da */
[----:B------:R-:W-:-:S04]  /*9d70*/  IMAD.WIDE R16, R3, 0x2, R16 ;  /* 0x0000000203107825 */ /* 0x000fc800078e0210 */
[----:B------:R-:W-:-:S04]  /*9d80*/  IMAD.WIDE R6, R6, 0x2, R220 ;  /* 0x0000000206067825 */ /* 0x000fc800078e02dc */
[----:B------:R-:W-:-:S04]  /*9d90*/  IMAD.WIDE R12, R3, 0x2, R12 ;  /* 0x00000002030c7825 */ /* 0x000fc800078e020c */
[----:B0-----:R-:W-:-:S04]  /*9da0*/  IMAD.WIDE R4, R15, 0x2, R218 ;  /* 0x000000020f047825 */ /* 0x001fc800078e02da */
[----:B------:R-:W-:-:S04]  /*9db0*/  IMAD.WIDE R10, R3, 0x2, R10 ;  /* 0x00000002030a7825 */ /* 0x000fc800078e020a */
[----:B------:R-:W-:-:S04]  /*9dc0*/  IMAD.WIDE R8, R3, 0x2, R8 ;  /* 0x0000000203087825 */ /* 0x000fc800078e0208 */
[----:B------:R-:W-:-:S04]  /*9dd0*/  IMAD.WIDE R6, R3, 0x2, R6 ;  /* 0x0000000203067825 */ /* 0x000fc800078e0206 */
[----:B------:R-:W-:Y:S01]  /*9de0*/  IMAD.WIDE R4, R3, 0x2, R4 ;  /* 0x0000000203047825 */ /* 0x000fe200078e0204 */
[----:B----4-:R0:W-:Y:S04]  /*9df0*/  STL [R1+0x6c], R225 ;  /* 0x00006ce101007387 */ /* 0x0101e80000100800 */
[----:B0-----:R0:W4:Y:S02]  /*9e00*/  LDG.E.U16 R225, desc[UR4][R16.64] ;  /* 0x0000000410e17981 */ /* 0x001124000c1e1500 */
[----:B0-----:R-:W-:-:S04]  /*9e10*/  IMAD.WIDE R16, R15, 0x2, R220 ;  /* 0x000000020f107825 */ /* 0x001fc800078e02dc */
[----:B------:R-:W-:Y:S01]  /*9e20*/  IMAD.WIDE R16, R3, 0x2, R16 ;  /* 0x0000000203107825 */ /* 0x000fe200078e0210 */
[----:B---3--:R-:W-:Y:S04]  /*9e30*/  STL [R1+0x68], R224 ;  /* 0x000068e001007387 */ /* 0x008fe80000100800 */
[----:B------:R0:W-:Y:S04]  /*9e40*/  STL [R1+0xec], R22 ;  /* 0x0000ec1601007387 */ /* 0x0001e80000100800 */
[----:B------:R1:W-:Y:S04]  /*9e50*/  STL [R1+0xe8], R21 ;  /* 0x0000e81501007387 */ /* 0x0003e80000100800 */
[----:B------:R3:W-:Y:S04]  /*9e60*/  STL [R1+0x70], R20 ;  /* 0x0000701401007387 */ /* 0x0007e80000100800 */
[----:B0-----:R-:W4:Y:S04]  /*9e70*/  LDG.E.U16 R22, desc[UR4][R12.64] ;  /* 0x000000040c167981 */ /* 0x001f28000c1e1500 */
[----:B------:R0:W-:Y:S04]  /*9e80*/  STL [R1+0x16c], R19 ;  /* 0x00016c1301007387 */ /* 0x0001e80000100800 */
[----:B-1----:R1:W4:Y:S04]  /*9e90*/  LDG.E.U16 R21, desc[UR4][R10.64] ;  /* 0x000000040a157981 */ /* 0x002328000c1e1500 */
[----:B---3--:R-:W3:Y:S04]  /*9ea0*/  LDG.E.U16 R20, desc[UR4][R8.64] ;  /* 0x0000000408147981 */ /* 0x008ee8000c1e1500 */
[----:B0-----:R0:W3:Y:S04]  /*9eb0*/  LDG.E.U16 R19, desc[UR4][R6.64] ;  /* 0x0000000406137981 */ /* 0x0010e8000c1e1500 */
[----:B--2---:R2:W-:Y:S04]  /*9ec0*/  STL [R1+0x168], R18 ;  /* 0x0001681201007387 */ /* 0x0045e80000100800 */
[----:B------:R-:W-:Y:S04]  /*9ed0*/  STL [R1+0x1ec], R223 ;  /* 0x0001ecdf01007387 */ /* 0x000fe80000100800 */
[----:B------:R-:W-:Y:S04]  /*9ee0*/  STL [R1+0x1e8], R222 ;  /* 0x0001e8de01007387 */ /* 0x000fe80000100800 */
[----:B------:R-:W-:Y:S04]  /*9ef0*/  STL [R1+0x254], R217 ;  /* 0x000254d901007387 */ /* 0x000fe80000100800 */
[----:B------:R-:W-:Y:S04]  /*9f00*/  STL [R1+0x250], R216 ;  /* 0x000250d801007387 */ /* 0x000fe80000100800 */
[----:B--2---:R2:W3:Y:S04]  /*9f10*/  LDG.E.U16 R18, desc[UR4][R4.64] ;  /* 0x0000000404127981 */ /* 0x0044e8000c1e1500 */
[----:B------:R1:W-:Y:S04]  /*9f20*/  STL [R1+0x24c], R2 ;  /* 0x00024c0201007387 */ /* 0x0003e80000100800 */
[----:B-1----:R-:W3:Y:S01]  /*9f30*/  LDG.E.U16 R2, desc[UR4][R16.64] ;  /* 0x0000000410027981 */ /* 0x002ee2000c1e1500 */
[C---:B------:R-:W-:Y:S01]  /*9f40*/  LEA R10, R23.reuse, R23, 0x3 ;  /* 0x00000017170a7211 */ /* 0x040fe200078e18ff */
[----:B0-----:R-:W-:-:S04]  /*9f50*/  IMAD R6, R23, 0xa, RZ ;  /* 0x0000000a17067824 */ /* 0x001fc800078e02ff */
[----:B------:R-:W-:-:S04]  /*9f60*/  IMAD.WIDE R12, R10, 0x2, R218 ;  /* 0x000000020a0c7825 */ /* 0x000fc800078e02da */
[----:B------:R-:W-:-:S04]  /*9f70*/  IMAD.WIDE R10, R10, 0x2, R220 ;  /* 0x000000020a0a7825 */ /* 0x000fc800078e02dc */
[----:B------:R-:W-:-:S04]  /*9f80*/  IMAD.WIDE R8, R6, 0x2, R218 ;  /* 0x0000000206087825 */ /* 0x000fc800078e02da */
[----:B------:R-:W-:-:S04]  /*9f90*/  IMAD.WIDE R6, R6, 0x2, R220 ;  /* 0x0000000206067825 */ /* 0x000fc800078e02dc */
[----:B------:R-:W-:-:S04]  /*9fa0*/  IMAD.WIDE R12, R3, 0x2, R12 ;  /* 0x00000002030c7825 */ /* 0x000fc800078e020c */
[C---:B------:R-:W-:Y:S01]  /*9fb0*/  IMAD.WIDE R10, R3.reuse, 0x2, R10 ;  /* 0x00000002030a7825 */ /* 0x040fe200078e020a */
[----:B------:R-:W3:Y:S03]  /*9fc0*/  LDG.E.U16 R224, desc[UR4][R12.64] ;  /* 0x000000040ce07981 */ /* 0x000ee6000c1e1500 */
[----:B------:R-:W-:Y:S01]  /*9fd0*/  IMAD.WIDE R8, R3, 0x2, R8 ;  /* 0x0000000203087825 */ /* 0x000fe200078e0208 */
[----:B------:R0:W3:Y:S03]  /*9fe0*/  LDG.E.U16 R223, desc[UR4][R10.64] ;  /* 0x000000040adf7981 */ /* 0x0000e6000c1e1500 */
[----:B------:R-:W-:Y:S01]  /*9ff0*/  IMAD R15, R23, 0xb, RZ ;  /* 0x0000000b170f7824 */ /* 0x000fe200078e02ff */
[----:B------:R-:W3:Y:S01]  /*a000*/  LDG.E.U16 R222, desc[UR4][R8.64] ;  /* 0x0000000408de7981 */ /* 0x000ee2000c1e1500 */
[----:B------:R-:W-:-:S04]  /*a010*/  IMAD.WIDE R6, R3, 0x2, R6 ;  /* 0x0000000203067825 */ /* 0x000fc800078e0206 */
[----:B--2---:R-:W-:Y:S01]  /*a020*/  IMAD.WIDE R4, R15, 0x2, R218 ;  /* 0x000000020f047825 */ /* 0x004fe200078e02da */
[----:B------:R1:W2:Y:S03]  /*a030*/  LDG.E.U16 R217, desc[UR4][R6.64] ;  /* 0x0000000406d97981 */ /* 0x0002a6000c1e1500 */
[----:B0-----:R-:W-:Y:S02]  /*a040*/  IMAD R10, R23, 0xc, RZ ;  /* 0x0000000c170a7824 */ /* 0x001fe400078e02ff */
[----:B------:R-:W-:-:S04]  /*a050*/  IMAD.WIDE R16, R15, 0x2, R220 ;  /* 0x000000020f107825 */ /* 0x000fc800078e02dc */
[----:B-1----:R-:W-:Y:S02]  /*a060*/  IMAD R6, R23, 0xd, RZ ;  /* 0x0000000d17067824 */ /* 0x002fe400078e02ff */
[----:B------:R-:W-:-:S04]  /*a070*/  IMAD.WIDE R12, R10, 0x2, R218 ;  /* 0x000000020a0c7825 */ /* 0x000fc800078e02da */
[----:B------:R-:W-:-:S04]  /*a080*/  IMAD.WIDE R4, R3, 0x2, R4 ;  /* 0x0000000203047825 */ /* 0x000fc800078e0204 */
[----:B------:R-:W-:Y:S01]  /*a090*/  IMAD.WIDE R10, R10, 0x2, R220 ;  /* 0x000000020a0a7825 */ /* 0x000fe200078e02dc */
[----:B------:R0:W2:Y:S03]  /*a0a0*/  LDG.E.U16 R216, desc[UR4][R4.64] ;  /* 0x0000000404d87981 */ /* 0x0000a6000c1e1500 */
[----:B------:R-:W-:-:S04]  /*a0b0*/  IMAD.WIDE R8, R6, 0x2, R218 ;  /* 0x0000000206087825 */ /* 0x000fc800078e02da */
[----:B------:R-:W-:Y:S02]  /*a0c0*/  IMAD R15, R23, 0xe, RZ ;  /* 0x0000000e170f7824 */ /* 0x000fe400078e02ff */
        /* <DEDUP_REMOVED lines=8> */
[----:B----4-:R-:W-:Y:S04]  /*a150*/  STL [R1+0x248], R225 ;  /* 0x000248e101007387 */ /* 0x010fe80000100800 */
[----:B------:R0:W-:Y:S04]  /*a160*/  STL [R1+0x244], R22 ;  /* 0x0002441601007387 */ /* 0x0001e80000100800 */
[----:B------:R1:W-:Y:S04]  /*a170*/  STL [R1+0x240], R21 ;  /* 0x0002401501007387 */ /* 0x0003e80000100800 */
[----:B0-----:R-:W4:Y:S04]  /*a180*/  LDG.E.U16 R22, desc[UR4][R16.64] ;  /* 0x0000000410167981 */ /* 0x001f28000c1e1500 */
[----:B---3--:R0:W-:Y:S04]  /*a190*/  STL [R1+0x23c], R20 ;  /* 0x00023c1401007387 */ /* 0x0081e80000100800 */
[----:B-1----:R-:W3:Y:S04]  /*a1a0*/  LDG.E.U16 R21, desc[UR4][R12.64] ;  /* 0x000000040c157981 */ /* 0x002ee8000c1e1500 */
[----:B------:R1:W-:Y:S04]  /*a1b0*/  STL [R1+0x238], R19 ;  /* 0x0002381301007387 */ /* 0x0003e80000100800 */
[----:B0-----:R0:W3:Y:S04]  /*a1c0*/  LDG.E.U16 R20, desc[UR4][R10.64] ;  /* 0x000000040a147981 */ /* 0x0010e8000c1e1500 */
[----:B-1----:R-:W3:Y:S04]  /*a1d0*/  LDG.E.U16 R19, desc[UR4][R8.64] ;  /* 0x0000000408137981 */ /* 0x002ee8000c1e1500 */
[----:B------:R1:W-:Y:S04]  /*a1e0*/  STL [R1+0x64], R18 ;  /* 0x0000641201007387 */ /* 0x0003e80000100800 */
[----:B-1----:R1:W3:Y:S04]  /*a1f0*/  LDG.E.U16 R18, desc[UR4][R6.64] ;  /* 0x0000000406127981 */ /* 0x0022e8000c1e1500 */
[----:B------:R0:W-:Y:S04]  /*a200*/  STL [R1+0x60], R2 ;  /* 0x0000600201007387 */ /* 0x0001e80000100800 */
[----:B0-----:R0:W3:Y:S01]  /*a210*/  LDG.E.U16 R2, desc[UR4][R4.64] ;  /* 0x0000000404027981 */ /* 0x0010e2000c1e1500 */
[----:B------:R-:W-:-:S02]  /*a220*/  LEA R10, R23, -R23, 0x4 ;  /* 0x80000017170a7211 */ /* 0x000fc400078e20ff */
[----:B-1----:R-:W-:Y:S01]  /*a230*/  SHF.L.U32 R6, R23, 0x4, RZ ;  /* 0x0000000417067819 */ /* 0x002fe200000006ff */
[----:B------:R-:W-:-:S04]  /*a240*/  IMAD.WIDE R16, R15, 0x2, R220 ;  /* 0x000000020f107825 */ /* 0x000fc800078e02dc */
[----:B------:R-:W-:-:S04]  /*a250*/  IMAD.WIDE R12, R10, 0x2, R218 ;  /* 0x000000020a0c7825 */ /* 0x000fc800078e02da */
[----:B------:R-:W-:-:S04]  /*a260*/  IMAD.WIDE R10, R10, 0x2, R220 ;  /* 0x000000020a0a7825 */ /* 0x000fc800078e02dc */
[----:B------:R-:W-:-:S04]  /*a270*/  IMAD.WIDE R8, R6, 0x2, R218 ;  /* 0x0000000206087825 */ /* 0x000fc800078e02da */
[----:B------:R-:W-:Y:S01]  /*a280*/  IMAD.WIDE R6, R6, 0x2, R220 ;  /* 0x0000000206067825 */ /* 0x000fe200078e02dc */
[----:B------:R-:W-:-:S03]  /*a290*/  LEA R15, R23, R23, 0x4 ;  /* 0x00000017170f7211 */ /* 0x000fc600078e20ff */
[----:B------:R-:W-:-:S04]  /*a2a0*/  IMAD.WIDE R16, R3, 0x2, R16 ;  /* 0x0000000203107825 */ /* 0x000fc800078e0210 */
[C---:B------:R-:W-:Y:S01]  /*a2b0*/  IMAD.WIDE R12, R3.reuse, 0x2, R12 ;  /* 0x00000002030c7825 */ /* 0x040fe200078e020c */
[----:B------:R1:W-:Y:S03]  /*a2c0*/  STL [R1+0xe4], R224 ;  /* 0x0000e4e001007387 */ /* 0x0003e60000100800 */
[C---:B------:R-:W-:Y:S01]  /*a2d0*/  IMAD.WIDE R10, R3.reuse, 0x2, R10 ;  /* 0x00000002030a7825 */ /* 0x040fe200078e020a */
[----:B------:R-:W3:Y:S03]  /*a2e0*/  LDG.E.U16 R225, desc[UR4][R16.64] ;  /* 0x0000000410e17981 */ /* 0x000ee6000c1e1500 */
[C---:B------:R-:W-:Y:S01]  /*a2f0*/  IMAD.WIDE R8, R3.reuse, 0x2, R8 ;  /* 0x0000000203087825 */ /* 0x040fe200078e0208 */
[----:B------:R0:W-:Y:S03]  /*a300*/  STL [R1+0xe0], R223 ;  /* 0x0000e0df01007387 */ /* 0x0001e60000100800 */
[----:B------:R-:W-:Y:S01]  /*a310*/  IMAD.WIDE R6, R3, 0x2, R6 ;  /* 0x0000000203067825 */ /* 0x000fe200078e0206 */
[----:B-1----:R-:W3:Y:S03]  /*a320*/  LDG.E.U16 R224, desc[UR4][R12.64] ;  /* 0x000000040ce07981 */ /* 0x002ee6000c1e1500 */
[----:B0-----:R-:W-:Y:S01]  /*a330*/  IMAD.WIDE R4, R15, 0x2, R218 ;  /* 0x000000020f047825 */ /* 0x001fe200078e02da */
[----:B------:R0:W-:Y:S04]  /*a340*/  STL [R1+0x164], R222 ;  /* 0x000164de01007387 */ /* 0x0001e80000100800 */
[----:B------:R1:W3:Y:S04]  /*a350*/  LDG.E.U16 R223, desc[UR4][R10.64] ;  /* 0x000000040adf7981 */ /* 0x0002e8000c1e1500 */
[----:B--2---:R2:W-:Y:S04]  /*a360*/  STL [R1+0x160], R217 ;  /* 0x000160d901007387 */ /* 0x0045e80000100800 */
[----:B0-----:R-:W3:Y:S01]  /*a370*/  LDG.E.U16 R222, desc[UR4][R8.64] ;  /* 0x0000000408de7981 */ /* 0x001ee2000c1e1500 */
[----:B-1----:R-:W-:-:S03]  /*a380*/  IMAD R10, R23, 0x12, RZ ;  /* 0x00000012170a7824 */ /* 0x002fc600078e02ff */
[----:B--2---:R0:W2:Y:S01]  /*a390*/  LDG.E.U16 R217, desc[UR4][R6.64] ;  /* 0x0000000406d97981 */ /* 0x0040a2000c1e1500 */
[----:B------:R-:W-:-:S04]  /*a3a0*/  IMAD.WIDE R16, R15, 0x2, R220 ;  /* 0x000000020f107825 */ /* 0x000fc800078e02dc */
[----:B------:R-:W-:-:S04]  /*a3b0*/  IMAD.WIDE R12, R10, 0x2, R218 ;  /* 0x000000020a0c7825 */ /* 0x000fc800078e02da */
[----:B0-----:R-:W-:Y:S02]  /*a3c0*/  IMAD R6, R23, 0x13, RZ ;  /* 0x0000001317067824 */ /* 0x001fe400078e02ff */
[----:B------:R-:W-:-:S04]  /*a3d0*/  IMAD.WIDE R4, R3, 0x2, R4 ;  /* 0x0000000203047825 */ /* 0x000fc800078e0204 */
[----:B------:R-:W-:Y:S01]  /*a3e0*/  IMAD.WIDE R10, R10, 0x2, R220 ;  /* 0x000000020a0a7825 */ /* 0x000fe200078e02dc */
[----:B------:R0:W-:Y:S03]  /*a3f0*/  STL [R1+0x1e4], R216 ;  /* 0x0001e4d801007387 */ /* 0x0001e60000100800 */
[----:B------:R-:W-:-:S04]  /*a400*/  IMAD.WIDE R8, R6, 0x2, R218 ;  /* 0x0000000206087825 */ /* 0x000fc800078e02da */
[----:B------:R-:W-:Y:S02]  /*a410*/  IMAD R15, R23, 0x14, RZ ;  /* 0x00000014170f7824 */ /* 0x000fe400078e02ff */
[----:B------:R-:W-:Y:S01]  /*a420*/  IMAD.WIDE R16, R3, 0x2, R16 ;  /* 0x0000000203107825 */ /* 0x000fe200078e0210 */
[----:B0-----:R0:W2:Y:S03]  /*a430*/  LDG.E.U16 R216, desc[UR4][R4.64] ;  /* 0x0000000404d87981 */ /* 0x0010a6000c1e1500 */
        /* <DEDUP_REMOVED lines=8> */
[----:B---3--:R1:W-:Y:S04]  /*a4c0*/  STL [R1+0x234], R21 ;  /* 0x0002341501007387 */ /* 0x0083e80000100800 */
[----:B0-----:R-:W3:Y:S04]  /*a4d0*/  LDG.E.U16 R22, desc[UR4][R16.64] ;  /* 0x0000000410167981 */ /* 0x001ee8000c1e1500 */
[----:B------:R0:W-:Y:S04]  /*a4e0*/  STL [R1+0x230], R20 ;  /* 0x0002301401007387 */ /* 0x0001e80000100800 */
[----:B-1----:R-:W4:Y:S04]  /*a4f0*/  LDG.E.U16 R21, desc[UR4][R12.64] ;  /* 0x000000040c157981 */ /* 0x002f28000c1e1500 */
[----:B------:R1:W-:Y:S04]  /*a500*/  STL [R1+0x22c], R19 ;  /* 0x00022c1301007387 */ /* 0x0003e80000100800 */
[----:B0-----:R0:W4:Y:S04]  /*a510*/  LDG.E.U16 R20, desc[UR4][R10.64] ;  /* 0x000000040a147981 */ /* 0x001128000c1e1500 */
[----:B-1----:R-:W4:Y:S04]  /*a520*/  LDG.E.U16 R19, desc[UR4][R8.64] ;  /* 0x0000000408137981 */ /* 0x002f28000c1e1500 */
[----:B------:R1:W-:Y:S04]  /*a530*/  STL [R1+0x228], R18 ;  /* 0x0002281201007387 */ /* 0x0003e80000100800 */
[----:B-1----:R1:W4:Y:S04]  /*a540*/  LDG.E.U16 R18, desc[UR4][R6.64] ;  /* 0x0000000406127981 */ /* 0x002328000c1e1500 */
[----:B------:R0:W-:Y:S04]  /*a550*/  STL [R1+0x224], R2 ;  /* 0x0002240201007387 */ /* 0x0001e80000100800 */
[----:B0-----:R0:W4:Y:S01]  /*a560*/  LDG.E.U16 R2, desc[UR4][R4.64] ;  /* 0x0000000404027981 */ /* 0x001122000c1e1500 */
[----:B------:R-:W-:-:S02]  /*a570*/  IMAD R10, R23, 0x15, RZ ;  /* 0x00000015170a7824 */ /* 0x000fc400078e02ff */
[----:B-1----:R-:W-:Y:S02]  /*a580*/  IMAD R6, R23, 0x16, RZ ;  /* 0x0000001617067824 */ /* 0x002fe400078e02ff */
[----:B------:R-:W-:-:S04]  /*a590*/  IMAD.WIDE R16, R15, 0x2, R220 ;  /* 0x000000020f107825 */ /* 0x000fc800078e02dc */
[----:B------:R-:W-:-:S04]  /*a5a0*/  IMAD.WIDE R12, R10, 0x2, R218 ;  /* 0x000000020a0c7825 */ /* 0x000fc800078e02da */
[----:B------:R-:W-:-:S04]  /*a5b0*/  IMAD.WIDE R10, R10, 0x2, R220 ;  /* 0x000000020a0a7825 */ /* 0x000fc800078e02dc */
[----:B------:R-:W-:-:S04]  /*a5c0*/  IMAD.WIDE R8, R6, 0x2, R218 ;  /* 0x0000000206087825 */ /* 0x000fc800078e02da */
[----:B------:R-:W-:-:S04]  /*a5d0*/  IMAD.WIDE R6, R6, 0x2, R220 ;  /* 0x0000000206067825 */ /* 0x000fc800078e02dc */
[C---:B------:R-:W-:Y:S01]  /*a5e0*/  IMAD.WIDE R16, R3.reuse, 0x2, R16 ;  /* 0x0000000203107825 */ /* 0x040fe200078e0210 */
[----:B------:R1:W-:Y:S03]  /*a5f0*/  STL [R1+0x220], R225 ;  /* 0x000220e101007387 */ /* 0x0003e60000100800 */
[----:B------:R-:W-:-:S04]  /*a600*/  IMAD.WIDE R12, R3, 0x2, R12 ;  /* 0x00000002030c7825 */ /* 0x000fc800078e020c */
[C---:B------:R-:W-:Y:S01]  /*a610*/  IMAD.WIDE R10, R3.reuse, 0x2, R10 ;  /* 0x00000002030a7825 */ /* 0x040fe200078e020a */
[----:B------:R0:W-:Y:S03]  /*a620*/  STL [R1+0x21c], R224 ;  /* 0x00021ce001007387 */ /* 0x0001e60000100800 */
[----:B------:R-:W-:Y:S01]  /*a630*/  IMAD.WIDE R8, R3, 0x2, R8 ;  /* 0x0000000203087825 */ /* 0x000fe200078e0208 */
[----:B-1----:R-:W4:Y:S03]  /*a640*/  LDG.E.U16 R225, desc[UR4][R16.64] ;  /* 0x0000000410e17981 */ /* 0x002f26000c1e1500 */
[----:B------:R-:W-:Y:S02]  /*a650*/  IMAD R15, R23, 0x17, RZ ;  /* 0x00000017170f7824 */ /* 0x000fe400078e02ff */
[----:B------:R-:W-:Y:S01]  /*a660*/  IMAD.WIDE R6, R3, 0x2, R6 ;  /* 0x0000000203067825 */ /* 0x000fe200078e0206 */
[----:B------:R1:W-:Y:S04]  /*a670*/  STL [R1+0x218], R223 ;  /* 0x000218df01007387 */ /* 0x0003e80000100800 */
[----:B0-----:R-:W4:Y:S01]  /*a680*/  LDG.E.U16 R224, desc[UR4][R12.64] ;  /* 0x000000040ce07981 */ /* 0x001f22000c1e1500 */
[----:B------:R-:W-:-:S03]  /*a690*/  IMAD.WIDE R4, R15, 0x2, R218 ;  /* 0x000000020f047825 */ /* 0x000fc600078e02da */
[----:B------:R0:W-:Y:S04]  /*a6a0*/  STL [R1+0x5c], R222 ;  /* 0x00005cde01007387 */ /* 0x0001e80000100800 */
[----:B-1----:R1:W4:Y:S04]  /*a6b0*/  LDG.E.U16 R223, desc[UR4][R10.64] ;  /* 0x000000040adf7981 */ /* 0x002328000c1e1500 */
[----:B--2---:R2:W-:Y:S04]  /*a6c0*/  STL [R1+0x58], R217 ;  /* 0x000058d901007387 */ /* 0x0045e80000100800 */
[----:B0-----:R-:W4:Y:S01]  /*a6d0*/  LDG.E.U16 R222, desc[UR4][R8.64] ;  /* 0x0000000408de7981 */ /* 0x001f22000c1e1500 */
        /* <DEDUP_REMOVED lines=19> */
[----:B---3--:R0:W-:Y:S04]  /*a810*/  STL [R1+0xd8], R22 ;  /* 0x0000d81601007387 */ /* 0x0081e80000100800 */
[----:B----4-:R1:W-:Y:S04]  /*a820*/  STL [R1+0x15c], R21 ;  /* 0x00015c1501007387 */ /* 0x0103e80000100800 */
        /* <DEDUP_REMOVED lines=20> */
[----:B------:R-:W-:-:S04]  /*a970*/  IMAD.WIDE R10, R3, 0x2, R10 ;  /* 0x00000002030a7825 */ /* 0x000fc800078e020a */
[----:B------:R-:W-:Y:S01]  /*a980*/  IMAD R15, R23, 0x1d, RZ ;  /* 0x0000001d170f7824 */ /* 0x000fe200078e02ff */
[----:B------:R0:W-:Y:S01]  /*a990*/  STL [R1+0x20c], R224 ;  /* 0x00020ce001007387 */ /* 0x0001e20000100800 */
[----:B------:R-:W-:-:S03]  /*a9a0*/  IMAD.WIDE R8, R3, 0x2, R8 ;  /* 0x0000000203087825 */ /* 0x000fc600078e0208 */
[----:B-1----:R1:W4:Y:S01]  /*a9b0*/  LDG.E.U16 R225, desc[UR4][R16.64] ;  /* 0x0000000410e17981 */ /* 0x002322000c1e1500 */
[----:B------:R-:W-:-:S03]  /*a9c0*/  IMAD.WIDE R6, R3, 0x2, R6 ;  /* 0x0000000203067825 */ /* 0x000fc600078e0206 */
[----:B------:R1:W-:Y:S01]  /*a9d0*/  STL [R1+0x208], R223 ;  /* 0x000208df01007387 */ /* 0x0003e20000100800 */
[----:B0-----:R-:W-:-:S03]  /*a9e0*/  IMAD.WIDE R4, R15, 0x2, R218 ;  /* 0x000000020f047825 */ /* 0x001fc600078e02da */
[----:B------:R-:W4:Y:S04]  /*a9f0*/  LDG.E.U16 R224, desc[UR4][R12.64] ;  /* 0x000000040ce07981 */ /* 0x000f28000c1e1500 */
[----:B------:R0:W-:Y:S04]  /*aa00*/  STL [R1+0x204], R222 ;  /* 0x000204de01007387 */ /* 0x0001e80000100800 */
[----:B-1----:R1:W4:Y:S04]  /*aa10*/  LDG.E.U16 R223, desc[UR4][R10.64] ;  /* 0x000000040adf7981 */ /* 0x002328000c1e1500 */
[----:B--2---:R2:W-:Y:S01]  /*aa20*/  STL [R1+0x200], R217 ;  /* 0x000200d901007387 */ /* 0x0045e20000100800 */
[----:B------:R-:W-:-:S03]  /*aa30*/  IMAD.WIDE R16, R15, 0x2, R220 ;  /* 0x000000020f107825 */ /* 0x000fc600078e02dc */
[----:B0-----:R-:W4:Y:S01]  /*aa40*/  LDG.E.U16 R222, desc[UR4][R8.64] ;  /* 0x0000000408de7981 */ /* 0x001f22000c1e1500 */
[----:B-1----:R-:W-:-:S03]  /*aa50*/  IMAD R10, R23, 0x1e, RZ ;  /* 0x0000001e170a7824 */ /* 0x002fc600078e02ff */
[----:B--2---:R0:W2:Y:S01]  /*aa60*/  LDG.E.U16 R217, desc[UR4][R6.64] ;  /* 0x0000000406d97981 */ /* 0x0040a2000c1e1500 */
[----:B------:R-:W-:Y:S01]  /*aa70*/  IMAD.WIDE R12, R10, 0x2, R218 ;  /* 0x000000020a0c7825 */ /* 0x000fe200078e02da */
[----:B------:R-:W-:-:S03]  /*aa80*/  SHF.L.U32 R15, R23, 0x5, RZ ;  /* 0x00000005170f7819 */ /* 0x000fc600000006ff */
[----:B------:R-:W-:Y:S01]  /*aa90*/  IMAD.WIDE R4, R3, 0x2, R4 ;  /* 0x0000000203047825 */ /* 0x000fe200078e0204 */
[----:B0-----:R-:W-:-:S03]  /*aaa0*/  LEA R6, R23, -R23, 0x5 ;  /* 0x8000001717067211 */ /* 0x001fc600078e28ff */
[----:B------:R-:W-:-:S04]  /*aab0*/  IMAD.WIDE R10, R10, 0x2, R220 ;  /* 0x000000020a0a7825 */ /* 0x000fc800078e02dc */
[----:B------:R-:W-:Y:S01]  /*aac0*/  IMAD.WIDE R8, R6, 0x2, R218 ;  /* 0x0000000206087825 */ /* 0x000fe200078e02da */
[----:B------:R0:W-:Y:S03]  /*aad0*/  STL [R1+0x1fc], R216 ;  /* 0x0001fcd801007387 */ /* 0x0001e60000100800 */
[----:B------:R-:W-:-:S04]  /*aae0*/  IMAD.WIDE R16, R3, 0x2, R16 ;  /* 0x0000000203107825 */ /* 0x000fc800078e0210 */
[----:B------:R-:W-:Y:S01]  /*aaf0*/  IMAD.WIDE R6, R6, 0x2, R220 ;  /* 0x0000000206067825 */ /* 0x000fe200078e02dc */
[----:B0-----:R0:W2:Y:S03]  /*ab00*/  LDG.E.U16 R216, desc[UR4][R4.64] ;  /* 0x0000000404d87981 */ /* 0x0010a6000c1e1500 */
[----:B------:R-:W-:-:S04]  /*ab10*/  IMAD.WIDE R12, R3, 0x2, R12 ;  /* 0x00000002030c7825 */ /* 0x000fc800078e020c */
[----:B------:R-:W-:-:S04]  /*ab20*/  IMAD.WIDE R10, R3, 0x2, R10 ;  /* 0x00000002030a7825 */ /* 0x000fc800078e020a */
[----:B------:R-:W-:-:S04]  /*ab30*/  IMAD.WIDE R8, R3, 0x2, R8 ;  /* 0x0000000203087825 */ /* 0x000fc800078e0208 */
[----:B0-----:R-:W-:-:S04]  /*ab40*/  IMAD.WIDE R4, R15, 0x2, R218 ;  /* 0x000000020f047825 */ /* 0x001fc800078e02da */
        /* <DEDUP_REMOVED lines=14> */
[C---:B------:R-:W-:Y:S01]  /*ac30*/  LEA R10, R23.reuse, R23, 0x5 ;  /* 0x00000017170a7211 */ /* 0x040fe200078e28ff */
[----:B-1----:R-:W-:-:S02]  /*ac40*/  IMAD R6, R23, 0x22, RZ ;  /* 0x0000002217067824 */ /* 0x002fc400078e02ff */
[----:B------:R-:W-:-:S04]  /*ac50*/  IMAD.WIDE R16, R15, 0x2, R220 ;  /* 0x000000020f107825 */ /* 0x000fc800078e02dc */
[----:B------:R-:W-:-:S04]  /*ac60*/  IMAD.WIDE R12, R10, 0x2, R218 ;  /* 0x000000020a0c7825 */ /* 0x000fc800078e02da */
[----:B------:R-:W-:-:S04]  /*ac70*/  IMAD.WIDE R10, R10, 0x2, R220 ;  /* 0x000000020a0a7825 */ /* 0x000fc800078e02dc */
[----:B------:R-:W-:-:S04]  /*ac80*/  IMAD.WIDE R8, R6, 0x2, R218 ;  /* 0x0000000206087825 */ /* 0x000fc800078e02da */
[----:B------:R-:W-:-:S04]  /*ac90*/  IMAD.WIDE R6, R6, 0x2, R220 ;  /* 0x0000000206067825 */ /* 0x000fc800078e02dc */
[----:B------:R-:W-:-:S04]  /*aca0*/  IMAD.WIDE R10, R3, 0x2, R10 ;  /* 0x00000002030a7825 */ /* 0x000fc800078e020a */
[----:B------:R-:W-:Y:S02]  /*acb0*/  IMAD R15, R23, 0x23, RZ ;  /* 0x00000023170f7824 */ /* 0x000fe400078e02ff */
[C---:B------:R-:W-:Y:S01]  /*acc0*/  IMAD.WIDE R16, R3.reuse, 0x2, R16 ;  /* 0x0000000203107825 */ /* 0x040fe200078e0210 */
[----:B------:R1:W-:Y:S03]  /*acd0*/  STL [R1+0x150], R225 ;  /* 0x000150e101007387 */ /* 0x0003e60000100800 */
[----:B------:R-:W-:-:S04]  /*ace0*/  IMAD.WIDE R12, R3, 0x2, R12 ;  /* 0x00000002030c7825 */ /* 0x000fc800078e020c */
[C---:B------:R-:W-:Y:S01]  /*acf0*/  IMAD.WIDE R6, R3.reuse, 0x2, R6 ;  /* 0x0000000203067825 */ /* 0x040fe200078e0206 */
[----:B------:R0:W-:Y:S03]  /*ad00*/  STL [R1+0x1d4], R224 ;  /* 0x0001d4e001007387 */ /* 0x0001e60000100800 */
[----:B------:R-:W-:Y:S01]  /*ad10*/  IMAD.WIDE R8, R3, 0x2, R8 ;  /* 0x0000000203087825 */ /* 0x000fe200078e0208 */
[----:B-1----:R1:W4:Y:S03]  /*ad20*/  LDG.E.U16 R225, desc[UR4][R16.64] ;  /* 0x0000000410e17981 */ /* 0x002326000c1e1500 */
[C---:B0-----:R-:W-:Y:S01]  /*ad30*/  IMAD.WIDE R4, R15.reuse, 0x2, R218 ;  /* 0x000000020f047825 */ /* 0x041fe200078e02da */
[----:B------:R0:W-:Y:S04]  /*ad40*/  STL [R1+0x1d0], R223 ;  /* 0x0001d0df01007387 */ /* 0x0001e80000100800 */
[----:B------:R-:W4:Y:S04]  /*ad50*/  LDG.E.U16 R224, desc[UR4][R12.64] ;  /* 0x000000040ce07981 */ /* 0x000f28000c1e1500 */
[----:B------:R2:W-:Y:S04]  /*ad60*/  STL [R1+0x1f4], R222 ;  /* 0x0001f4de01007387 */ /* 0x0005e80000100800 */
[----:B0-----:R0:W4:Y:S01]  /*ad70*/  LDG.E.U16 R223, desc[UR4][R10.64] ;  /* 0x000000040adf7981 */ /* 0x001122000c1e1500 */
[----:B-1----:R-:W-:-:S03]  /*ad80*/  IMAD.WIDE R16, R15, 0x2, R220 ;  /* 0x000000020f107825 */ /* 0x002fc600078e02dc */
[----:B--2---:R1:W-:Y:S01]  /*ad90*/  STL [R1+0x1f0], R217 ;  /* 0x0001f0d901007387 */ /* 0x0043e20000100800 */
[----:B------:R-:W-:-:S03]  /*ada0*/  IMAD.WIDE R4, R3, 0x2, R4 ;  /* 0x0000000203047825 */ /* 0x000fc600078e0204 */
[----:B------:R-:W2:Y:S01]  /*adb0*/  LDG.E.U16 R222, desc[UR4][R8.64] ;  /* 0x0000000408de7981 */ /* 0x000ea2000c1e1500 */
[----:B0-----:R-:W-:-:S03]  /*adc0*/  IMAD R10, R23, 0x24, RZ ;  /* 0x00000024170a7824 */ /* 0x001fc600078e02ff */
[----:B-1----:R0:W2:Y:S01]  /*add0*/  LDG.E.U16 R217, desc[UR4][R6.64] ;  /* 0x0000000406d97981 */ /* 0x0020a2000c1e1500 */
[----:B------:R-:W-:-:S04]  /*ade0*/  IMAD.WIDE R12, R10, 0x2, R218 ;  /* 0x000000020a0c7825 */ /* 0x000fc800078e02da */
[----:B------:R-:W-:-:S04]  /*adf0*/  IMAD.WIDE R10, R10, 0x2, R220 ;  /* 0x000000020a0a7825 */ /* 0x000fc800078e02dc */
[C---:B0-----:R-:W-:Y:S02]  /*ae00*/  IMAD R6, R23.reuse, 0x25, RZ ;  /* 0x0000002517067824 */ /* 0x041fe400078e02ff */
[----:B------:R-:W-:Y:S02]  /*ae10*/  IMAD R15, R23, 0x26, RZ ;  /* 0x00000026170f7824 */ /* 0x000fe400078e02ff */
        /* <DEDUP_REMOVED lines=30> */
[----:B------:R-:W-:Y:S02]  /*b000*/  IMAD R15, R23, 0x29, RZ ;  /* 0x00000029170f7824 */ /* 0x000fe400078e02ff */
[----:B------:R-:W-:Y:S01]  /*b010*/  IMAD.WIDE R10, R3, 0x2, R10 ;  /* 0x00000002030a7825 */ /* 0x000fe200078e020a */
[----:B------:R1:W-:Y:S03]  /*b020*/  STL [R1+0x48], R225 ;  /* 0x000048e101007387 */ /* 0x0003e60000100800 */
[----:B0-----:R-:W-:-:S04]  /*b030*/  IMAD.WIDE R4, R15, 0x2, R218 ;  /* 0x000000020f047825 */ /* 0x001fc800078e02da */
[C---:B------:R-:W-:Y:S01]  /*b040*/  IMAD.WIDE R6, R3.reuse, 0x2, R6 ;  /* 0x0000000203067825 */ /* 0x040fe200078e0206 */
[----:B------:R0:W-:Y:S03]  /*b050*/  STL [R1+0xcc], R224 ;  /* 0x0000cce001007387 */ /* 0x0001e60000100800 */
[----:B------:R-:W-:-:S04]  /*b060*/  IMAD.WIDE R16, R3, 0x2, R16 ;  /* 0x0000000203107825 */ /* 0x000fc800078e0210 */
[C---:B------:R-:W-:Y:S01]  /*b070*/  IMAD.WIDE R12, R3.reuse, 0x2, R12 ;  /* 0x00000002030c7825 */ /* 0x040fe200078e020c */
[----:B-1----:R1:W4:Y:S04]  /*b080*/  LDG.E.U16 R225, desc[UR4][R16.64] ;  /* 0x0000000410e17981 */ /* 0x002328000c1e1500 */
[----:B------:R1:W-:Y:S01]  /*b090*/  STL [R1+0xc8], R223 ;  /* 0x0000c8df01007387 */ /* 0x0003e20000100800 */
[----:B------:R-:W-:-:S03]  /*b0a0*/  IMAD.WIDE R8, R3, 0x2, R8 ;  /* 0x0000000203087825 */ /* 0x000fc600078e0208 */
[----:B0-----:R-:W4:Y:S01]  /*b0b0*/  LDG.E.U16 R224, desc[UR4][R12.64] ;  /* 0x000000040ce07981 */ /* 0x001f22000c1e1500 */
[----:B------:R-:W-:-:S03]  /*b0c0*/  IMAD.WIDE R4, R3, 0x2, R4 ;  /* 0x0000000203047825 */ /* 0x000fc600078e0204 */
[----:B--2---:R0:W-:Y:S04]  /*b0d0*/  STL [R1+0x14c], R222 ;  /* 0x00014cde01007387 */ /* 0x0041e80000100800 */
[----:B-1----:R1:W2:Y:S01]  /*b0e0*/  LDG.E.U16 R223, desc[UR4][R10.64] ;  /* 0x000000040adf7981 */ /* 0x0022a2000c1e1500 */
[----:B------:R-:W-:-:S03]  /*b0f0*/  IMAD.WIDE R16, R15, 0x2, R220 ;  /* 0x000000020f107825 */ /* 0x000fc600078e02dc */
[----:B------:R1:W-:Y:S01]  /*b100*/  STL [R1+0x148], R217 ;  /* 0x000148d901007387 */ /* 0x0003e20000100800 */
[----:B------:R-:W-:-:S03]  /*b110*/  IMAD R15, R23, 0x2c, RZ ;  /* 0x0000002c170f7824 */ /* 0x000fc600078e02ff */
[----:B0-----:R-:W2:Y:S01]  /*b120*/  LDG.E.U16 R222, desc[UR4][R8.64] ;  /* 0x0000000408de7981 */ /* 0x001ea2000c1e1500 */
[----:B-1----:R-:W-:-:S03]  /*b130*/  IMAD R10, R23, 0x2a, RZ ;  /* 0x0000002a170a7824 */ /* 0x002fc600078e02ff */
[----:B------:R0:W2:Y:S01]  /*b140*/  LDG.E.U16 R217, desc[UR4][R6.64] ;  /* 0x0000000406d97981 */ /* 0x0000a2000c1e1500 */
[----:B------:R-:W-:-:S04]  /*b150*/  IMAD.WIDE R12, R10, 0x2, R218 ;  /* 0x000000020a0c7825 */ /* 0x000fc800078e02da */
[----:B------:R-:W-:-:S04]  /*b160*/  IMAD.WIDE R10, R10, 0x2, R220 ;  /* 0x000000020a0a7825 */ /* 0x000fc800078e02dc */
[----:B0-----:R-:W-:Y:S01]  /*b170*/  IMAD R6, R23, 0x2b, RZ ;  /* 0x0000002b17067824 */ /* 0x001fe200078e02ff */
[----:B------:R0:W-:Y:S03]  /*b180*/  STL [R1+0x1b4], R216 ;  /* 0x0001b4d801007387 */ /* 0x0001e60000100800 */
[----:B------:R-:W-:-:S04]  /*b190*/  IMAD.WIDE R8, R6, 0x2, R218 ;  /* 0x0000000206087825 */ /* 0x000fc800078e02da */
        /* <DEDUP_REMOVED lines=15> */
[----:B0-----:R-:W4:Y:S04]  /*b290*/  LDG.E.U16 R20, desc[UR4][R8.64] ;  /* 0x0000000408147981 */ /* 0x001f28000c1e1500 */
[----:B-1----:R0:W3:Y:S04]  /*b2a0*/  LDG.E.U16 R19, desc[UR4][R16.64] ;  /* 0x0000000410137981 */ /* 0x0020e8000c1e1500 */
[----:B------:R1:W-:Y:S04]  /*b2b0*/  STL [R1+0x1a0], R18 ;  /* 0x0001a01201007387 */ /* 0x0003e80000100800 */
[----:B-1----:R1:W4:Y:S04]  /*b2c0*/  LDG.E.U16 R18, desc[UR4][R6.64] ;  /* 0x0000000406127981 */ /* 0x002328000c1e1500 */
[----:B------:R0:W-:Y:S04]  /*b2d0*/  STL [R1+0x19c], R2 ;  /* 0x00019c0201007387 */ /* 0x0001e80000100800 */
[----:B0-----:R0:W4:Y:S01]  /*b2e0*/  LDG.E.U16 R2, desc[UR4][R4.64] ;  /* 0x0000000404027981 */ /* 0x001122000c1e1500 */
[----:B------:R-:W-:-:S04]  /*b2f0*/  IMAD.WIDE R16, R15, 0x2, R220 ;  /* 0x000000020f107825 */ /* 0x000fc800078e02dc */
[C---:B------:R-:W-:Y:S02]  /*b300*/  IMAD R10, R23.reuse, 0x2d, RZ ;  /* 0x0000002d170a7824 */ /* 0x040fe400078e02ff */
[----:B-1----:R-:W-:Y:S02]  /*b310*/  IMAD R6, R23, 0x2e, RZ ;  /* 0x0000002e17067824 */ /* 0x002fe400078e02ff */
[----:B------:R-:W-:-:S04]  /*b320*/  IMAD.WIDE R16, R3, 0x2, R16 ;  /* 0x0000000203107825 */ /* 0x000fc800078e0210 */
[----:B------:R-:W-:Y:S02]  /*b330*/  IMAD R15, R23, 0x2f, RZ ;  /* 0x0000002f170f7824 */ /* 0x000fe400078e02ff */
[----:B------:R-:W-:-:S04]  /*b340*/  IMAD.WIDE R12, R10, 0x2, R218 ;  /* 0x000000020a0c7825 */ /* 0x000fc800078e02da */
[----:B------:R-:W-:-:S04]  /*b350*/  IMAD.WIDE R10, R10, 0x2, R220 ;  /* 0x000000020a0a7825 */ /* 0x000fc800078e02dc */
[----:B------:R-:W-:-:S04]  /*b360*/  IMAD.WIDE R8, R6, 0x2, R218 ;  /* 0x0000000206087825 */ /* 0x000fc800078e02da */
[----:B------:R-:W-:-:S04]  /*b370*/  IMAD.WIDE R6, R6, 0x2, R220 ;  /* 0x0000000206067825 */ /* 0x000fc800078e02dc */
[----:B0-----:R-:W-:Y:S01]  /*b380*/  IMAD.WIDE R4, R15, 0x2, R218 ;  /* 0x000000020f047825 */ /* 0x001fe200078e02da */
[----:B------:R0:W-:Y:S03]  /*b390*/  STL [R1+0x198], R225 ;  /* 0x000198e101007387 */ /* 0x0001e60000100800 */
[----:B------:R-:W-:-:S04]  /*b3a0*/  IMAD.WIDE R12, R3, 0x2, R12 ;  /* 0x00000002030c7825 */ /* 0x000fc800078e020c */
[C---:B------:R-:W-:Y:S01]  /*b3b0*/  IMAD.WIDE R10, R3.reuse, 0x2, R10 ;  /* 0x00000002030a7825 */ /* 0x040fe200078e020a */
[----:B------:R1:W-:Y:S04]  /*b3c0*/  STL [R1+0x194], R224 ;  /* 0x000194e001007387 */ /* 0x0003e80000100800 */
[----:B0-----:R0:W4:Y:S01]  /*b3d0*/  LDG.E.U16 R225, desc[UR4][R16.64] ;  /* 0x0000000410e17981 */ /* 0x001122000c1e1500 */
[----:B------:R-:W-:-:S03]  /*b3e0*/  IMAD.WIDE R8, R3, 0x2, R8 ;  /* 0x0000000203087825 */ /* 0x000fc600078e0208 */
[----:B--2---:R2:W-:Y:S01]  /*b3f0*/  STL [R1+0x190], R223 ;  /* 0x000190df01007387 */ /* 0x0045e20000100800 */
[----:B------:R-:W-:-:S03]  /*b400*/  IMAD.WIDE R6, R3, 0x2, R6 ;  /* 0x0000000203067825 */ /* 0x000fc600078e0206 */
[----:B-1----:R-:W4:Y:S01]  /*b410*/  LDG.E.U16 R224, desc[UR4][R12.64] ;  /* 0x000000040ce07981 */ /* 0x002f22000c1e1500 */
[----:B0-----:R-:W-:-:S03]  /*b420*/  IMAD.WIDE R16, R15, 0x2, R220 ;  /* 0x000000020f107825 */ /* 0x001fc600078e02dc */
[----:B------:R0:W-:Y:S01]  /*b430*/  STL [R1+0x44], R222 ;  /* 0x000044de01007387 */ /* 0x0001e20000100800 */
[----:B------:R-:W-:-:S03]  /*b440*/  IMAD.WIDE R4, R3, 0x2, R4 ;  /* 0x0000000203047825 */ /* 0x000fc600078e0204 */
[----:B--2---:R1:W2:Y:S04]  /*b450*/  LDG.E.U16 R223, desc[UR4][R10.64] ;  /* 0x000000040adf7981 */ /* 0x0042a8000c1e1500 */
[----:B------:R1:W-:Y:S01]  /*b460*/  STL [R1+0x40], R217 ;  /* 0x000040d901007387 */ /* 0x0003e20000100800 */
[----:B------:R-:W-:-:S03]  /*b470*/  IMAD.WIDE R16, R3, 0x2, R16 ;  /* 0x0000000203107825 */ /* 0x000fc600078e0210 */
[----:B0-----:R-:W2:Y:S04]  /*b480*/  LDG.E.U16 R222, desc[UR4][R8.64] ;  /* 0x0000000408de7981 */ /* 0x001ea8000c1e1500 */
[----:B-1----:R0:W2:Y:S04]  /*b490*/  LDG.E.U16 R217, desc[UR4][R6.64] ;  /* 0x0000000406d97981 */ /* 0x0020a8000c1e1500 */
[----:B------:R-:W-:Y:S04]  /*b4a0*/  STL [R1+0xc4], R216 ;  /* 0x0000c4d801007387 */ /* 0x000fe80000100800 */
[----:B---3--:R1:W-:Y:S04]  /*b4b0*/  STL [R1+0xc0], R19 ;  /* 0x0000c01301007387 */ /* 0x0083e80000100800 */
[----:B------:R-:W-:Y:S04]  /*b4c0*/  STL [R1+0x144], R22 ;  /* 0x0001441601007387 */ /* 0x000fe80000100800 */
[----:B----4-:R-:W-:Y:S04]  /*b4d0*/  STL [R1+0x140], R21 ;  /* 0x0001401501007387 */ /* 0x010fe80000100800 */
[----:B------:R-:W-:Y:S04]  /*b4e0*/  STL [R1+0x18c], R20 ;  /* 0x00018c1401007387 */ /* 0x000fe80000100800 */
[----:B------:R-:W-:Y:S04]  /*b4f0*/  STL [R1+0x188], R18 ;  /* 0x0001881201007387 */ /* 0x000fe80000100800 */
[----:B-1----:R1:W3:Y:S04]  /*b500*/  LDG.E.U16 R19, desc[UR4][R4.64] ;  /* 0x0000000404137981 */ /* 0x0022e8000c1e1500 */
[----:B------:R4:W-:Y:S04]  /*b510*/  STL [R1+0x184], R2 ;  /* 0x0001840201007387 */ /* 0x0009e80000100800 */
[----:B----4-:R-:W4:Y:S01]  /*b520*/  LDG.E.U16 R2, desc[UR4][R16.64] ;  /* 0x0000000410027981 */ /* 0x010f22000c1e1500 */
[----:B------:R-:W-:-:S02]  /*b530*/  IMAD R10, R23, 0x30, RZ ;  /* 0x00000030170a7824 */ /* 0x000fc400078e02ff */
[C---:B0-----:R-:W-:Y:S02]  /*b540*/  IMAD R6, R23.reuse, 0x31, RZ ;  /* 0x0000003117067824 */ /* 0x041fe400078e02ff */
[----:B------:R-:W-:Y:S02]  /*b550*/  IMAD R15, R23, 0x32, RZ ;  /* 0x00000032170f7824 */ /* 0x000fe400078e02ff */
[----:B------:R-:W-:-:S04]  /*b560*/  IMAD.WIDE R12, R10, 0x2, R218 ;  /* 0x000000020a0c7825 */ /* 0x000fc800078e02da */
[----:B------:R-:W-:-:S04]  /*b570*/  IMAD.WIDE R10, R10, 0x2, R220 ;  /* 0x000000020a0a7825 */ /* 0x000fc800078e02dc */
[----:B------:R-:W-:-:S04]  /*b580*/  IMAD.WIDE R8, R6, 0x2, R218 ;  /* 0x0000000206087825 */ /* 0x000fc800078e02da */
[----:B------:R-:W-:-:S04]  /*b590*/  IMAD.WIDE R6, R6, 0x2, R220 ;  /* 0x0000000206067825 */ /* 0x000fc800078e02dc */
[----:B-1----:R-:W-:-:S04]  /*b5a0*/  IMAD.WIDE R4, R15, 0x2, R218 ;  /* 0x000000020f047825 */ /* 0x002fc800078e02da */
[----:B------:R-:W-:-:S04]  /*b5b0*/  IMAD.WIDE R12, R3, 0x2, R12 ;  /* 0x00000002030c7825 */ /* 0x000fc800078e020c */
[C---:B------:R-:W-:Y:S01]  /*b5c0*/  IMAD.WIDE R10, R3.reuse, 0x2, R10 ;  /* 0x00000002030a7825 */ /* 0x040fe200078e020a */
[----:B------:R-:W4:Y:S03]  /*b5d0*/  LDG.E.U16 R216, desc[UR4][R12.64] ;  /* 0x000000040cd87981 */ /* 0x000f26000c1e1500 */
[C---:B------:R-:W-:Y:S01]  /*b5e0*/  IMAD.WIDE R8, R3.reuse, 0x2, R8 ;  /* 0x0000000203087825 */ /* 0x040fe200078e0208 */
[----:B------:R0:W4:Y:S03]  /*b5f0*/  LDG.E.U16 R22, desc[UR4][R10.64] ;  /* 0x000000040a167981 */ /* 0x000126000c1e1500 */
[C---:B------:R-:W-:Y:S01]  /*b600*/  IMAD.WIDE R6, R3.reuse, 0x2, R6 ;  /* 0x0000000203067825 */ /* 0x040fe200078e0206 */
[----:B------:R-:W4:Y:S03]  /*b610*/  LDG.E.U16 R21, desc[UR4][R8.64] ;  /* 0x0000000408157981 */ /* 0x000f26000c1e1500 */
[----:B------:R-:W-:Y:S01]  /*b620*/  IMAD.WIDE R4, R3, 0x2, R4 ;  /* 0x0000000203047825 */ /* 0x000fe200078e0204 */
[----:B------:R1:W4:Y:S04]  /*b630*/  LDG.E.U16 R20, desc[UR4][R6.64] ;  /* 0x0000000406147981 */ /* 0x000328000c1e1500 */
[----:B------:R2:W4:Y:S01]  /*b640*/  LDG.E.U16 R18, desc[UR4][R4.64] ;  /* 0x0000000404127981 */ /* 0x000522000c1e1500 */
[----:B0-----:R-:W-:-:S02]  /*b650*/  IMAD R10, R23, 0x33, RZ ;  /* 0x00000033170a7824 */ /* 0x001fc400078e02ff */
[----:B------:R-:W-:-:S04]  /*b660*/  IMAD.WIDE R16, R15, 0x2, R220 ;  /* 0x000000020f107825 */ /* 0x000fc800078e02dc */
[C---:B-1----:R-:W-:Y:S02]  /*b670*/  IMAD R6, R23.reuse, 0x34, RZ ;  /* 0x0000003417067824 */ /* 0x042fe400078e02ff */
[----:B------:R-:W-:Y:S02]  /*b680*/  IMAD R15, R23, 0x35, RZ ;  /* 0x00000035170f7824 */ /* 0x000fe400078e02ff */
[----:B------:R-:W-:-:S04]  /*b690*/  IMAD.WIDE R12, R10, 0x2, R218 ;  /* 0x000000020a0c7825 */ /* 0x000fc800078e02da */
[----:B------:R-:W-:-:S04]  /*b6a0*/  IMAD.WIDE R10, R10, 0x2, R220 ;  /* 0x000000020a0a7825 */ /* 0x000fc800078e02dc */
[----:B------:R-:W-:-:S04]  /*b6b0*/  IMAD.WIDE R8, R6, 0x2, R218 ;  /* 0x0000000206087825 */ /* 0x000fc800078e02da */
[----:B------:R-:W-:-:S04]  /*b6c0*/  IMAD.WIDE R6, R6, 0x2, R220 ;  /* 0x0000000206067825 */ /* 0x000fc800078e02dc */
[----:B--2---:R-:W-:Y:S01]  /*b6d0*/  IMAD.WIDE R4, R15, 0x2, R218 ;  /* 0x000000020f047825 */ /* 0x004fe200078e02da */
[----:B------:R0:W-:Y:S03]  /*b6e0*/  STL [R1+0x180], R225 ;  /* 0x000180e101007387 */ /* 0x0001e60000100800 */
[C---:B------:R-:W-:Y:S01]  /*b6f0*/  IMAD.WIDE R16, R3.reuse, 0x2, R16 ;  /* 0x0000000203107825 */ /* 0x040fe200078e0210 */
[----:B------:R1:W-:Y:S03]  /*b700*/  STL [R1+0x17c], R224 ;  /* 0x00017ce001007387 */ /* 0x0003e60000100800 */
[C---:B------:R-:W-:Y:S01]  /*b710*/  IMAD.WIDE R12, R3.reuse, 0x2, R12 ;  /* 0x00000002030c7825 */ /* 0x040fe200078e020c */
[----:B------:R-:W-:Y:S03]  /*b720*/  STL [R1+0x178], R223 ;  /* 0x000178df01007387 */ /* 0x000fe60000100800 */
[C---:B------:R-:W-:Y:S01]  /*b730*/  IMAD.WIDE R10, R3.reuse, 0x2, R10 ;  /* 0x00000002030a7825 */ /* 0x040fe200078e020a */
[----:B0-----:R0:W2:Y:S03]  /*b740*/  LDG.E.U16 R225, desc[UR4][R16.64] ;  /* 0x0000000410e17981 */ /* 0x0010a6000c1e1500 */
[C---:B------:R-:W-:Y:S01]  /*b750*/  IMAD.WIDE R8, R3.reuse, 0x2, R8 ;  /* 0x0000000203087825 */ /* 0x040fe200078e0208 */
[----:B------:R0:W-:Y:S03]  /*b760*/  STL [R1+0x174], R222 ;  /* 0x000174de01007387 */ /* 0x0001e60000100800 */
[C---:B------:R-:W-:Y:S01]  /*b770*/  IMAD.WIDE R6, R3.reuse, 0x2, R6 ;  /* 0x0000000203067825 */ /* 0x040fe200078e0206 */
[----:B-1----:R-:W2:Y:S03]  /*b780*/  LDG.E.U16 R224, desc[UR4][R12.64] ;  /* 0x000000040ce07981 */ /* 0x002ea6000c1e1500 */
[----:B------:R-:W-:Y:S01]  /*b790*/  IMAD.WIDE R4, R3, 0x2, R4 ;  /* 0x0000000203047825 */ /* 0x000fe200078e0204 */
[----:B------:R1:W-:Y:S04]  /*b7a0*/  STL [R1+0x170], R217 ;  /* 0x000170d901007387 */ /* 0x0003e80000100800 */
[----:B0-----:R0:W2:Y:S04]  /*b7b0*/  LDG.E.U16 R222, desc[UR4][R10.64] ;  /* 0x000000040ade7981 */ /* 0x0010a8000c1e1500 */
[----:B-1----:R-:W2:Y:S04]  /*b7c0*/  LDG.E.U16 R217, desc[UR4][R8.64] ;  /* 0x0000000408d97981 */ /* 0x002ea8000c1e1500 */
[----:B---3--:R1:W-:Y:S04]  /*b7d0*/  STL [R1+0x13c], R19 ;  /* 0x00013c1301007387 */ /* 0x0083e80000100800 */
[----:B-1----:R1:W3:Y:S04]  /*b7e0*/  LDG.E.U16 R19, desc[UR4][R6.64] ;  /* 0x0000000406137981 */ /* 0x0022e8000c1e1500 */
[----:B----4-:R4:W-:Y:S04]  /*b7f0*/  STL [R1+0x138], R2 ;  /* 0x0001380201007387 */ /* 0x0109e80000100800 */
[----:B----4-:R-:W4:Y:S01]  /*b800*/  LDG.E.U16 R2, desc[UR4][R4.64] ;  /* 0x0000000404027981 */ /* 0x010f22000c1e1500 */
[----:B------:R-:W-:-:S04]  /*b810*/  IMAD.WIDE R16, R15, 0x2, R220 ;  /* 0x000000020f107825 */ /* 0x000fc800078e02dc */
[----:B------:R-:W-:-:S04]  /*b820*/  IMAD.WIDE R16, R3, 0x2, R16 ;  /* 0x0000000203107825 */ /* 0x000fc800078e0210 */
[C---:B0-----:R-:W-:Y:S02]  /*b830*/  IMAD R10, R23.reuse, 0x36, RZ ;  /* 0x00000036170a7824 */ /* 0x041fe400078e02ff */
[----:B-1----:R-:W-:Y:S02]  /*b840*/  IMAD R6, R23, 0x37, RZ ;  /* 0x0000003717067824 */ /* 0x002fe400078e02ff */
[C---:B------:R-:W-:Y:S01]  /*b850*/  IMAD.WIDE R12, R10.reuse, 0x2, R218 ;  /* 0x000000020a0c7825 */ /* 0x040fe200078e02da */
[----:B------:R-:W-:Y:S04]  /*b860*/  STL [R1+0x3c], R216 ;  /* 0x00003cd801007387 */ /* 0x000fe80000100800 */
[----:B------:R-:W-:Y:S04]  /*b870*/  STL [R1+0x38], R22 ;  /* 0x0000381601007387 */ /* 0x000fe80000100800 */
[----:B------:R-:W-:Y:S04]  /*b880*/  STL [R1+0xbc], R21 ;  /* 0x0000bc1501007387 */ /* 0x000fe80000100800 */
[----:B------:R-:W-:Y:S04]  /*b890*/  STL [R1+0xb8], R20 ;  /* 0x0000b81401007387 */ /* 0x000fe80000100800 */
[----:B------:R0:W-:Y:S01]  /*b8a0*/  STL [R1+0x134], R18 ;  /* 0x0001341201007387 */ /* 0x0001e20000100800 */
[----:B------:R-:W-:-:S04]  /*b8b0*/  IMAD.WIDE R10, R10, 0x2, R220 ;  /* 0x000000020a0a7825 */ /* 0x000fc800078e02dc */
[C---:B------:R-:W-:Y:S01]  /*b8c0*/  IMAD.WIDE R8, R6.reuse, 0x2, R218 ;  /* 0x0000000206087825 */ /* 0x040fe200078e02da */
[----:B0-----:R-:W4:Y:S03]  /*b8d0*/  LDG.E.U16 R18, desc[UR4][R16.64] ;  /* 0x0000000410127981 */ /* 0x001f26000c1e1500 */
[----:B------:R-:W-:-:S04]  /*b8e0*/  IMAD.WIDE R6, R6, 0x2, R220 ;  /* 0x0000000206067825 */ /* 0x000fc800078e02dc */
[----:B------:R-:W-:-:S04]  /*b8f0*/  IMAD.WIDE R12, R3, 0x2, R12 ;  /* 0x00000002030c7825 */ /* 0x000fc800078e020c */
[C---:B------:R-:W-:Y:S01]  /*b900*/  IMAD.WIDE R10, R3.reuse, 0x2, R10 ;  /* 0x00000002030a7825 */ /* 0x040fe200078e020a */
[----:B------:R-:W4:Y:S03]  /*b910*/  LDG.E.U16 R223, desc[UR4][R12.64] ;  /* 0x000000040cdf7981 */ /* 0x000f26000c1e1500 */
[C---:B------:R-:W-:Y:S01]  /*b920*/  IMAD.WIDE R8, R3.reuse, 0x2, R8 ;  /* 0x0000000203087825 */ /* 0x040fe200078e0208 */
[----:B------:R0:W4:Y:S03]  /*b930*/  LDG.E.U16 R216, desc[UR4][R10.64] ;  /* 0x000000040ad87981 */ /* 0x000126000c1e1500 */
[----:B------:R-:W-:Y:S01]  /*b940*/  IMAD.WIDE R6, R3, 0x2, R6 ;  /* 0x0000000203067825 */ /* 0x000fe200078e0206 */
[----:B------:R1:W4:Y:S03]  /*b950*/  LDG.E.U16 R22, desc[UR4][R8.64] ;  /* 0x0000000408167981 */ /* 0x000326000c1e1500 */
[C---:B------:R-:W-:Y:S01]  /*b960*/  IMAD R15, R23.reuse, 0x38, RZ ;  /* 0x00000038170f7824 */ /* 0x040fe200078e02ff */
[----:B------:R-:W4:Y:S01]  /*b970*/  LDG.E.U16 R21, desc[UR4][R6.64] ;  /* 0x0000000406157981 */ /* 0x000f22000c1e1500 */
[----:B0-----:R-:W-:-:S02]  /*b980*/  IMAD R10, R23, 0x39, RZ ;  /* 0x00000039170a7824 */ /* 0x001fc400078e02ff */
[----:B------:R-:W-:-:S04]  /*b990*/  IMAD.WIDE R4, R15, 0x2, R218 ;  /* 0x000000020f047825 */ /* 0x000fc800078e02da */
[----:B------:R-:W-:-:S04]  /*b9a0*/  IMAD.WIDE R16, R15, 0x2, R220 ;  /* 0x000000020f107825 */ /* 0x000fc800078e02dc */
[C---:B------:R-:W-:Y:S01]  /*b9b0*/  IMAD.WIDE R12, R10.reuse, 0x2, R218 ;  /* 0x000000020a0c7825 */ /* 0x040fe200078e02da */
[----:B--2---:R-:W-:Y:S03]  /*b9c0*/  STL [R1+0x130], R225 ;  /* 0x000130e101007387 */ /* 0x004fe60000100800 */
[----:B------:R-:W-:Y:S01]  /*b9d0*/  IMAD.WIDE R10, R10, 0x2, R220 ;  /* 0x000000020a0a7825 */ /* 0x000fe200078e02dc */
[----:B------:R-:W-:Y:S03]  /*b9e0*/  STL [R1+0x12c], R224 ;  /* 0x00012ce001007387 */ /* 0x000fe60000100800 */
[----:B------:R-:W-:-:S04]  /*b9f0*/  IMAD.WIDE R4, R3, 0x2, R4 ;  /* 0x0000000203047825 */ /* 0x000fc800078e0204 */
[C---:B------:R-:W-:Y:S01]  /*ba00*/  IMAD.WIDE R16, R3.reuse, 0x2, R16 ;  /* 0x0000000203107825 */ /* 0x040fe200078e0210 */
[----:B------:R0:W-:Y:S03]  /*ba10*/  STL [R1+0x128], R222 ;  /* 0x000128de01007387 */ /* 0x0001e60000100800 */
[C---:B------:R-:W-:Y:S01]  /*ba20*/  IMAD.WIDE R12, R3.reuse, 0x2, R12 ;  /* 0x00000002030c7825 */ /* 0x040fe200078e020c */
[----:B------:R2:W2:Y:S03]  /*ba30*/  LDG.E.U16 R20, desc[UR4][R4.64] ;  /* 0x0000000404147981 */ /* 0x0004a6000c1e1500 */
[----:B------:R-:W-:Y:S01]  /*ba40*/  IMAD.WIDE R10, R3, 0x2, R10 ;  /* 0x00000002030a7825 */ /* 0x000fe200078e020a */
[----:B------:R1:W-:Y:S04]  /*ba50*/  STL [R1+0x124], R217 ;  /* 0x000124d901007387 */ /* 0x0003e80000100800 */
[----:B0-----:R-:W2:Y:S04]  /*ba60*/  LDG.E.U16 R222, desc[UR4][R12.64] ;  /* 0x000000040cde7981 */ /* 0x001ea8000c1e1500 */
[----:B-1----:R0:W2:Y:S04]  /*ba70*/  LDG.E.U16 R217, desc[UR4][R10.64] ;  /* 0x000000040ad97981 */ /* 0x0020a8000c1e1500 */
[----:B---3--:R-:W-:Y:S04]  /*ba80*/  STL [R1+0x120], R19 ;  /* 0x0001201301007387 */ /* 0x008fe80000100800 */
[----:B----4-:R1:W-:Y:S04]  /*ba90*/  STL [R1+0x11c], R2 ;  /* 0x00011c0201007387 */ /* 0x0103e80000100800 */
[----:B-1----:R-:W3:Y:S01]  /*baa0*/  LDG.E.U16 R2, desc[UR4][R16.64] ;  /* 0x0000000410027981 */ /* 0x002ee2000c1e1500 */
[----:B------:R-:W-:-:S02]  /*bab0*/  IMAD R8, R23, 0x3a, RZ ;  /* 0x0000003a17087824 */ /* 0x000fc400078e02ff */
[----:B------:R-:W-:Y:S02]  /*bac0*/  IMAD R15, R23, 0x3b, RZ ;  /* 0x0000003b170f7824 */ /* 0x000fe400078e02ff */
[----:B--2---:R-:W-:-:S04]  /*bad0*/  IMAD.WIDE R4, R8, 0x2, R218 ;  /* 0x0000000208047825 */ /* 0x004fc800078e02da */
[----:B------:R-:W-:-:S04]  /*bae0*/  IMAD.WIDE R8, R8, 0x2, R220 ;  /* 0x0000000208087825 */ /* 0x000fc800078e02dc */
[----:B------:R-:W-:-:S04]  /*baf0*/  IMAD.WIDE R6, R15, 0x2, R218 ;  /* 0x000000020f067825 */ /* 0x000fc800078e02da */
[----:B------:R-:W-:-:S04]  /*bb00*/  IMAD.WIDE R8, R3, 0x2, R8 ;  /* 0x0000000203087825 */ /* 0x000fc800078e0208 */
[----:B------:R-:W-:-:S04]  /*bb10*/  IMAD.WIDE R6, R3, 0x2, R6 ;  /* 0x0000000203067825 */ /* 0x000fc800078e0206 */
[C---:B0-----:R-:W-:Y:S01]  /*bb20*/  IMAD R10, R23.reuse, 0x3c, RZ ;  /* 0x0000003c170a7824 */ /* 0x041fe200078e02ff */
[----:B------:R0:W2:Y:S03]  /*bb30*/  LDG.E.U16 R17, desc[UR4][R6.64] ;  /* 0x0000000406117981 */ /* 0x0000a6000c1e1500 */
[C---:B------:R-:W-:Y:S01]  /*bb40*/  IMAD.WIDE R12, R10.reuse, 0x2, R218 ;  /* 0x000000020a0c7825 */ /* 0x040fe200078e02da */
[----:B------:R1:W-:Y:S03]  /*bb50*/  STL [R1+0x118], R18 ;  /* 0x0001181201007387 */ /* 0x0003e60000100800 */
[----:B0-----:R-:W-:Y:S01]  /*bb60*/  IMAD.WIDE R6, R10, 0x2, R220 ;  /* 0x000000020a067825 */ /* 0x001fe200078e02dc */
[----:B-1----:R0:W4:Y:S03]  /*bb70*/  LDG.E.U16 R18, desc[UR4][R8.64] ;  /* 0x0000000408127981 */ /* 0x002126000c1e1500 */
[----:B0-----:R-:W-:-:S04]  /*bb80*/  IMAD R8, R23, 0x3d, RZ ;  /* 0x0000003d17087824 */ /* 0x001fc800078e02ff */
[----:B------:R-:W-:Y:S01]  /*bb90*/  IMAD.WIDE R10, R8, 0x2, R218 ;  /* 0x00000002080a7825 */ /* 0x000fe200078e02da */
[----:B------:R-:W-:Y:S03]  /*bba0*/  STL [R1+0x114], R223 ;  /* 0x000114df01007387 */ /* 0x000fe60000100800 */
[C---:B------:R-:W-:Y:S01]  /*bbb0*/  IMAD.WIDE R10, R3.reuse, 0x2, R10 ;  /* 0x00000002030a7825 */ /* 0x040fe200078e020a */
[----:B------:R0:W-:Y:S04]  /*bbc0*/  STL [R1+0x110], R216 ;  /* 0x000110d801007387 */ /* 0x0001e80000100800 */
[----:B------:R-:W-:Y:S01]  /*bbd0*/  STL [R1+0x10c], R22 ;  /* 0x00010c1601007387 */ /* 0x000fe20000100800 */
[----:B------:R-:W-:-:S03]  /*bbe0*/  IMAD.WIDE R12, R3, 0x2, R12 ;  /* 0x00000002030c7825 */ /* 0x000fc600078e020c */
[----:B------:R1:W-:Y:S01]  /*bbf0*/  STL [R1+0x108], R21 ;  /* 0x0001081501007387 */ /* 0x0003e20000100800 */
[----:B------:R-:W-:-:S03]  /*bc00*/  IMAD.WIDE R4, R3, 0x2, R4 ;  /* 0x0000000203047825 */ /* 0x000fc600078e0204 */
[----:B0-----:R-:W2:Y:S04]  /*bc10*/  LDG.E.U16 R216, desc[UR4][R12.64] ;  /* 0x000000040cd87981 */ /* 0x001ea8000c1e1500 */
[----:B------:R-:W4:Y:S04]  /*bc20*/  LDG.E.U16 R19, desc[UR4][R4.64] ;  /* 0x0000000404137981 */ /* 0x000f28000c1e1500 */
[----:B-1----:R0:W2:Y:S02]  /*bc30*/  LDG.E.U16 R21, desc[UR4][R10.64] ;  /* 0x000000040a157981 */ /* 0x0020a4000c1e1500 */
[----:B0-----:R-:W-:Y:S01]  /*bc40*/  LEA R10, R23, -R23, 0x6 ;  /* 0x80000017170a7211 */ /* 0x001fe200078e30ff */
[----:B------:R-:W-:-:S04]  /*bc50*/  IMAD.WIDE R4, R15, 0x2, R220 ;  /* 0x000000020f047825 */ /* 0x000fc800078e02dc */
[----:B------:R-:W-:-:S04]  /*bc60*/  IMAD.WIDE R12, R10, 0x2, R218 ;  /* 0x000000020a0c7825 */ /* 0x000fc800078e02da */
[----:B------:R-:W-:Y:S01]  /*bc70*/  IMAD.WIDE R10, R10, 0x2, R220 ;  /* 0x000000020a0a7825 */ /* 0x000fe200078e02dc */
[----:B------:R-:W-:Y:S03]  /*bc80*/  STL [R1+0x34], R20 ;  /* 0x0000341401007387 */ /* 0x000fe60000100800 */
[----:B------:R-:W-:-:S04]  /*bc90*/  IMAD.WIDE R4, R3, 0x2, R4 ;  /* 0x0000000203047825 */ /* 0x000fc800078e0204 */
[----:B------:R-:W-:Y:S01]  /*bca0*/  IMAD.WIDE R10, R3, 0x2, R10 ;  /* 0x00000002030a7825 */ /* 0x000fe200078e020a */
[----:B------:R0:W2:Y:S04]  /*bcb0*/  LDG.E.U16 R16, desc[UR4][R4.64] ;  /* 0x0000000404107981 */ /* 0x0000a8000c1e1500 */
[----:B---3--:R-:W-:Y:S04]  /*bcc0*/  STL [R1+0x30], R2 ;  /* 0x0000300201007387 */ /* 0x008fe80000100800 */
[----:B------:R-:W-:Y:S04]  /*bcd0*/  STL [R1+0xb4], R222 ;  /* 0x0000b4de01007387 */ /* 0x000fe80000100800 */
[----:B------:R1:W-:Y:S04]  /*bce0*/  STL [R1+0xb0], R217 ;  /* 0x0000b0d901007387 */ /* 0x0003e80000100800 */
[----:B-1----:R-:W3:Y:S01]  /*bcf0*/  LDG.E.U16 R217, desc[UR4][R10.64] ;  /* 0x000000040ad97981 */ /* 0x002ee2000c1e1500 */
[----:B------:R-:W-:-:S04]  /*bd00*/  IMAD.WIDE R8, R8, 0x2, R220 ;  /* 0x0000000208087825 */ /* 0x000fc800078e02dc */
[----:B------:R-:W-:Y:S02]  /*bd10*/  IMAD R15, R23, 0x3e, RZ ;  /* 0x0000003e170f7824 */ /* 0x000fe400078e02ff */
[----:B------:R-:W-:-:S04]  /*bd20*/  IMAD.WIDE R6, R3, 0x2, R6 ;  /* 0x0000000203067825 */ /* 0x000fc800078e0206 */
[----:B0-----:R-:W-:Y:S01]  /*bd30*/  IMAD.WIDE R4, R15, 0x2, R218 ;  /* 0x000000020f047825 */ /* 0x001fe200078e02da */
[----:B------:R0:W3:Y:S03]  /*bd40*/  LDG.E.U16 R22, desc[UR4][R6.64] ;  /* 0x0000000406167981 */ /* 0x0000e6000c1e1500 */
[----:B------:R-:W-:-:S04]  /*bd50*/  IMAD.WIDE R8, R3, 0x2, R8 ;  /* 0x0000000203087825 */ /* 0x000fc800078e0208 */
[----:B------:R-:W-:Y:S01]  /*bd60*/  IMAD.WIDE R4, R3, 0x2, R4 ;  /* 0x0000000203047825 */ /* 0x000fe200078e0204 */
[----:B------:R1:W3:Y:S03]  /*bd70*/  LDG.E.U16 R20, desc[UR4][R8.64] ;  /* 0x0000000408147981 */ /* 0x0002e6000c1e1500 */
[----:B0-----:R-:W-:Y:S01]  /*bd80*/  IMAD.WIDE R6, R15, 0x2, R220 ;  /* 0x000000020f067825 */ /* 0x001fe200078e02dc */
[----:B------:R-:W-:Y:S01]  /*bd90*/  SHF.L.U32 R15, R23, 0x6, RZ ;  /* 0x00000006170f7819 */ /* 0x000fe200000006ff */
[----:B------:R0:W3:Y:S02]  /*bda0*/  LDG.E.U16 R2, desc[UR4][R4.64] ;  /* 0x0000000404027981 */ /* 0x0000e4000c1e1500 */
[----:B------:R-:W-:-:S04]  /*bdb0*/  IMAD.WIDE R12, R3, 0x2, R12 ;  /* 0x00000002030c7825 */ /* 0x000fc800078e020c */
[----:B------:R-:W-:-:S04]  /*bdc0*/  IMAD.WIDE R6, R3, 0x2, R6 ;  /* 0x0000000203067825 */ /* 0x000fc800078e0206 */
[----:B-1----:R-:W-:-:S04]  /*bdd0*/  IMAD.WIDE R8, R15, 0x2, R218 ;  /* 0x000000020f087825 */ /* 0x002fc800078e02da */
[----:B0-----:R-:W-:Y:S01]  /*bde0*/  IMAD.WIDE R4, R15, 0x2, R220 ;  /* 0x000000020f047825 */ /* 0x001fe200078e02dc */
[----:B------:R-:W-:-:S03]  /*bdf0*/  LEA R15, R23, R23, 0x6 ;  /* 0x00000017170f7211 */ /* 0x000fc600078e30ff */
[----:B------:R-:W-:-:S04]  /*be00*/  IMAD.WIDE R8, R3, 0x2, R8 ;  /* 0x0000000203087825 */ /* 0x000fc800078e0208 */
[----:B------:R-:W-:Y:S01]  /*be10*/  IMAD.WIDE R4, R3, 0x2, R4 ;  /* 0x0000000203047825 */ /* 0x000fe200078e0204 */
[----:B----4-:R0:W-:Y:S04]  /*be20*/  STL [R1+0x104], R19 ;  /* 0x0001041301007387 */ /* 0x0101e80000100800 */
[----:B------:R1:W-:Y:S04]  /*be30*/  STL [R1+0x100], R18 ;  /* 0x0001001201007387 */ /* 0x0003e80000100800 */
[----:B0-----:R0:W4:Y:S04]  /*be40*/  LDG.E.U16 R19, desc[UR4][R6.64] ;  /* 0x0000000406137981 */ /* 0x001128000c1e1500 */
[----:B-1----:R-:W4:Y:S01]  /*be50*/  LDG.E.U16 R18, desc[UR4][R12.64] ;  /* 0x000000040c127981 */ /* 0x002f22000c1e1500 */
[----:B0-----:R-:W-:-:S03]  /*be60*/  IMAD.WIDE R6, R15, 0x2, R218 ;  /* 0x000000020f067825 */ /* 0x001fc600078e02da */
[----:B--2---:R0:W-:Y:S01]  /*be70*/  STL [R1+0xfc], R17 ;  /* 0x0000fc1101007387 */ /* 0x0041e20000100800 */
[----:B------:R-:W-:-:S03]  /*be80*/  IMAD.WIDE R6, R3, 0x2, R6 ;  /* 0x0000000203067825 */ /* 0x000fc600078e0206 */
[----:B0-----:R0:W2:Y:S04]  /*be90*/  LDG.E.U16 R17, desc[UR4][R4.64] ;  /* 0x0000000404117981 */ /* 0x0010a8000c1e1500 */
[----:B---3--:R1:W-:Y:S04]  /*bea0*/  STL [R1+0xbd4], R217 ;  /* 0x000bd4d901007387 */ /* 0x0083e80000100800 */
[----:B------:R-:W-:Y:S04]  /*beb0*/  STL [R1+0xf8], R16 ;  /* 0x0000f81001007387 */ /* 0x000fe80000100800 */
[----:B------:R3:W-:Y:S04]  /*bec0*/  STL [R1+0xf4], R216 ;  /* 0x0000f4d801007387 */ /* 0x0007e80000100800 */
[----:B-1----:R1:W2:Y:S04]  /*bed0*/  LDG.E.U16 R217, desc[UR4][R8.64] ;  /* 0x0000000408d97981 */ /* 0x0022a8000c1e1500 */
[----:B---3--:R3:W2:Y:S01]  /*bee0*/  LDG.E.U16 R216, desc[UR4][R6.64] ;  /* 0x0000000406d87981 */ /* 0x0086a2000c1e1500 */
[----:B0-----:R-:W-:-:S04]  /*bef0*/  IMAD R4, R23, 0x42, RZ ;  /* 0x0000004217047824 */ /* 0x001fc800078e02ff */
[----:B------:R-:W-:-:S04]  /*bf00*/  IMAD.WIDE R10, R4, 0x2, R218 ;  /* 0x00000002040a7825 */ /* 0x000fc800078e02da */
[----:B------:R-:W-:-:S04]  /*bf10*/  IMAD.WIDE R4, R4, 0x2, R220 ;  /* 0x0000000204047825 */ /* 0x000fc800078e02dc */
[----:B------:R-:W-:Y:S02]  /*bf20*/  IMAD R16, R23, 0x43, RZ ;  /* 0x0000004317107824 */ /* 0x000fe400078e02ff */
[----:B------:R-:W-:Y:S01]  /*bf30*/  IMAD.WIDE R4, R3, 0x2, R4 ;  /* 0x0000000203047825 */ /* 0x000fe200078e0204 */
[----:B------:R-:W-:Y:S03]  /*bf40*/  STL [R1+0xf0], R22 ;  /* 0x0000f01601007387 */ /* 0x000fe60000100800 */
[----:B-1----:R-:W-:Y:S01]  /*bf50*/  IMAD.WIDE R8, R16, 0x2, R218 ;  /* 0x0000000210087825 */ /* 0x002fe200078e02da */
[----:B------:R-:W-:Y:S03]  /*bf60*/  STL [R1+0xac], R21 ;  /* 0x0000ac1501007387 */ /* 0x000fe60000100800 */
[----:B------:R-:W-:Y:S01]  /*bf70*/  IMAD.WIDE R12, R15, 0x2, R220 ;  /* 0x000000020f0c7825 */ /* 0x000fe200078e02dc */
[----:B------:R0:W-:Y:S03]  /*bf80*/  STL [R1+0xa8], R20 ;  /* 0x0000a81401007387 */ /* 0x0001e60000100800 */
[----:B------:R-:W-:-:S02]  /*bf90*/  IMAD R15, R23, 0x44, RZ ;  /* 0x00000044170f7824 */ /* 0x000fc400078e02ff */
[----:B---3--:R-:W-:-:S04]  /*bfa0*/  IMAD.WIDE R6, R16, 0x2, R220 ;  /* 0x0000000210067825 */ /* 0x008fc800078e02dc */
[C---:B------:R-:W-:Y:S01]  /*bfb0*/  IMAD.WIDE R8, R3.reuse, 0x2, R8 ;  /* 0x0000000203087825 */ /* 0x040fe200078e0208 */
[----:B0-----:R0:W3:Y:S03]  /*bfc0*/  LDG.E.U16 R20, desc[UR4][R4.64] ;  /* 0x0000000404147981 */ /* 0x0010e6000c1e1500 */
[C---:B------:R-:W-:Y:S01]  /*bfd0*/  IMAD.WIDE R10, R3.reuse, 0x2, R10 ;  /* 0x00000002030a7825 */ /* 0x040fe200078e020a */
[----:B------:R1:W-:Y:S03]  /*bfe0*/  STL [R1+0xa4], R2 ;  /* 0x0000a40201007387 */ /* 0x0003e60000100800 */
[----:B------:R-:W-:Y:S01]  /*bff0*/  IMAD.WIDE R6, R3, 0x2, R6 ;  /* 0x0000000203067825 */ /* 0x000fe200078e0206 */
[----:B------:R1:W3:Y:S03]  /*c000*/  LDG.E.U16 R21, desc[UR4][R10.64] ;  /* 0x000000040a157981 */ /* 0x0002e6000c1e1500 */
[----:B0-----:R-:W-:Y:S01]  /*c010*/  IMAD.WIDE R4, R15, 0x2, R218 ;  /* 0x000000020f047825 */ /* 0x001fe200078e02da */
[----:B-1----:R0:W3:Y:S03]  /*c020*/  LDG.E.U16 R2, desc[UR4][R8.64] ;  /* 0x0000000408027981 */ /* 0x0020e6000c1e1500 */
[----:B------:R-:W-:-:S04]  /*c030*/  IMAD.WIDE R4, R3, 0x2, R4 ;  /* 0x0000000203047825 */ /* 0x000fc800078e0204 */
[----:B------:R-:W-:-:S04]  /*c040*/  IMAD.WIDE R10, R14, 0x2, R218 ;  /* 0x000000020e0a7825 */ /* 0x000fc800078e02da */
[C---:B0-----:R-:W-:Y:S01]  /*c050*/  IMAD R8, R23.reuse, 0x46, RZ ;  /* 0x0000004617087824 */ /* 0x041fe200078e02ff */
[----:B----4-:R0:W-:Y:S01]  /*c060*/  STL [R1+0xa0], R19 ;  /* 0x0000a01301007387 */ /* 0x0101e20000100800 */
[----:B------:R-:W-:-:S03]  /*c070*/  IMAD R14, R23, 0x47, RZ ;  /* 0x00000047170e7824 */ /* 0x000fc600078e02ff */
[----:B------:R1:W-:Y:S04]  /*c080*/  STL [R1+0x9c], R18 ;  /* 0x00009c1201007387 */ /* 0x0003e80000100800 */
[----:B0-----:R0:W4:Y:S04]  /*c090*/  LDG.E.U16 R19, desc[UR4][R6.64] ;  /* 0x0000000406137981 */ /* 0x001128000c1e1500 */
[----:B-1----:R1:W4:Y:S01]  /*c0a0*/  LDG.E.U16 R18, desc[UR4][R4.64] ;  /* 0x0000000404127981 */ /* 0x002322000c1e1500 */
[----:B0-----:R-:W-:-:S04]  /*c0b0*/  IMAD.WIDE R6, R8, 0x2, R218 ;  /* 0x0000000208067825 */ /* 0x001fc800078e02da */
[----:B------:R-:W-:-:S04]  /*c0c0*/  IMAD.WIDE R8, R8, 0x2, R220 ;  /* 0x0000000208087825 */ /* 0x000fc800078e02dc */
[----:B-1----:R-:W-:-:S04]  /*c0d0*/  IMAD.WIDE R4, R14, 0x2, R218 ;  /* 0x000000020e047825 */ /* 0x002fc800078e02da */
[----:B------:R-:W-:-:S04]  /*c0e0*/  IMAD.WIDE R8, R3, 0x2, R8 ;  /* 0x0000000203087825 */ /* 0x000fc800078e0208 */
[----:B------:R-:W-:-:S04]  /*c0f0*/  IMAD.WIDE R4, R3, 0x2, R4 ;  /* 0x0000000203047825 */ /* 0x000fc800078e0204 */
[----:B------:R-:W-:-:S05]  /*c100*/  IMAD.WIDE R12, R3, 0x2, R12 ;  /* 0x00000002030c7825 */ /* 0x000fca00078e020c */
[----:B------:R-:W3:Y:S04]  /*c110*/  LDG.E.U16 R22, desc[UR4][R12.64] ;  /* 0x000000040c167981 */ /* 0x000ee8000c1e1500 */
[----:B--2---:R0:W-:Y:S04]  /*c120*/  STL [R1+0x2c], R217 ;  /* 0x00002cd901007387 */ /* 0x0041e80000100800 */
[----:B------:R-:W-:Y:S04]  /*c130*/  STL [R1+0x28], R17 ;  /* 0x0000281101007387 */ /* 0x000fe80000100800 */
[----:B------:R1:W-:Y:S04]  /*c140*/  STL [R1+0x94], R216 ;  /* 0x000094d801007387 */ /* 0x0003e80000100800 */
[----:B0-----:R-:W2:Y:S04]  /*c150*/  LDG.E.U16 R217, desc[UR4][R8.64] ;  /* 0x0000000408d97981 */ /* 0x001ea8000c1e1500 */
[----:B-1----:R-:W4:Y:S01]  /*c160*/  LDG.E.U16 R216, desc[UR4][R4.64] ;  /* 0x0000000404d87981 */ /* 0x002f22000c1e1500 */
[----:B------:R-:W-:-:S05]  /*c170*/  IMAD.WIDE R10, R3, 0x2, R10 ;  /* 0x00000002030a7825 */ /* 0x000fca00078e020a */
[----:B------:R0:W3:Y:S02]  /*c180*/  LDG.E.U16 R17, desc[UR4][R10.64] ;  /* 0x000000040a117981 */ /* 0x0000e4000c1e1500 */
[----:B0-----:R-:W-:-:S04]  /*c190*/  IMAD.WIDE R10, R14, 0x2, R220 ;  /* 0x000000020e0a7825 */ /* 0x001fc800078e02dc */
[----:B------:R-:W-:Y:S01]  /*c1a0*/  IMAD.WIDE R10, R3, 0x2, R10 ;  /* 0x00000002030a7825 */ /* 0x000fe200078e020a */
[----:B--2---:R-:W-:Y:S04]  /*c1b0*/  STL [R1+0xbd8], R217 ;  /* 0x000bd8d901007387 */ /* 0x004fe80000100800 */
[----:B----4-:R-:W-:Y:S04]  /*c1c0*/  STL [R1+0xbdc], R216 ;  /* 0x000bdcd801007387 */ /* 0x010fe80000100800 */
[----:B---3--:R-:W-:Y:S04]  /*c1d0*/  STL [R1+0x90], R22 ;  /* 0x0000901601007387 */ /* 0x008fe80000100800 */
[----:B------:R-:W-:Y:S04]  /*c1e0*/  STL [R1+0x8c], R21 ;  /* 0x00008c1501007387 */ /* 0x000fe80000100800 */
[----:B------:R-:W-:Y:S04]  /*c1f0*/  STL [R1+0x88], R20 ;  /* 0x0000881401007387 */ /* 0x000fe80000100800 */
[----:B------:R0:W-:Y:S04]  /*c200*/  STL [R1+0x84], R2 ;  /* 0x0000840201007387 */ /* 0x0001e80000100800 */
[----:B0-----:R-:W2:Y:S01]  /*c210*/  LDG.E.U16 R2, desc[UR4][R10.64] ;  /* 0x000000040a027981 */ /* 0x001ea2000c1e1500 */
[----:B------:R-:W-:-:S04]  /*c220*/  IMAD.WIDE R12, R15, 0x2, R220 ;  /* 0x000000020f0c7825 */ /* 0x000fc800078e02dc */
[----:B------:R-:W-:-:S05]  /*c230*/  IMAD.WIDE R12, R3, 0x2, R12 ;  /* 0x00000002030c7825 */ /* 0x000fca00078e020c */
[----:B------:R0:W3:Y:S02]  /*c240*/  LDG.E.U16 R15, desc[UR4][R12.64] ;  /* 0x000000040c0f7981 */ /* 0x0000e4000c1e1500 */
[C---:B0-----:R-:W-:Y:S02]  /*c250*/  IMAD R13, R23.reuse, 0x49, RZ ;  /* 0x00000049170d7824 */ /* 0x041fe400078e02ff */
[----:B------:R-:W-:Y:S02]  /*c260*/  IMAD R12, R23, 0x48, RZ ;  /* 0x00000048170c7824 */ /* 0x000fe400078e02ff */
[----:B------:R-:W-:-:S04]  /*c270*/  IMAD.WIDE R10, R13, 0x2, R220 ;  /* 0x000000020d0a7825 */ /* 0x000fc800078e02dc */
[----:B------:R-:W-:-:S04]  /*c280*/  IMAD.WIDE R8, R12, 0x2, R220 ;  /* 0x000000020c087825 */ /* 0x000fc800078e02dc */
[----:B------:R-:W-:-:S04]  /*c290*/  IMAD.WIDE R10, R3, 0x2, R10 ;  /* 0x00000002030a7825 */ /* 0x000fc800078e020a */
[----:B------:R-:W-:-:S04]  /*c2a0*/  IMAD.WIDE R8, R3, 0x2, R8 ;  /* 0x0000000203087825 */ /* 0x000fc800078e0208 */
[----:B------:R-:W-:-:S04]  /*c2b0*/  IMAD.WIDE R6, R3, 0x2, R6 ;  /* 0x0000000203067825 */ /* 0x000fc800078e0206 */
[--C-:B------:R-:W-:Y:S01]  /*c2c0*/  IMAD.WIDE R4, R13, 0x2, R218.reuse ;  /* 0x000000020d047825 */ /* 0x100fe200078e02da */
[----:B------:R-:W4:Y:S04]  /*c2d0*/  LDG.E.U16 R16, desc[UR4][R6.64] ;  /* 0x0000000406107981 */ /* 0x000f28000c1e1500 */
[----:B------:R-:W4:Y:S04]  /*c2e0*/  LDG.E.U16 R13, desc[UR4][R8.64] ;  /* 0x00000004080d7981 */ /* 0x000f28000c1e1500 */
[----:B--2---:R0:W-:Y:S04]  /*c2f0*/  STL [R1+0xbe0], R2 ;  /* 0x000be00201007387 */ /* 0x0041e80000100800 */
[----:B0-----:R-:W2:Y:S04]  /*c300*/  LDG.E.U16 R2, desc[UR4][R10.64] ;  /* 0x000000040a027981 */ /* 0x001ea8000c1e1500 */
[----:B------:R-:W-:Y:S04]  /*c310*/  STL [R1+0x80], R19 ;  /* 0x0000801301007387 */ /* 0x000fe80000100800 */
[----:B------:R-:W-:Y:S04]  /*c320*/  STL [R1+0x7c], R18 ;  /* 0x00007c1201007387 */ /* 0x000fe80000100800 */
[----:B---3--:R-:W-:Y:S04]  /*c330*/  STL [R1+0x78], R15 ;  /* 0x0000780f01007387 */ /* 0x008fe80000100800 */
[----:B------:R-:W-:Y:S04]  /*c340*/  STL [R1+0x74], R17 ;  /* 0x0000741101007387 */ /* 0x000fe80000100800 */
[----:B--2---:R0:W-:Y:S04]  /*c350*/  STL [R1+0xbf8], R2 ;  /* 0x000bf80201007387 */ /* 0x0041e80000100800 */
[----:B----4-:R-:W-:Y:S04]  /*c360*/  STL [R1+0x10], R13 ;  /* 0x0000100d01007387 */ /* 0x010fe80000100800 */
[----:B------:R-:W-:Y:S04]  /*c370*/  STL [R1+0x24], R16 ;  /* 0x0000241001007387 */ /* 0x000fe80000100800 */
[----:B0-----:R-:W2:Y:S01]  /*c380*/  LDL.LU R2, [R1+0x10] ;  /* 0x0000100001027983 */ /* 0x001ea20000300800 */
[----:B------:R-:W-:-:S04]  /*c390*/  IMAD.WIDE R6, R12, 0x2, R218 ;  /* 0x000000020c067825 */ /* 0x000fc800078e02da */
[----:B------:R-:W-:Y:S02]  /*c3a0*/  IMAD R12, R23, 0x4a, RZ ;  /* 0x0000004a170c7824 */ /* 0x000fe400078e02ff */
[----:B------:R-:W-:-:S05]  /*c3b0*/  IMAD.WIDE R6, R3, 0x2, R6 ;  /* 0x0000000203067825 */ /* 0x000fca00078e0206 */
[----:B------:R0:W3:Y:S04]  /*c3c0*/  LDG.E.U16 R14, desc[UR4][R6.64] ;  /* 0x00000004060e7981 */ /* 0x0000e8000c1e1500 */
[----:B--2---:R1:W-:Y:S04]  /*c3d0*/  STL [R1+0xc08], R2 ;  /* 0x000c080201007387 */ /* 0x0043e80000100800 */
[----:B-1----:R-:W2:Y:S01]  /*c3e0*/  LDL.LU R2, [R1+0x64] ;  /* 0x0000640001027983 */ /* 0x002ea20000300800 */
[----:B0-----:R-:W-:-:S04]  /*c3f0*/  IMAD.WIDE R6, R12, 0x2, R218 ;  /* 0x000000020c067825 */ /* 0x001fc800078e02da */
[----:B------:R-:W-:-:S05]  /*c400*/  IMAD.WIDE R6, R3, 0x2, R6 ;  /* 0x0000000203067825 */ /* 0x000fca00078e0206 */
[----:B------:R-:W4:Y:S01]  /*c410*/  LDG.E.U16 R216, desc[UR4][R6.64] ;  /* 0x0000000406d87981 */ /* 0x000f22000c1e1500 */
[----:B------:R-:W-:-:S04]  /*c420*/  IMAD.WIDE R4, R3, 0x2, R4 ;  /* 0x0000000203047825 */ /* 0x000fc800078e0204 */
[----:B------:R-:W-:Y:S01]  /*c430*/  IMAD.WIDE R8, R12, 0x2, R220 ;  /* 0x000000020c087825 */ /* 0x000fe200078e02dc */
[----:B------:R0:W3:Y:S03]  /*c440*/  LDG.E.U16 R15, desc[UR4][R4.64] ;  /* 0x00000004040f7981 */ /* 0x0000e6000c1e1500 */
[----:B------:R-:W-:Y:S02]  /*c450*/  IMAD R12, R23, 0x4b, RZ ;  /* 0x0000004b170c7824 */ /* 0x000fe400078e02ff */
[----:B------:R-:W-:-:S04]  /*c460*/  IMAD.WIDE R8, R3, 0x2, R8 ;  /* 0x0000000203087825 */ /* 0x000fc800078e0208 */
[----:B0-----:R-:W-:Y:S01]  /*c470*/  IMAD.WIDE R4, R12, 0x2, R218 ;  /* 0x000000020c047825 */ /* 0x001fe200078e02da */
[----:B------:R0:W3:Y:S03]  /*c480*/  LDG.E.U16 R217, desc[UR4][R8.64] ;  /* 0x0000000408d97981 */ /* 0x0000e6000c1e1500 */
[----:B------:R-:W-:-:S05]  /*c490*/  IMAD.WIDE R4, R3, 0x2, R4 ;  /* 0x0000000203047825 */ /* 0x000fca00078e0204 */
[----:B------:R1:W3:Y:S04]  /*c4a0*/  LDG.E.U16 R252, desc[UR4][R4.64] ;  /* 0x0000000404fc7981 */ /* 0x0002e8000c1e1500 */
[----:B--2---:R2:W-:Y:S04]  /*c4b0*/  STL [R1+0xc0c], R2 ;  /* 0x000c0c0201007387 */ /* 0x0045e80000100800 */
[----:B--2---:R-:W2:Y:S01]  /*c4c0*/  LDL.LU R2, [R1+0x68] ;  /* 0x0000680001027983 */ /* 0x004ea20000300800 */
[----:B------:R-:W-:Y:S02]  /*c4d0*/  IMAD R10, R23, 0x4c, RZ ;  /* 0x0000004c170a7824 */ /* 0x000fe400078e02ff */
[----:B------:R-:W-:-:S04]  /*c4e0*/  IMAD.WIDE R6, R12, 0x2, R220 ;  /* 0x000000020c067825 */ /* 0x000fc800078e02dc */
[----:B0-----:R-:W-:Y:S02]  /*c4f0*/  IMAD R8, R23, 0x4d, RZ ;  /* 0x0000004d17087824 */ /* 0x001fe400078e02ff */
[----:B------:R-:W-:-:S04]  /*c500*/  IMAD.WIDE R12, R10, 0x2, R218 ;  /* 0x000000020a0c7825 */ /* 0x000fc800078e02da */
[----:B------:R-:W-:-:S04]  /*c510*/  IMAD.WIDE R10, R10, 0x2, R220 ;  /* 0x000000020a0a7825 */ /* 0x000fc800078e02dc */
[----:B-1----:R-:W-:-:S04]  /*c520*/  IMAD.WIDE R4, R8, 0x2, R218 ;  /* 0x0000000208047825 */ /* 0x002fc800078e02da */
[----:B------:R-:W-:-:S04]  /*c530*/  IMAD.WIDE R6, R3, 0x2, R6 ;  /* 0x0000000203067825 */ /* 0x000fc800078e0206 */
[C---:B------:R-:W-:Y:S01]  /*c540*/  IMAD.WIDE R12, R3.reuse, 0x2, R12 ;  /* 0x00000002030c7825 */ /* 0x040fe200078e020c */
[----:B------:R-:W3:Y:S03]  /*c550*/  LDG.E.U16 R251, desc[UR4][R6.64] ;  /* 0x0000000406fb7981 */ /* 0x000ee6000c1e1500 */
[----:B------:R-:W-:Y:S01]  /*c560*/  IMAD.WIDE R8, R8, 0x2, R220 ;  /* 0x0000000208087825 */ /* 0x000fe200078e02dc */
[----:B------:R0:W3:Y:S03]  /*c570*/  LDG.E.U16 R250, desc[UR4][R12.64] ;  /* 0x000000040cfa7981 */ /* 0x0000e6000c1e1500 */
[----:B------:R-:W-:-:S04]  /*c580*/  IMAD.WIDE R10, R3, 0x2, R10 ;  /* 0x00000002030a7825 */ /* 0x000fc800078e020a */
[----:B------:R-:W-:Y:S01]  /*c590*/  IMAD.WIDE R4, R3, 0x2, R4 ;  /* 0x0000000203047825 */ /* 0x000fe200078e0204 */
[----:B------:R-:W3:Y:S03]  /*c5a0*/  LDG.E.U16 R249, desc[UR4][R10.64] ;  /* 0x000000040af97981 */ /* 0x000ee6000c1e1500 */
[----:B0-----:R-:W-:Y:S01]  /*c5b0*/  IMAD R12, R23, 0x4f, RZ ;  /* 0x0000004f170c7824 */ /* 0x001fe200078e02ff */
[----:B------:R0:W3:Y:S01]  /*c5c0*/  LDG.E.U16 R248, desc[UR4][R4.64] ;  /* 0x0000000404f87981 */ /* 0x0000e2000c1e1500 */
[----:B------:R-:W-:-:S05]  /*c5d0*/  IMAD.WIDE R8, R3, 0x2, R8 ;  /* 0x0000000203087825 */ /* 0x000fca00078e0208 */
[----:B------:R1:W3:Y:S01]  /*c5e0*/  LDG.E.U16 R247, desc[UR4][R8.64] ;  /* 0x0000000408f77981 */ /* 0x0002e2000c1e1500 */
[----:B0-----:R-:W-:-:S04]  /*c5f0*/  IMAD.WIDE R4, R12, 0x2, R218 ;  /* 0x000000020c047825 */ /* 0x001fc800078e02da */
[----:B------:R-:W-:-:S04]  /*c600*/  IMAD.WIDE R4, R3, 0x2, R4 ;  /* 0x0000000203047825 */ /* 0x000fc800078e0204 */
[----:B-1----:R-:W-:Y:S01]  /*c610*/  IMAD.WIDE R8, R12, 0x2, R220 ;  /* 0x000000020c087825 */ /* 0x002fe200078e02dc */
[----:B------:R0:W3:Y:S03]  /*c620*/  LDG.E.U16 R244, desc[UR4][R4.64] ;  /* 0x0000000404f47981 */ /* 0x0000e6000c1e1500 */
[C---:B------:R-:W-:Y:S02]  /*c630*/  IMAD R12, R23.reuse, 0x51, RZ ;  /* 0x00000051170c7824 */ /* 0x040fe400078e02ff */
[----:B------:R-:W-:Y:S02]  /*c640*/  IMAD R13, R23, 0x50, RZ ;  /* 0x00000050170d7824 */ /* 0x000fe400078e02ff */
[----:B------:R-:W-:-:S04]  /*c650*/  IMAD.WIDE R8, R3, 0x2, R8 ;  /* 0x0000000203087825 */ /* 0x000fc800078e0208 */
[----:B0-----:R-:W-:Y:S01]  /*c660*/  IMAD.WIDE R4, R12, 0x2, R218 ;  /* 0x000000020c047825 */ /* 0x001fe200078e02da */
[----:B------:R0:W3:Y:S03]  /*c670*/  LDG.E.U16 R243, desc[UR4][R8.64] ;  /* 0x0000000408f37981 */ /* 0x0000e6000c1e1500 */
[----:B------:R-:W-:-:S04]  /*c680*/  IMAD.WIDE R4, R3, 0x2, R4 ;  /* 0x0000000203047825 */ /* 0x000fc800078e0204 */
[----:B0-----:R-:W-:Y:S01]  /*c690*/  IMAD.WIDE R8, R12, 0x2, R220 ;  /* 0x000000020c087825 */ /* 0x001fe200078e02dc */
[----:B------:R0:W3:Y:S03]  /*c6a0*/  LDG.E.U16 R239, desc[UR4][R4.64] ;  /* 0x0000000404ef7981 */ /* 0x0000e6000c1e1500 */
[----:B------:R-:W-:Y:S02]  /*c6b0*/  IMAD R12, R23, 0x52, RZ ;  /* 0x00000052170c7824 */ /* 0x000fe400078e02ff */
[----:B------:R-:W-:-:S04]  /*c6c0*/  IMAD.WIDE R8, R3, 0x2, R8 ;  /* 0x0000000203087825 */ /* 0x000fc800078e0208 */
[----:B0-----:R-:W-:Y:S01]  /*c6d0*/  IMAD.WIDE R4, R12, 0x2, R220 ;  /* 0x000000020c047825 */ /* 0x001fe200078e02dc */
[----:B------:R-:W3:Y:S03]  /*c6e0*/  LDG.E.U16 R237, desc[UR4][R8.64] ;  /* 0x0000000408ed7981 */ /* 0x000ee6000c1e1500 */
[----:B------:R-:W-:-:S05]  /*c6f0*/  IMAD.WIDE R4, R3, 0x2, R4 ;  /* 0x0000000203047825 */ /* 0x000fca00078e0204 */
[----:B------:R-:W3:Y:S01]  /*c700*/  LDG.E.U16 R233, desc[UR4][R4.64] ;  /* 0x0000000404e97981 */ /* 0x000ee2000c1e1500 */
[C---:B------:R-:W-:Y:S02]  /*c710*/  IMAD R193, R23.reuse, 0x57, RZ ;  /* 0x0000005717c17824 */ /* 0x040fe400078e02ff */
[C---:B------:R-:W-:Y:S02]  /*c720*/  IMAD R178, R23.reuse, 0x60, RZ ;  /* 0x0000006017b27824 */ /* 0x040fe400078e02ff */
[C---:B------:R-:W-:Y:S02]  /*c730*/  IMAD R18, R23.reuse, 0x64, RZ ;  /* 0x0000006417127824 */ /* 0x040fe400078e02ff */
[C---:B------:R-:W-:Y:S01]  /*c740*/  IMAD R184, R23.reuse, 0x5d, RZ ;  /* 0x0000005d17b87824 */ /* 0x040fe200078e02ff */
[----:B--2---:R0:W-:Y:S04]  /*c750*/  STL [R1+0xc10], R2 ;  /* 0x000c100201007387 */ /* 0x0041e80000100800 */
[----:B0-----:R-:W2:Y:S04]  /*c760*/  LDL.LU R2, [R1+0x6c] ;  /* 0x00006c0001027983 */ /* 0x001ea80000300800 */
[----:B----4-:R0:W-:Y:S04]  /*c770*/  STL [R1+0xbe8], R216 ;  /* 0x000be8d801007387 */ /* 0x0101e80000100800 */
[----:B---3--:R1:W-:Y:S04]  /*c780*/  STL [R1+0x14], R14 ;  /* 0x0000140e01007387 */ /* 0x0083e80000100800 */
[----:B0-----:R-:W3:Y:S01]  /*c790*/  LDL.LU R216, [R1+0x14] ;  /* 0x0000140001d87983 */ /* 0x001ee20000300800 */
[----:B-1----:R-:W-:-:S04]  /*c7a0*/  IMAD R14, R23, 0x4e, RZ ;  /* 0x0000004e170e7824 */ /* 0x002fc800078e02ff */
[----:B------:R-:W-:-:S04]  /*c7b0*/  IMAD.WIDE R10, R14, 0x2, R220 ;  /* 0x000000020e0a7825 */ /* 0x000fc800078e02dc */
[----:B------:R-:W-:-:S04]  /*c7c0*/  IMAD.WIDE R6, R14, 0x2, R218 ;  /* 0x000000020e067825 */ /* 0x000fc800078e02da */
[----:B------:R-:W-:-:S04]  /*c7d0*/  IMAD.WIDE R10, R3, 0x2, R10 ;  /* 0x00000002030a7825 */ /* 0x000fc800078e020a */
[----:B------:R-:W-:Y:S01]  /*c7e0*/  IMAD.WIDE R6, R3, 0x2, R6 ;  /* 0x0000000203067825 */ /* 0x000fe200078e0206 */
[----:B------:R0:W4:Y:S04]  /*c7f0*/  LDG.E.U16 R245, desc[UR4][R10.64] ;  /* 0x000000040af57981 */ /* 0x000128000c1e1500 */
[----:B------:R1:W4:Y:S01]  /*c800*/  LDG.E.U16 R246, desc[UR4][R6.64] ;  /* 0x0000000406f67981 */ /* 0x000322000c1e1500 */
[----:B0-----:R-:W-:-:S04]  /*c810*/  IMAD.WIDE R10, R13, 0x2, R220 ;  /* 0x000000020d0a7825 */ /* 0x001fc800078e02dc */
[----:B-1----:R-:W-:-:S04]  /*c820*/  IMAD.WIDE R6, R13, 0x2, R218 ;  /* 0x000000020d067825 */ /* 0x002fc800078e02da */
[----:B------:R-:W-:-:S04]  /*c830*/  IMAD.WIDE R10, R3, 0x2, R10 ;  /* 0x00000002030a7825 */ /* 0x000fc800078e020a */
[----:B------:R-:W-:Y:S01]  /*c840*/  IMAD.WIDE R6, R3, 0x2, R6 ;  /* 0x0000000203067825 */ /* 0x000fe200078e0206 */
[----:B------:R0:W-:Y:S04]  /*c850*/  STL [R1+0xbec], R217 ;  /* 0x000becd901007387 */ /* 0x0001e80000100800 */
[----:B------:R1:W4:Y:S04]  /*c860*/  LDG.E.U16 R241, desc[UR4][R10.64] ;  /* 0x000000040af17981 */ /* 0x000328000c1e1500 */
[----:B------:R1:W4:Y:S04]  /*c870*/  LDG.E.U16 R242, desc[UR4][R6.64] ;  /* 0x0000000406f27981 */ /* 0x000328000c1e1500 */
[----:B0-----:R-:W3:Y:S01]  /*c880*/  LDL.LU R217, [R1+0x28] ;  /* 0x0000280001d97983 */ /* 0x001ee20000300800 */
[----:B-1----:R-:W-:-:S03]  /*c890*/  IMAD R10, R23, 0x53, RZ ;  /* 0x00000053170a7824 */ /* 0x002fc600078e02ff */
[----:B------:R0:W-:Y:S01]  /*c8a0*/  STL [R1+0xbe4], R252 ;  /* 0x000be4fc01007387 */ /* 0x0001e20000100800 */
[----:B------:R-:W-:-:S04]  /*c8b0*/  IMAD.WIDE R6, R12, 0x2, R218 ;  /* 0x000000020c067825 */ /* 0x000fc800078e02da */
[C---:B------:R-:W-:Y:S01]  /*c8c0*/  IMAD.WIDE R12, R10.reuse, 0x2, R218 ;  /* 0x000000020a0c7825 */ /* 0x040fe200078e02da */
[----:B0-----:R-:W4:Y:S03]  /*c8d0*/  LDL.LU R252, [R1+0x2c] ;  /* 0x00002c0001fc7983 */ /* 0x001f260000300800 */
[----:B------:R-:W-:Y:S01]  /*c8e0*/  IMAD.WIDE R10, R10, 0x2, R220 ;  /* 0x000000020a0a7825 */ /* 0x000fe200078e02dc */
[----:B------:R0:W-:Y:S03]  /*c8f0*/  STL [R1+0xc], R15 ;  /* 0x00000c0f01007387 */ /* 0x0001e60000100800 */
[----:B------:R-:W-:Y:S02]  /*c900*/  IMAD R14, R23, 0x55, RZ ;  /* 0x00000055170e7824 */ /* 0x000fe400078e02ff */
[----:B------:R-:W-:-:S04]  /*c910*/  IMAD.WIDE R6, R3, 0x2, R6 ;  /* 0x0000000203067825 */ /* 0x000fc800078e0206 */
[----:B0-----:R-:W-:Y:S01]  /*c920*/  IMAD R15, R23, 0x54, RZ ;  /* 0x00000054170f7824 */ /* 0x001fe200078e02ff */
[----:B------:R0:W3:Y:S01]  /*c930*/  LDG.E.U16 R235, desc[UR4][R6.64] ;  /* 0x0000000406eb7981 */ /* 0x0000e2000c1e1500 */
[----:B------:R-:W-:-:S04]  /*c940*/  IMAD.WIDE R12, R3, 0x2, R12 ;  /* 0x00000002030c7825 */ /* 0x000fc800078e020c */
[--C-:B------:R-:W-:Y:S01]  /*c950*/  IMAD.WIDE R8, R15, 0x2, R218.reuse ;  /* 0x000000020f087825 */ /* 0x100fe200078e02da */
[----:B------:R1:W3:Y:S03]  /*c960*/  LDG.E.U16 R232, desc[UR4][R12.64] ;  /* 0x000000040ce87981 */ /* 0x0002e6000c1e1500 */
[----:B------:R-:W-:-:S04]  /*c970*/  IMAD.WIDE R4, R14, 0x2, R218 ;  /* 0x000000020e047825 */ /* 0x000fc800078e02da */
[----:B------:R-:W-:-:S04]  /*c980*/  IMAD.WIDE R10, R3, 0x2, R10 ;  /* 0x00000002030a7825 */ /* 0x000fc800078e020a */
[----:B0-----:R-:W-:Y:S01]  /*c990*/  IMAD.WIDE R6, R15, 0x2, R220 ;  /* 0x000000020f067825 */ /* 0x001fe200078e02dc */
[----:B------:R0:W3:Y:S03]  /*c9a0*/  LDG.E.U16 R231, desc[UR4][R10.64] ;  /* 0x000000040ae77981 */ /* 0x0000e6000c1e1500 */
[----:B------:R-:W-:-:S04]  /*c9b0*/  IMAD.WIDE R8, R3, 0x2, R8 ;  /* 0x0000000203087825 */ /* 0x000fc800078e0208 */
[----:B-1----:R-:W-:Y:S01]  /*c9c0*/  IMAD R12, R23, 0x56, RZ ;  /* 0x00000056170c7824 */ /* 0x002fe200078e02ff */
[----:B------:R1:W3:Y:S01]  /*c9d0*/  LDG.E.U16 R230, desc[UR4][R8.64] ;  /* 0x0000000408e67981 */ /* 0x0002e2000c1e1500 */
[----:B------:R-:W-:-:S04]  /*c9e0*/  IMAD.WIDE R4, R3, 0x2, R4 ;  /* 0x0000000203047825 */ /* 0x000fc800078e0204 */
[----:B0-----:R-:W-:Y:S01]  /*c9f0*/  IMAD.WIDE R10, R14, 0x2, R220 ;  /* 0x000000020e0a7825 */ /* 0x001fe200078e02dc */
[----:B------:R0:W3:Y:S03]  /*ca00*/  LDG.E.U16 R228, desc[UR4][R4.64] ;  /* 0x0000000404e47981 */ /* 0x0000e6000c1e1500 */
[----:B------:R-:W-:-:S04]  /*ca10*/  IMAD.WIDE R6, R3, 0x2, R6 ;  /* 0x0000000203067825 */ /* 0x000fc800078e0206 */
[--C-:B-1----:R-:W-:Y:S01]  /*ca20*/  IMAD.WIDE R8, R12, 0x2, R218.reuse ;  /* 0x000000020c087825 */ /* 0x102fe200078e02da */
[----:B------:R1:W3:Y:S03]  /*ca30*/  LDG.E.U16 R229, desc[UR4][R6.64] ;  /* 0x0000000406e57981 */ /* 0x0002e6000c1e1500 */
[----:B0-----:R-:W-:-:S04]  /*ca40*/  IMAD.WIDE R4, R193, 0x2, R218 ;  /* 0x00000002c1047825 */ /* 0x001fc800078e02da */
[----:B------:R-:W-:-:S04]  /*ca50*/  IMAD.WIDE R10, R3, 0x2, R10 ;  /* 0x00000002030a7825 */ /* 0x000fc800078e020a */
[----:B-1----:R-:W-:Y:S01]  /*ca60*/  IMAD.WIDE R6, R12, 0x2, R220 ;  /* 0x000000020c067825 */ /* 0x002fe200078e02dc */
[----:B------:R0:W3:Y:S03]  /*ca70*/  LDG.E.U16 R227, desc[UR4][R10.64] ;  /* 0x000000040ae37981 */ /* 0x0000e6000c1e1500 */
[----:B------:R-:W-:-:S04]  /*ca80*/  IMAD.WIDE R8, R3, 0x2, R8 ;  /* 0x0000000203087825 */ /* 0x000fc800078e0208 */
[----:B------:R-:W-:Y:S01]  /*ca90*/  IMAD R12, R23, 0x58, RZ ;  /* 0x00000058170c7824 */ /* 0x000fe200078e02ff */
[----:B------:R1:W3:Y:S01]  /*caa0*/  LDG.E.U16 R226, desc[UR4][R8.64] ;  /* 0x0000000408e27981 */ /* 0x0002e2000c1e1500 */
[----:B------:R-:W-:-:S04]  /*cab0*/  IMAD.WIDE R4, R3, 0x2, R4 ;  /* 0x0000000203047825 */ /* 0x000fc800078e0204 */
[----:B0-----:R-:W-:Y:S01]  /*cac0*/  IMAD.WIDE R10, R12, 0x2, R218 ;  /* 0x000000020c0a7825 */ /* 0x001fe200078e02da */
[----:B------:R0:W3:Y:S03]  /*cad0*/  LDG.E.U16 R215, desc[UR4][R4.64] ;  /* 0x0000000404d77981 */ /* 0x0000e6000c1e1500 */
[----:B------:R-:W-:-:S04]  /*cae0*/  IMAD.WIDE R6, R3, 0x2, R6 ;  /* 0x0000000203067825 */ /* 0x000fc800078e0206 */
[----:B-1----:R-:W-:Y:S01]  /*caf0*/  IMAD.WIDE R8, R12, 0x2, R220 ;  /* 0x000000020c087825 */ /* 0x002fe200078e02dc */
[----:B------:R1:W3:Y:S03]  /*cb00*/  LDG.E.U16 R225, desc[UR4][R6.64] ;  /* 0x0000000406e17981 */ /* 0x0002e6000c1e1500 */
[----:B------:R-:W-:Y:S02]  /*cb10*/  IMAD R12, R23, 0x59, RZ ;  /* 0x00000059170c7824 */ /* 0x000fe400078e02ff */
[----:B0-----:R-:W-:-:S04]  /*cb20*/  IMAD.WIDE R4, R178, 0x2, R218 ;  /* 0x00000002b2047825 */ /* 0x001fc800078e02da */
[----:B------:R-:W-:-:S04]  /*cb30*/  IMAD.WIDE R10, R3, 0x2, R10 ;  /* 0x00000002030a7825 */ /* 0x000fc800078e020a */
[----:B-1----:R-:W-:Y:S01]  /*cb40*/  IMAD.WIDE R6, R12, 0x2, R218 ;  /* 0x000000020c067825 */ /* 0x002fe200078e02da */
[----:B------:R0:W3:Y:S03]  /*cb50*/  LDG.E.U16 R213, desc[UR4][R10.64] ;  /* 0x000000040ad57981 */ /* 0x0000e6000c1e1500 */
[----:B------:R-:W-:-:S04]  /*cb60*/  IMAD.WIDE R4, R3, 0x2, R4 ;  /* 0x0000000203047825 */ /* 0x000fc800078e0204 */
[----:B------:R-:W-:Y:S01]  /*cb70*/  IMAD.WIDE R8, R3, 0x2, R8 ;  /* 0x0000000203087825 */ /* 0x000fe200078e0208 */
[----:B------:R1:W3:Y:S03]  /*cb80*/  LDG.E.U16 R181, desc[UR4][R4.64] ;  /* 0x0000000404b57981 */ /* 0x0002e6000c1e1500 */
[----:B0-----:R-:W-:Y:S01]  /*cb90*/  IMAD R10, R23, 0x70, RZ ;  /* 0x00000070170a7824 */ /* 0x001fe200078e02ff */
[----:B------:R0:W3:Y:S01]  /*cba0*/  LDG.E.U16 R212, desc[UR4][R8.64] ;  /* 0x0000000408d47981 */ /* 0x0000e2000c1e1500 */
[----:B------:R-:W-:-:S04]  /*cbb0*/  IMAD.WIDE R6, R3, 0x2, R6 ;  /* 0x0000000203067825 */ /* 0x000fc800078e0206 */
[----:B------:R-:W-:Y:S01]  /*cbc0*/  IMAD R11, R23, 0x68, RZ ;  /* 0x00000068170b7824 */ /* 0x000fe200078e02ff */
[----:B------:R0:W3:Y:S01]  /*cbd0*/  LDG.E.U16 R211, desc[UR4][R6.64] ;  /* 0x0000000406d37981 */ /* 0x0000e2000c1e1500 */
[----:B-1----:R-:W-:-:S04]  /*cbe0*/  IMAD.WIDE R4, R10, 0x2, R220 ;  /* 0x000000020a047825 */ /* 0x002fc800078e02dc */
[----:B------:R-:W-:-:S04]  /*cbf0*/  IMAD.WIDE R178, R178, 0x2, R220 ;  /* 0x00000002b2b27825 */ /* 0x000fc800078e02dc */
[----:B0-----:R-:W-:-:S04]  /*cc00*/  IMAD.WIDE R8, R11, 0x2, R218 ;  /* 0x000000020b087825 */ /* 0x001fc800078e02da */
[----:B------:R-:W-:-:S04]  /*cc10*/  IMAD.WIDE R6, R11, 0x2, R220 ;  /* 0x000000020b067825 */ /* 0x000fc800078e02dc */
[----:B------:R-:W-:-:S04]  /*cc20*/  IMAD.WIDE R4, R3, 0x2, R4 ;  /* 0x0000000203047825 */ /* 0x000fc800078e0204 */
[C---:B------:R-:W-:Y:S01]  /*cc30*/  IMAD.WIDE R178, R3.reuse, 0x2, R178 ;  /* 0x0000000203b27825 */ /* 0x040fe200078e02b2 */
[----:B------:R0:W3:Y:S03]  /*cc40*/  LDG.E.U16 R177, desc[UR4][R4.64] ;  /* 0x0000000404b17981 */ /* 0x0000e6000c1e1500 */
[C---:B------:R-:W-:Y:S02]  /*cc50*/  IMAD.WIDE R8, R3.reuse, 0x2, R8 ;  /* 0x0000000203087825 */ /* 0x040fe400078e0208 */
[----:B------:R-:W3:Y:S02]  /*cc60*/  LDG.E.U16 R178, desc[UR4][R178.64] ;  /* 0x00000004b2b27981 */ /* 0x000ee4000c1e1500 */
[----:B------:R-:W-:Y:S02]  /*cc70*/  IMAD.WIDE R6, R3, 0x2, R6 ;  /* 0x0000000203067825 */ /* 0x000fe400078e0206 */
[----:B------:R1:W3:Y:S02]  /*cc80*/  LDG.E.U16 R180, desc[UR4][R8.64] ;  /* 0x0000000408b47981 */ /* 0x0002e4000c1e1500 */
[----:B------:R-:W-:-:S04]  /*cc90*/  IMAD.WIDE R168, R10, 0x2, R218 ;  /* 0x000000020aa87825 */ /* 0x000fc800078e02da */
[----:B------:R-:W-:Y:S01]  /*cca0*/  IMAD R10, R23, 0x78, RZ ;  /* 0x00000078170a7824 */ /* 0x000fe200078e02ff */
[----:B------:R1:W3:Y:S01]  /*ccb0*/  LDG.E.U16 R179, desc[UR4][R6.64] ;  /* 0x0000000406b37981 */ /* 0x0002e2000c1e1500 */
[----:B0-----:R-:W-:-:S04]  /*ccc0*/  IMAD.WIDE R4, R12, 0x2, R220 ;  /* 0x000000020c047825 */ /* 0x001fc800078e02dc */
[----:B-1----:R-:W-:-:S04]  /*ccd0*/  IMAD.WIDE R8, R10, 0x2, R218 ;  /* 0x000000020a087825 */ /* 0x002fc800078e02da */
[----:B------:R-:W-:-:S04]  /*cce0*/  IMAD.WIDE R6, R10, 0x2, R220 ;  /* 0x000000020a067825 */ /* 0x000fc800078e02dc */
[----:B------:R-:W-:-:S04]  /*ccf0*/  IMAD.WIDE R4, R3, 0x2, R4 ;  /* 0x0000000203047825 */ /* 0x000fc800078e0204 */
[C---:B------:R-:W-:Y:S01]  /*cd00*/  IMAD.WIDE R8, R3.reuse, 0x2, R8 ;  /* 0x0000000203087825 */ /* 0x040fe200078e0208 */
[----:B------:R0:W3:Y:S03]  /*cd10*/  LDG.E.U16 R210, desc[UR4][R4.64] ;  /* 0x0000000404d27981 */ /* 0x0000e6000c1e1500 */
[----:B------:R-:W-:Y:S01]  /*cd20*/  IMAD.WIDE R6, R3, 0x2, R6 ;  /* 0x0000000203067825 */ /* 0x000fe200078e0206 */
[----:B------:R1:W3:Y:S03]  /*cd30*/  LDG.E.U16 R176, desc[UR4][R8.64] ;  /* 0x0000000408b07981 */ /* 0x0002e6000c1e1500 */
[C---:B------:R-:W-:Y:S01]  /*cd40*/  IMAD R10, R23.reuse, 0x61, RZ ;  /* 0x00000061170a7824 */ /* 0x040fe200078e02ff */
[----:B------:R1:W3:Y:S01]  /*cd50*/  LDG.E.U16 R175, desc[UR4][R6.64] ;  /* 0x0000000406af7981 */ /* 0x0002e2000c1e1500 */
[----:B0-----:R-:W-:-:S02]  /*cd60*/  IMAD R4, R23, 0x69, RZ ;  /* 0x0000006917047824 */ /* 0x001fc400078e02ff */
[----:B-1----:R-:W-:-:S04]  /*cd70*/  IMAD.WIDE R8, R10, 0x2, R218 ;  /* 0x000000020a087825 */ /* 0x002fc800078e02da */
[----:B------:R-:W-:-:S04]  /*cd80*/  IMAD.WIDE R6, R10, 0x2, R220 ;  /* 0x000000020a067825 */ /* 0x000fc800078e02dc */
[----:B------:R-:W-:-:S04]  /*cd90*/  IMAD.WIDE R10, R4, 0x2, R218 ;  /* 0x00000002040a7825 */ /* 0x000fc800078e02da */
[----:B------:R-:W-:-:S04]  /*cda0*/  IMAD.WIDE R4, R4, 0x2, R220 ;  /* 0x0000000204047825 */ /* 0x000fc800078e02dc */
[----:B------:R-:W-:Y:S02]  /*cdb0*/  IMAD R12, R23, 0x79, RZ ;  /* 0x00000079170c7824 */ /* 0x000fe400078e02ff */
[----:B------:R-:W-:-:S04]  /*cdc0*/  IMAD.WIDE R4, R3, 0x2, R4 ;  /* 0x0000000203047825 */ /* 0x000fc800078e0204 */
[C---:B------:R-:W-:Y:S01]  /*cdd0*/  IMAD.WIDE R6, R3.reuse, 0x2, R6 ;  /* 0x0000000203067825 */ /* 0x040fe200078e0206 */
[----:B------:R0:W3:Y:S03]  /*cde0*/  LDG.E.U16 R172, desc[UR4][R4.64] ;  /* 0x0000000404ac7981 */ /* 0x0000e6000c1e1500 */
[----:B------:R-:W-:Y:S01]  /*cdf0*/  IMAD.WIDE R8, R3, 0x2, R8 ;  /* 0x0000000203087825 */ /* 0x000fe200078e0208 */
[----:B------:R1:W3:Y:S03]  /*ce00*/  LDG.E.U16 R171, desc[UR4][R6.64] ;  /* 0x0000000406ab7981 */ /* 0x0002e6000c1e1500 */
[----:B------:R-:W-:Y:S01]  /*ce10*/  IMAD R13, R23, 0x71, RZ ;  /* 0x00000071170d7824 */ /* 0x000fe200078e02ff */
[----:B------:R2:W3:Y:S01]  /*ce20*/  LDG.E.U16 R174, desc[UR4][R8.64] ;  /* 0x0000000408ae7981 */ /* 0x0004e2000c1e1500 */
[----:B0-----:R-:W-:-:S04]  /*ce30*/  IMAD.WIDE R4, R12, 0x2, R220 ;  /* 0x000000020c047825 */ /* 0x001fc800078e02dc */
[----:B-1----:R-:W-:-:S04]  /*ce40*/  IMAD.WIDE R6, R12, 0x2, R218 ;  /* 0x000000020c067825 */ /* 0x002fc800078e02da */
[----:B--2---:R-:W-:-:S04]  /*ce50*/  IMAD.WIDE R8, R13, 0x2, R220 ;  /* 0x000000020d087825 */ /* 0x004fc800078e02dc */
[----:B------:R-:W-:-:S04]  /*ce60*/  IMAD.WIDE R4, R3, 0x2, R4 ;  /* 0x0000000203047825 */ /* 0x000fc800078e0204 */
[C---:B------:R-:W-:Y:S01]  /*ce70*/  IMAD.WIDE R168, R3.reuse, 0x2, R168 ;  /* 0x0000000203a87825 */ /* 0x040fe200078e02a8 */
[----:B------:R0:W2:Y:S03]  /*ce80*/  LDG.E.U16 R167, desc[UR4][R4.64] ;  /* 0x0000000404a77981 */ /* 0x0000a6000c1e1500 */
[----:B------:R-:W-:Y:S02]  /*ce90*/  IMAD.WIDE R6, R3, 0x2, R6 ;  /* 0x0000000203067825 */ /* 0x000fe400078e0206 */
[----:B------:R-:W2:Y:S02]  /*cea0*/  LDG.E.U16 R168, desc[UR4][R168.64] ;  /* 0x00000004a8a87981 */ /* 0x000ea4000c1e1500 */
[----:B------:R-:W-:-:S04]  /*ceb0*/  IMAD.WIDE R160, R13, 0x2, R218 ;  /* 0x000000020da07825 */ /* 0x000fc800078e02da */
[----:B------:R-:W-:-:S04]  /*cec0*/  IMAD.WIDE R8, R3, 0x2, R8 ;  /* 0x0000000203087825 */ /* 0x000fc800078e0208 */
[C---:B------:R-:W-:Y:S01]  /*ced0*/  IMAD R13, R23.reuse, 0x62, RZ ;  /* 0x00000062170d7824 */ /* 0x040fe200078e02ff */
[----:B------:R1:W2:Y:S01]  /*cee0*/  LDG.E.U16 R169, desc[UR4][R6.64] ;  /* 0x0000000406a97981 */ /* 0x0002a2000c1e1500 */
[----:B0-----:R-:W-:Y:S02]  /*cef0*/  IMAD R4, R23, 0x6a, RZ ;  /* 0x0000006a17047824 */ /* 0x001fe400078e02ff */
[----:B------:R-:W-:Y:S01]  /*cf00*/  IMAD.WIDE R10, R3, 0x2, R10 ;  /* 0x00000002030a7825 */ /* 0x000fe200078e020a */
[----:B------:R0:W2:Y:S04]  /*cf10*/  LDG.E.U16 R170, desc[UR4][R8.64] ;  /* 0x0000000408aa7981 */ /* 0x0000a8000c1e1500 */
[----:B------:R0:W2:Y:S01]  /*cf20*/  LDG.E.U16 R173, desc[UR4][R10.64] ;  /* 0x000000040aad7981 */ /* 0x0000a2000c1e1500 */
[----:B-1----:R-:W-:-:S04]  /*cf30*/  IMAD.WIDE R6, R13, 0x2, R220 ;  /* 0x000000020d067825 */ /* 0x002fc800078e02dc */
[----:B0-----:R-:W-:-:S04]  /*cf40*/  IMAD.WIDE R8, R4, 0x2, R218 ;  /* 0x0000000204087825 */ /* 0x001fc800078e02da */
[----:B------:R-:W-:-:S04]  /*cf50*/  IMAD.WIDE R4, R4, 0x2, R220 ;  /* 0x0000000204047825 */ /* 0x000fc800078e02dc */
[----:B------:R-:W-:-:S04]  /*cf60*/  IMAD.WIDE R6, R3, 0x2, R6 ;  /* 0x0000000203067825 */ /* 0x000fc800078e0206 */
[----:B------:R-:W-:Y:S01]  /*cf70*/  IMAD.WIDE R10, R13, 0x2, R218 ;  /* 0x000000020d0a7825 */ /* 0x000fe200078e02da */
[----:B------:R0:W2:Y:S03]  /*cf80*/  LDG.E.U16 R163, desc[UR4][R6.64] ;  /* 0x0000000406a37981 */ /* 0x0000a6000c1e1500 */
[----:B------:R-:W-:-:S04]  /*cf90*/  IMAD.WIDE R8, R3, 0x2, R8 ;  /* 0x0000000203087825 */ /* 0x000fc800078e0208 */
[C---:B------:R-:W-:Y:S01]  /*cfa0*/  IMAD R13, R23.reuse, 0x72, RZ ;  /* 0x00000072170d7824 */ /* 0x040fe200078e02ff */
[----:B------:R1:W2:Y:S01]  /*cfb0*/  LDG.E.U16 R165, desc[UR4][R8.64] ;  /* 0x0000000408a57981 */ /* 0x0002a2000c1e1500 */
[----:B------:R-:W-:Y:S02]  /*cfc0*/  IMAD R14, R23, 0x7a, RZ ;  /* 0x0000007a170e7824 */ /* 0x000fe400078e02ff */
[----:B------:R-:W-:-:S04]  /*cfd0*/  IMAD.WIDE R4, R3, 0x2, R4 ;  /* 0x0000000203047825 */ /* 0x000fc800078e0204 */
[--C-:B0-----:R-:W-:Y:S01]  /*cfe0*/  IMAD.WIDE R6, R13, 0x2, R220.reuse ;  /* 0x000000020d067825 */ /* 0x101fe200078e02dc */
[----:B------:R0:W2:Y:S03]  /*cff0*/  LDG.E.U16 R164, desc[UR4][R4.64] ;  /* 0x0000000404a47981 */ /* 0x0000a6000c1e1500 */
[----:B------:R-:W-:Y:S02]  /*d000*/  IMAD R12, R23, 0x5b, RZ ;  /* 0x0000005b170c7824 */ /* 0x000fe400078e02ff */
[----:B-1----:R-:W-:-:S04]  /*d010*/  IMAD.WIDE R8, R14, 0x2, R220 ;  /* 0x000000020e087825 */ /* 0x002fc800078e02dc */
[----:B------:R-:W-:-:S04]  /*d020*/  IMAD.WIDE R10, R3, 0x2, R10 ;  /* 0x00000002030a7825 */ /* 0x000fc800078e020a */
[----:B0-----:R-:W-:Y:S01]  /*d030*/  IMAD.WIDE R4, R12, 0x2, R220 ;  /* 0x000000020c047825 */ /* 0x001fe200078e02dc */
[----:B------:R0:W2:Y:S03]  /*d040*/  LDG.E.U16 R166, desc[UR4][R10.64] ;  /* 0x000000040aa67981 */ /* 0x0000a6000c1e1500 */
[----:B------:R-:W-:-:S04]  /*d050*/  IMAD.WIDE R6, R3, 0x2, R6 ;  /* 0x0000000203067825 */ /* 0x000fc800078e0206 */
[----:B------:R-:W-:Y:S01]  /*d060*/  IMAD.WIDE R204, R12, 0x2, R218 ;  /* 0x000000020ccc7825 */ /* 0x000fe200078e02da */
[----:B------:R1:W2:Y:S03]  /*d070*/  LDG.E.U16 R162, desc[UR4][R6.64] ;  /* 0x0000000406a27981 */ /* 0x0002a6000c1e1500 */
[----:B------:R-:W-:-:S04]  /*d080*/  IMAD.WIDE R8, R3, 0x2, R8 ;  /* 0x0000000203087825 */ /* 0x000fc800078e0208 */
[----:B------:R-:W-:Y:S01]  /*d090*/  IMAD R12, R23, 0x63, RZ ;  /* 0x00000063170c7824 */ /* 0x000fe200078e02ff */
[----:B------:R4:W2:Y:S01]  /*d0a0*/  LDG.E.U16 R159, desc[UR4][R8.64] ;  /* 0x00000004089f7981 */ /* 0x0008a2000c1e1500 */
[----:B0-----:R-:W-:-:S04]  /*d0b0*/  IMAD.WIDE R10, R14, 0x2, R218 ;  /* 0x000000020e0a7825 */ /* 0x001fc800078e02da */
[----:B------:R-:W-:-:S04]  /*d0c0*/  IMAD.WIDE R4, R3, 0x2, R4 ;  /* 0x0000000203047825 */ /* 0x000fc800078e0204 */
[--C-:B------:R-:W-:Y:S01]  /*d0d0*/  IMAD.WIDE R152, R13, 0x2, R218.reuse ;  /* 0x000000020d987825 */ /* 0x100fe200078e02da */
[----:B------:R0:W2:Y:S03]  /*d0e0*/  LDG.E.U16 R203, desc[UR4][R4.64] ;  /* 0x0000000404cb7981 */ /* 0x0000a6000c1e1500 */
[----:B-1----:R-:W-:-:S04]  /*d0f0*/  IMAD.WIDE R6, R12, 0x2, R218 ;  /* 0x000000020c067825 */ /* 0x002fc800078e02da */
[----:B------:R-:W-:-:S04]  /*d100*/  IMAD.WIDE R160, R3, 0x2, R160 ;  /* 0x0000000203a07825 */ /* 0x000fc800078e02a0 */
[----:B------:R-:W-:Y:S02]  /*d110*/  IMAD.WIDE R12, R12, 0x2, R220 ;  /* 0x000000020c0c7825 */ /* 0x000fe400078e02dc */
[----:B------:R-:W2:Y:S02]  /*d120*/  LDG.E.U16 R160, desc[UR4][R160.64] ;  /* 0x00000004a0a07981 */ /* 0x000ea4000c1e1500 */
[----:B----4-:R-:W-:Y:S02]  /*d130*/  IMAD R8, R23, 0x6b, RZ ;  /* 0x0000006b17087824 */ /* 0x010fe400078e02ff */
[----:B------:R-:W-:-:S04]  /*d140*/  IMAD.WIDE R10, R3, 0x2, R10 ;  /* 0x00000002030a7825 */ /* 0x000fc800078e020a */
[----:B0-----:R-:W-:Y:S01]  /*d150*/  IMAD.WIDE R4, R8, 0x2, R220 ;  /* 0x0000000208047825 */ /* 0x001fe200078e02dc */
[----:B------:R0:W4:Y:S03]  /*d160*/  LDG.E.U16 R161, desc[UR4][R10.64] ;  /* 0x000000040aa17981 */ /* 0x000126000c1e1500 */
[----:B------:R-:W-:Y:S02]  /*d170*/  IMAD R14, R23, 0x73, RZ ;  /* 0x00000073170e7824 */ /* 0x000fe400078e02ff */
[----:B------:R-:W-:-:S04]  /*d180*/  IMAD.WIDE R12, R3, 0x2, R12 ;  /* 0x00000002030c7825 */ /* 0x000fc800078e020c */
[----:B------:R-:W-:Y:S01]  /*d190*/  IMAD.WIDE R4, R3, 0x2, R4 ;  /* 0x0000000203047825 */ /* 0x000fe200078e0204 */
[----:B------:R1:W4:Y:S03]  /*d1a0*/  LDG.E.U16 R155, desc[UR4][R12.64] ;  /* 0x000000040c9b7981 */ /* 0x000326000c1e1500 */
[--C-:B0-----:R-:W-:Y:S01]  /*d1b0*/  IMAD.WIDE R10, R8, 0x2, R218.reuse ;  /* 0x00000002080a7825 */ /* 0x101fe200078e02da */
[----:B------:R0:W4:Y:S03]  /*d1c0*/  LDG.E.U16 R156, desc[UR4][R4.64] ;  /* 0x00000004049c7981 */ /* 0x000126000c1e1500 */
[----:B------:R-:W-:-:S04]  /*d1d0*/  IMAD.WIDE R8, R14, 0x2, R218 ;  /* 0x000000020e087825 */ /* 0x000fc800078e02da */
[----:B------:R-:W-:-:S04]  /*d1e0*/  IMAD.WIDE R6, R3, 0x2, R6 ;  /* 0x0000000203067825 */ /* 0x000fc800078e0206 */
[----:B-1----:R-:W-:Y:S01]  /*d1f0*/  IMAD R12, R23, 0x7b, RZ ;  /* 0x0000007b170c7824 */ /* 0x002fe200078e02ff */
[----:B------:R1:W4:Y:S01]  /*d200*/  LDG.E.U16 R158, desc[UR4][R6.64] ;  /* 0x00000004069e7981 */ /* 0x000322000c1e1500 */
[----:B------:R-:W-:-:S04]  /*d210*/  IMAD.WIDE R8, R3, 0x2, R8 ;  /* 0x0000000203087825 */ /* 0x000fc800078e0208 */
[----:B0-----:R-:W-:Y:S01]  /*d220*/  IMAD.WIDE R4, R12, 0x2, R218 ;  /* 0x000000020c047825 */ /* 0x001fe200078e02da */
[----:B------:R0:W4:Y:S03]  /*d230*/  LDG.E.U16 R15, desc[UR4][R8.64] ;  /* 0x00000004080f7981 */ /* 0x000126000c1e1500 */
[----:B-1----:R-:W-:-:S04]  /*d240*/  IMAD.WIDE R6, R14, 0x2, R220 ;  /* 0x000000020e067825 */ /* 0x002fc800078e02dc */
[----:B------:R-:W-:-:S04]  /*d250*/  IMAD.WIDE R10, R3, 0x2, R10 ;  /* 0x00000002030a7825 */ /* 0x000fc800078e020a */
[----:B------:R-:W-:Y:S01]  /*d260*/  IMAD.WIDE R152, R3, 0x2, R152 ;  /* 0x0000000203987825 */ /* 0x000fe200078e0298 */
[----:B------:R1:W4:Y:S03]  /*d270*/  LDG.E.U16 R157, desc[UR4][R10.64] ;  /* 0x000000040a9d7981 */ /* 0x000326000c1e1500 */
[----:B0-----:R-:W-:Y:S02]  /*d280*/  IMAD R8, R23, 0x5c, RZ ;  /* 0x0000005c17087824 */ /* 0x001fe400078e02ff */
[C---:B------:R-:W-:Y:S01]  /*d290*/  IMAD.WIDE R4, R3.reuse, 0x2, R4 ;  /* 0x0000000203047825 */ /* 0x040fe200078e0204 */
[----:B------:R-:W4:Y:S03]  /*d2a0*/  LDG.E.U16 R152, desc[UR4][R152.64] ;  /* 0x0000000498987981 */ /* 0x000f26000c1e1500 */
[----:B------:R-:W-:-:S04]  /*d2b0*/  IMAD.WIDE R6, R3, 0x2, R6 ;  /* 0x0000000203067825 */ /* 0x000fc800078e0206 */
[----:B------:R-:W-:Y:S01]  /*d2c0*/  IMAD.WIDE R12, R12, 0x2, R220 ;  /* 0x000000020c0c7825 */ /* 0x000fe200078e02dc */
[----:B------:R0:W4:Y:S03]  /*d2d0*/  LDG.E.U16 R154, desc[UR4][R6.64] ;  /* 0x00000004069a7981 */ /* 0x000126000c1e1500 */
[----:B-1----:R-:W-:Y:S01]  /*d2e0*/  IMAD.WIDE R10, R8, 0x2, R218 ;  /* 0x00000002080a7825 */ /* 0x002fe200078e02da */
[----:B------:R1:W4:Y:S03]  /*d2f0*/  LDG.E.U16 R153, desc[UR4][R4.64] ;  /* 0x0000000404997981 */ /* 0x000326000c1e1500 */
[----:B------:R-:W-:-:S04]  /*d300*/  IMAD.WIDE R12, R3, 0x2, R12 ;  /* 0x00000002030c7825 */ /* 0x000fc800078e020c */
[--C-:B0-----:R-:W-:Y:S01]  /*d310*/  IMAD.WIDE R6, R184, 0x2, R218.reuse ;  /* 0x00000002b8067825 */ /* 0x101fe200078e02da */
[----:B------:R0:W4:Y:S03]  /*d320*/  LDG.E.U16 R22, desc[UR4][R12.64] ;  /* 0x000000040c167981 */ /* 0x000126000c1e1500 */
[----:B-1----:R-:W-:-:S04]  /*d330*/  IMAD.WIDE R4, R18, 0x2, R218 ;  /* 0x0000000212047825 */ /* 0x002fc800078e02da */
[----:B------:R-:W-:-:S04]  /*d340*/  IMAD.WIDE R10, R3, 0x2, R10 ;  /* 0x00000002030a7825 */ /* 0x000fc800078e020a */
[----:B------:R-:W-:Y:S01]  /*d350*/  IMAD.WIDE R8, R8, 0x2, R220 ;  /* 0x0000000208087825 */ /* 0x000fe200078e02dc */
[----:B------:R1:W4:Y:S03]  /*d360*/  LDG.E.U16 R201, desc[UR4][R10.64] ;  /* 0x000000040ac97981 */ /* 0x000326000c1e1500 */
[----:B------:R-:W-:-:S04]  /*d370*/  IMAD.WIDE R4, R3, 0x2, R4 ;  /* 0x0000000203047825 */ /* 0x000fc800078e0204 */
[----:B------:R-:W-:Y:S01]  /*d380*/  IMAD.WIDE R6, R3, 0x2, R6 ;  /* 0x0000000203067825 */ /* 0x000fe200078e0206 */
[----:B------:R1:W4:Y:S03]  /*d390*/  LDG.E.U16 R21, desc[UR4][R4.64] ;  /* 0x0000000404157981 */ /* 0x000326000c1e1500 */
[C---:B0-----:R-:W-:Y:S01]  /*d3a0*/  IMAD R12, R23.reuse, 0x6c, RZ ;  /* 0x0000006c170c7824 */ /* 0x041fe200078e02ff */
[----:B------:R0:W4:Y:S01]  /*d3b0*/  LDG.E.U16 R199, desc[UR4][R6.64] ;  /* 0x0000000406c77981 */ /* 0x000122000c1e1500 */
[----:B-1----:R-:W-:Y:S02]  /*d3c0*/  IMAD R10, R23, 0x74, RZ ;  /* 0x00000074170a7824 */ /* 0x002fe400078e02ff */
[----:B------:R-:W-:-:S04]  /*d3d0*/  IMAD.WIDE R8, R3, 0x2, R8 ;  /* 0x0000000203087825 */ /* 0x000fc800078e0208 */
[----:B------:R-:W-:Y:S01]  /*d3e0*/  IMAD R4, R23, 0x7c, RZ ;  /* 0x0000007c17047824 */ /* 0x000fe200078e02ff */
[----:B------:R1:W4:Y:S01]  /*d3f0*/  LDG.E.U16 R200, desc[UR4][R8.64] ;  /* 0x0000000408c87981 */ /* 0x000322000c1e1500 */
[----:B------:R-:W-:-:S04]  /*d400*/  IMAD.WIDE R16, R12, 0x2, R218 ;  /* 0x000000020c107825 */ /* 0x000fc800078e02da */
[----:B0-----:R-:W-:-:S04]  /*d410*/  IMAD.WIDE R6, R10, 0x2, R218 ;  /* 0x000000020a067825 */ /* 0x001fc800078e02da */
[----:B------:R-:W-:-:S04]  /*d420*/  IMAD.WIDE R10, R10, 0x2, R220 ;  /* 0x000000020a0a7825 */ /* 0x000fc800078e02dc */
[----:B------:R-:W-:-:S04]  /*d430*/  IMAD.WIDE R18, R18, 0x2, R220 ;  /* 0x0000000212127825 */ /* 0x000fc800078e02dc */
[----:B-1----:R-:W-:-:S04]  /*d440*/  IMAD.WIDE R8, R4, 0x2, R218 ;  /* 0x0000000204087825 */ /* 0x002fc800078e02da */
[----:B------:R-:W-:-:S04]  /*d450*/  IMAD.WIDE R12, R12, 0x2, R220 ;  /* 0x000000020c0c7825 */ /* 0x000fc800078e02dc */
[----:B------:R-:W-:-:S04]  /*d460*/  IMAD.WIDE R16, R3, 0x2, R16 ;  /* 0x0000000203107825 */ /* 0x000fc800078e0210 */
[C---:B------:R-:W-:Y:S01]  /*d470*/  IMAD.WIDE R10, R3.reuse, 0x2, R10 ;  /* 0x00000002030a7825 */ /* 0x040fe200078e020a */
[----:B------:R-:W4:Y:S03]  /*d480*/  LDG.E.U16 R20, desc[UR4][R16.64] ;  /* 0x0000000410147981 */ /* 0x000f26000c1e1500 */
[----:B------:R-:W-:-:S04]  /*d490*/  IMAD.WIDE R18, R3, 0x2, R18 ;  /* 0x0000000203127825 */ /* 0x000fc800078e0212 */
[C---:B------:R-:W-:Y:S02]  /*d4a0*/  IMAD.WIDE R8, R3.reuse, 0x2, R8 ;  /* 0x0000000203087825 */ /* 0x040fe400078e0208 */
[----:B------:R-:W4:Y:S02]  /*d4b0*/  LDG.E.U16 R18, desc[UR4][R18.64] ;  /* 0x0000000412127981 */ /* 0x000f24000c1e1500 */
[----:B------:R-:W-:Y:S02]  /*d4c0*/  IMAD.WIDE R12, R3, 0x2, R12 ;  /* 0x00000002030c7825 */ /* 0x000fe400078e020c */
[----:B------:R0:W4:Y:S02]  /*d4d0*/  LDG.E.U16 R17, desc[UR4][R10.64] ;  /* 0x000000040a117981 */ /* 0x000124000c1e1500 */
[----:B------:R-:W-:Y:S02]  /*d4e0*/  IMAD.WIDE R184, R184, 0x2, R220 ;  /* 0x00000002b8b87825 */ /* 0x000fe400078e02dc */
[----:B------:R1:W4:Y:S04]  /*d4f0*/  LDG.E.U16 R16, desc[UR4][R8.64] ;  /* 0x0000000408107981 */ /* 0x000328000c1e1500 */
[----:B------:R3:W4:Y:S01]  /*d500*/  LDG.E.U16 R19, desc[UR4][R12.64] ;  /* 0x000000040c137981 */ /* 0x000722000c1e1500 */
[----:B0-----:R-:W-:-:S02]  /*d510*/  IMAD R10, R23, 0x65, RZ ;  /* 0x00000065170a7824 */ /* 0x001fc400078e02ff */
[----:B-1----:R-:W-:Y:S02]  /*d520*/  IMAD R8, R23, 0x6d, RZ ;  /* 0x0000006d17087824 */ /* 0x002fe400078e02ff */
[----:B---3--:R-:W-:-:S04]  /*d530*/  IMAD.WIDE R12, R10, 0x2, R218 ;  /* 0x000000020a0c7825 */ /* 0x008fc800078e02da */
[----:B------:R-:W-:-:S04]  /*d540*/  IMAD.WIDE R10, R10, 0x2, R220 ;  /* 0x000000020a0a7825 */ /* 0x000fc800078e02dc */
[----:B------:R-:W-:-:S04]  /*d550*/  IMAD.WIDE R182, R8, 0x2, R218 ;  /* 0x0000000208b67825 */ /* 0x000fc800078e02da */
[----:B------:R-:W-:-:S04]  /*d560*/  IMAD.WIDE R4, R4, 0x2, R220 ;  /* 0x0000000204047825 */ /* 0x000fc800078e02dc */
[----:B------:R-:W-:-:S04]  /*d570*/  IMAD.WIDE R184, R3, 0x2, R184 ;  /* 0x0000000203b87825 */ /* 0x000fc800078e02b8 */
[----:B------:R-:W-:Y:S01]  /*d580*/  IMAD.WIDE R8, R8, 0x2, R220 ;  /* 0x0000000208087825 */ /* 0x000fe200078e02dc */
[----:B------:R0:W3:Y:S03]  /*d590*/  LDG.E.U16 R198, desc[UR4][R184.64] ;  /* 0x00000004b8c67981 */ /* 0x0000e6000c1e1500 */
[----:B------:R-:W-:-:S04]  /*d5a0*/  IMAD.WIDE R6, R3, 0x2, R6 ;  /* 0x0000000203067825 */ /* 0x000fc800078e0206 */
[C---:B------:R-:W-:Y:S02]  /*d5b0*/  IMAD.WIDE R10, R3.reuse, 0x2, R10 ;  /* 0x00000002030a7825 */ /* 0x040fe400078e020a */
[----:B------:R1:W3:Y:S02]  /*d5c0*/  LDG.E.U16 R7, desc[UR4][R6.64] ;  /* 0x0000000406077981 */ /* 0x0002e4000c1e1500 */
[C---:B------:R-:W-:Y:S02]  /*d5d0*/  IMAD.WIDE R4, R3.reuse, 0x2, R4 ;  /* 0x0000000203047825 */ /* 0x040fe400078e0204 */
[----:B------:R-:W3:Y:S02]  /*d5e0*/  LDG.E.U16 R10, desc[UR4][R10.64] ;  /* 0x000000040a0a7981 */ /* 0x000ee4000c1e1500 */
[C---:B------:R-:W-:Y:S02]  /*d5f0*/  IMAD.WIDE R12, R3.reuse, 0x2, R12 ;  /* 0x00000002030c7825 */ /* 0x040fe400078e020c */
[----:B------:R1:W3:Y:S02]  /*d600*/  LDG.E.U16 R14, desc[UR4][R4.64] ;  /* 0x00000004040e7981 */ /* 0x0002e4000c1e1500 */
[----:B------:R-:W-:-:S02]  /*d610*/  IMAD.WIDE R8, R3, 0x2, R8 ;  /* 0x0000000203087825 */ /* 0x000fc400078e0208 */
[----:B------:R-:W3:Y:S02]  /*d620*/  LDG.E.U16 R13, desc[UR4][R12.64] ;  /* 0x000000040c0d7981 */ /* 0x000ee4000c1e1500 */
[C---:B0-----:R-:W-:Y:S02]  /*d630*/  IMAD R184, R23.reuse, 0x5e, RZ ;  /* 0x0000005e17b87824 */ /* 0x041fe400078e02ff */
[----:B-1----:R-:W-:Y:S01]  /*d640*/  IMAD R6, R23, 0x75, RZ ;  /* 0x0000007517067824 */ /* 0x002fe200078e02ff */
[----:B------:R0:W3:Y:S01]  /*d650*/  LDG.E.U16 R11, desc[UR4][R8.64] ;  /* 0x00000004080b7981 */ /* 0x0000e2000c1e1500 */
[----:B------:R-:W-:-:S04]  /*d660*/  IMAD.WIDE R182, R3, 0x2, R182 ;  /* 0x0000000203b67825 */ /* 0x000fc800078e02b6 */
[C---:B------:R-:W-:Y:S01]  /*d670*/  IMAD R188, R23.reuse, 0x7d, RZ ;  /* 0x0000007d17bc7824 */ /* 0x040fe200078e02ff */
[----:B------:R1:W3:Y:S01]  /*d680*/  LDG.E.U16 R12, desc[UR4][R182.64] ;  /* 0x00000004b60c7981 */ /* 0x0002e2000c1e1500 */
[----:B------:R-:W-:Y:S02]  /*d690*/  IMAD R194, R23, 0x66, RZ ;  /* 0x0000006617c27824 */ /* 0x000fe400078e02ff */
[----:B------:R-:W-:-:S04]  /*d6a0*/  IMAD.WIDE R186, R184, 0x2, R218 ;  /* 0x00000002b8ba7825 */ /* 0x000fc800078e02da */
[----:B------:R-:W-:-:S04]  /*d6b0*/  IMAD.WIDE R4, R6, 0x2, R218 ;  /* 0x0000000206047825 */ /* 0x000fc800078e02da */
[----:B0-----:R-:W-:-:S04]  /*d6c0*/  IMAD.WIDE R8, R6, 0x2, R220 ;  /* 0x0000000206087825 */ /* 0x001fc800078e02dc */
[----:B------:R-:W-:-:S04]  /*d6d0*/  IMAD.WIDE R190, R188, 0x2, R218 ;  /* 0x00000002bcbe7825 */ /* 0x000fc800078e02da */
[----:B------:R-:W-:-:S04]  /*d6e0*/  IMAD.WIDE R188, R188, 0x2, R220 ;  /* 0x00000002bcbc7825 */ /* 0x000fc800078e02dc */
[----:B-1----:R-:W-:-:S04]  /*d6f0*/  IMAD.WIDE R182, R194, 0x2, R218 ;  /* 0x00000002c2b67825 */ /* 0x002fc800078e02da */
[----:B------:R-:W-:-:S04]  /*d700*/  IMAD.WIDE R186, R3, 0x2, R186 ;  /* 0x0000000203ba7825 */ /* 0x000fc800078e02ba */
[C---:B------:R-:W-:Y:S01]  /*d710*/  IMAD.WIDE R4, R3.reuse, 0x2, R4 ;  /* 0x0000000203047825 */ /* 0x040fe200078e0204 */
[----:B------:R0:W3:Y:S03]  /*d720*/  LDG.E.U16 R197, desc[UR4][R186.64] ;  /* 0x00000004bac57981 */ /* 0x0000e6000c1e1500 */
[----:B------:R-:W-:Y:S02]  /*d730*/  IMAD.WIDE R8, R3, 0x2, R8 ;  /* 0x0000000203087825 */ /* 0x000fe400078e0208 */
[----:B------:R-:W3:Y:S02]  /*d740*/  LDG.E.U16 R4, desc[UR4][R4.64] ;  /* 0x0000000404047981 */ /* 0x000ee4000c1e1500 */
[----:B------:R-:W-:Y:S02]  /*d750*/  IMAD R206, R23, 0x5a, RZ ;  /* 0x0000005a17ce7824 */ /* 0x000fe400078e02ff */
[C---:B------:R-:W-:Y:S01]  /*d760*/  IMAD.WIDE R190, R3.reuse, 0x2, R190 ;  /* 0x0000000203be7825 */ /* 0x040fe200078e02be */
[----:B------:R-:W3:Y:S03]  /*d770*/  LDG.E.U16 R9, desc[UR4][R8.64] ;  /* 0x0000000408097981 */ /* 0x000ee6000c1e1500 */
[----:B------:R-:W-:-:S04]  /*d780*/  IMAD.WIDE R188, R3, 0x2, R188 ;  /* 0x0000000203bc7825 */ /* 0x000fc800078e02bc */
[----:B------:R-:W-:Y:S01]  /*d790*/  IMAD.WIDE R182, R3, 0x2, R182 ;  /* 0x0000000203b67825 */ /* 0x000fe200078e02b6 */
[----:B------:R1:W3:Y:S03]  /*d7a0*/  LDG.E.U16 R6, desc[UR4][R188.64] ;  /* 0x00000004bc067981 */ /* 0x0002e6000c1e1500 */
[----:B------:R-:W-:Y:S01]  /*d7b0*/  IMAD.WIDE R184, R184, 0x2, R220 ;  /* 0x00000002b8b87825 */ /* 0x000fe200078e02dc */
[----:B------:R-:W3:Y:S03]  /*d7c0*/  LDG.E.U16 R8, desc[UR4][R190.64] ;  /* 0x00000004be087981 */ /* 0x000ee6000c1e1500 */
[C---:B0-----:R-:W-:Y:S01]  /*d7d0*/  IMAD R187, R23.reuse, 0x6e, RZ ;  /* 0x0000006e17bb7824 */ /* 0x041fe200078e02ff */
[----:B------:R0:W3:Y:S01]  /*d7e0*/  LDG.E.U16 R5, desc[UR4][R182.64] ;  /* 0x00000004b6057981 */ /* 0x0000e2000c1e1500 */
[----:B------:R-:W-:-:S02]  /*d7f0*/  IMAD R186, R23, 0x76, RZ ;  /* 0x0000007617ba7824 */ /* 0x000fc400078e02ff */
[----:B------:R-:W-:-:S04]  /*d800*/  IMAD.WIDE R208, R206, 0x2, R218 ;  /* 0x00000002ced07825 */ /* 0x000fc800078e02da */
[----:B------:R-:W-:-:S04]  /*d810*/  IMAD.WIDE R206, R206, 0x2, R220 ;  /* 0x00000002cece7825 */ /* 0x000fc800078e02dc */
[----:B-1----:R-:W-:-:S04]  /*d820*/  IMAD.WIDE R188, R187, 0x2, R218 ;  /* 0x00000002bbbc7825 */ /* 0x002fc800078e02da */
[----:B0-----:R-:W-:-:S04]  /*d830*/  IMAD.WIDE R182, R187, 0x2, R220 ;  /* 0x00000002bbb67825 */ /* 0x001fc800078e02dc */
[----:B------:R-:W-:-:S04]  /*d840*/  IMAD.WIDE R190, R186, 0x2, R218 ;  /* 0x00000002babe7825 */ /* 0x000fc800078e02da */
[----:B------:R-:W-:-:S04]  /*d850*/  IMAD.WIDE R186, R186, 0x2, R220 ;  /* 0x00000002baba7825 */ /* 0x000fc800078e02dc */
[----:B------:R-:W-:-:S04]  /*d860*/  IMAD.WIDE R184, R3, 0x2, R184 ;  /* 0x0000000203b87825 */ /* 0x000fc800078e02b8 */
[----:B------:R-:W-:Y:S01]  /*d870*/  IMAD R192, R23, 0x7e, RZ ;  /* 0x0000007e17c07824 */ /* 0x000fe200078e02ff */
[----:B------:R0:W3:Y:S01]  /*d880*/  LDG.E.U16 R196, desc[UR4][R184.64] ;  /* 0x00000004b8c47981 */ /* 0x0000e2000c1e1500 */
[----:B------:R-:W-:-:S04]  /*d890*/  IMAD.WIDE R206, R3, 0x2, R206 ;  /* 0x0000000203ce7825 */ /* 0x000fc800078e02ce */
[----:B------:R-:W-:Y:S02]  /*d8a0*/  IMAD.WIDE R194, R194, 0x2, R220 ;  /* 0x00000002c2c27825 */ /* 0x000fe400078e02dc */
[----:B------:R-:W4:Y:S02]  /*d8b0*/  LDG.E.U16 R206, desc[UR4][R206.64] ;  /* 0x00000004cece7981 */ /* 0x000f24000c1e1500 */
[----:B------:R-:W-:-:S04]  /*d8c0*/  IMAD.WIDE R186, R3, 0x2, R186 ;  /* 0x0000000203ba7825 */ /* 0x000fc800078e02ba */
[----:B------:R-:W-:-:S04]  /*d8d0*/  IMAD.WIDE R204, R3, 0x2, R204 ;  /* 0x0000000203cc7825 */ /* 0x000fc800078e02cc */
[C---:B------:R-:W-:Y:S01]  /*d8e0*/  IMAD.WIDE R182, R3.reuse, 0x2, R182 ;  /* 0x0000000203b67825 */ /* 0x040fe200078e02b6 */
[----:B------:R1:W3:Y:S03]  /*d8f0*/  LDG.E.U16 R207, desc[UR4][R186.64] ;  /* 0x00000004bacf7981 */ /* 0x0002e6000c1e1500 */
[----:B0-----:R-:W-:Y:S01]  /*d900*/  IMAD.WIDE R184, R192, 0x2, R218 ;  /* 0x00000002c0b87825 */ /* 0x001fe200078e02da */
[----:B------:R0:W3:Y:S03]  /*d910*/  LDG.E.U16 R202, desc[UR4][R182.64] ;  /* 0x00000004b6ca7981 */ /* 0x0000e6000c1e1500 */
[C---:B------:R-:W-:Y:S01]  /*d920*/  IMAD.WIDE R190, R3.reuse, 0x2, R190 ;  /* 0x0000000203be7825 */ /* 0x040fe200078e02be */
[----:B------:R-:W3:Y:S03]  /*d930*/  LDG.E.U16 R204, desc[UR4][R204.64] ;  /* 0x00000004cccc7981 */ /* 0x000ee6000c1e1500 */
[----:B------:R-:W-:-:S04]  /*d940*/  IMAD.WIDE R194, R3, 0x2, R194 ;  /* 0x0000000203c27825 */ /* 0x000fc800078e02c2 */
[C---:B------:R-:W-:Y:S02]  /*d950*/  IMAD.WIDE R208, R3.reuse, 0x2, R208 ;  /* 0x0000000203d07825 */ /* 0x040fe400078e02d0 */
[----:B------:R-:W3:Y:S02]  /*d960*/  LDG.E.U16 R194, desc[UR4][R194.64] ;  /* 0x00000004c2c27981 */ /* 0x000ee4000c1e1500 */
[----:B------:R-:W-:Y:S02]  /*d970*/  IMAD.WIDE R188, R3, 0x2, R188 ;  /* 0x0000000203bc7825 */ /* 0x000fe400078e02bc */
[----:B------:R2:W3:Y:S02]  /*d980*/  LDG.E.U16 R205, desc[UR4][R190.64] ;  /* 0x00000004becd7981 */ /* 0x0004e4000c1e1500 */
[--C-:B-1----:R-:W-:Y:S02]  /*d990*/  IMAD.WIDE R186, R193, 0x2, R220.reuse ;  /* 0x00000002c1ba7825 */ /* 0x102fe400078e02dc */
[----:B------:R-:W4:Y:S02]  /*d9a0*/  LDG.E.U16 R208, desc[UR4][R208.64] ;  /* 0x00000004d0d07981 */ /* 0x000f24000c1e1500 */
[----:B0-----:R-:W-:-:S02]  /*d9b0*/  IMAD.WIDE R182, R192, 0x2, R220 ;  /* 0x00000002c0b67825 */ /* 0x001fc400078e02dc */
[----:B------:R0:W3:Y:S02]  /*d9c0*/  LDG.E.U16 R195, desc[UR4][R188.64] ;  /* 0x00000004bcc37981 */ /* 0x0000e4000c1e1500 */
[----:B------:R-:W-:-:S04]  /*d9d0*/  IMAD.WIDE R184, R3, 0x2, R184 ;  /* 0x0000000203b87825 */ /* 0x000fc800078e02b8 */
[----:B--2---:R-:W-:Y:S01]  /*d9e0*/  IMAD R191, R23, 0x5f, RZ ;  /* 0x0000005f17bf7824 */ /* 0x004fe200078e02ff */
[----:B------:R1:W2:Y:S01]  /*d9f0*/  LDG.E.U16 R209, desc[UR4][R184.64] ;  /* 0x00000004b8d17981 */ /* 0x0002a2000c1e1500 */
[----:B0-----:R-:W-:-:S04]  /*da00*/  IMAD.WIDE R188, R3, 0x2, R186 ;  /* 0x0000000203bc7825 */ /* 0x001fc800078e02ba */
[----:B------:R-:W-:Y:S01]  /*da10*/  IMAD.WIDE R186, R191, 0x2, R220 ;  /* 0x00000002bfba7825 */ /* 0x000fe200078e02dc */
[----:B------:R-:W2:Y:S03]  /*da20*/  LDG.E.U16 R224, desc[UR4][R188.64] ;  /* 0x00000004bce07981 */ /* 0x000ea6000c1e1500 */
[----:B-1----:R-:W-:-:S04]  /*da30*/  IMAD.WIDE R184, R3, 0x2, R182 ;  /* 0x0000000203b87825 */ /* 0x002fc800078e02b6 */
[----:B------:R-:W-:Y:S01]  /*da40*/  IMAD R190, R23, 0x67, RZ ;  /* 0x0000006717be7824 */ /* 0x000fe200078e02ff */
[----:B------:R0:W2:Y:S01]  /*da50*/  LDG.E.U16 R214, desc[UR4][R184.64] ;  /* 0x00000004b8d67981 */ /* 0x0000a2000c1e1500 */
[----:B------:R-:W-:-:S04]  /*da60*/  IMAD.WIDE R182, R191, 0x2, R218 ;  /* 0x00000002bfb67825 */ /* 0x000fc800078e02da */
[----:B------:R-:W-:Y:S01]  /*da70*/  IMAD.WIDE R186, R3, 0x2, R186 ;  /* 0x0000000203ba7825 */ /* 0x000fe200078e02ba */
[----:B------:R-:W1:Y:S03]  /*da80*/  S2R R223, SR_TID.X ;  /* 0x0000000000df7919 */ /* 0x000e660000002100 */
[C---:B0-----:R-:W-:Y:S01]  /*da90*/  IMAD.WIDE R184, R190.reuse, 0x2, R218 ;  /* 0x00000002beb87825 */ /* 0x041fe200078e02da */
[----:B------:R0:W2:Y:S03]  /*daa0*/  LDG.E.U16 R236, desc[UR4][R186.64] ;  /* 0x00000004baec7981 */ /* 0x0000a6000c1e1500 */
[----:B------:R-:W-:-:S04]  /*dab0*/  IMAD.WIDE R190, R190, 0x2, R220 ;  /* 0x00000002bebe7825 */ /* 0x000fc800078e02dc */
[----:B------:R-:W-:Y:S02]  /*dac0*/  IMAD R189, R23, 0x6f, RZ ;  /* 0x0000006f17bd7824 */ /* 0x000fe400078e02ff */
[----:B------:R-:W-:Y:S01]  /*dad0*/  IMAD.WIDE R184, R3, 0x2, R184 ;  /* 0x0000000203b87825 */ /* 0x000fe200078e02b8 */
[----:B------:R-:W-:-:S03]  /*dae0*/  LEA R192, R23, -R23, 0x7 ;  /* 0x8000001717c07211 */ /* 0x000fc600078e38ff */
[----:B0-----:R-:W-:Y:S01]  /*daf0*/  IMAD.WIDE R186, R189, 0x2, R218 ;  /* 0x00000002bdba7825 */ /* 0x001fe200078e02da */
[----:B------:R0:W2:Y:S03]  /*db00*/  LDG.E.U16 R238, desc[UR4][R184.64] ;  /* 0x00000004b8ee7981 */ /* 0x0000a6000c1e1500 */
[----:B------:R-:W-:-:S04]  /*db10*/  IMAD.WIDE R182, R3, 0x2, R182 ;  /* 0x0000000203b67825 */ /* 0x000fc800078e02b6 */
[----:B------:R-:W-:Y:S01]  /*db20*/  IMAD.WIDE R190, R3, 0x2, R190 ;  /* 0x0000000203be7825 */ /* 0x000fe200078e02be */
[----:B------:R1:W2:Y:S03]  /*db30*/  LDG.E.U16 R234, desc[UR4][R182.64] ;  /* 0x00000004b6ea7981 */ /* 0x0002a6000c1e1500 */
[----:B------:R-:W-:Y:S01]  /*db40*/  IMAD R188, R23, 0x77, RZ ;  /* 0x0000007717bc7824 */ /* 0x000fe200078e02ff */
[----:B------:R1:W2:Y:S01]  /*db50*/  LDG.E.U16 R240, desc[UR4][R190.64] ;  /* 0x00000004bef07981 */ /* 0x0002a2000c1e1500 */
[----:B0-----:R-:W-:-:S04]  /*db60*/  IMAD.WIDE R184, R3, 0x2, R186 ;  /* 0x0000000203b87825 */ /* 0x001fc800078e02ba */
[----:B------:R-:W-:Y:S02]  /*db70*/  IMAD.WIDE R186, R188, 0x2, R218 ;  /* 0x00000002bcba7825 */ /* 0x000fe400078e02da */
[----:B------:R-:W2:Y:S02]  /*db80*/  LDG.E.U16 R184, desc[UR4][R184.64] ;  /* 0x00000004b8b87981 */ /* 0x000ea4000c1e1500 */
[----:B-1----:R-:W-:-:S04]  /*db90*/  IMAD.WIDE R182, R189, 0x2, R220 ;  /* 0x00000002bdb67825 */ /* 0x002fc800078e02dc */
[----:B------:R-:W-:-:S04]  /*dba0*/  IMAD.WIDE R190, R192, 0x2, R218 ;  /* 0x00000002c0be7825 */ /* 0x000fc800078e02da */
[----:B------:R-:W-:-:S04]  /*dbb0*/  IMAD.WIDE R188, R188, 0x2, R220 ;  /* 0x00000002bcbc7825 */ /* 0x000fc800078e02dc */
[----:B------:R-:W-:-:S04]  /*dbc0*/  IMAD.WIDE R192, R192, 0x2, R220 ;  /* 0x00000002c0c07825 */ /* 0x000fc800078e02dc */
[----:B------:R-:W-:-:S04]  /*dbd0*/  IMAD.WIDE R182, R3, 0x2, R182 ;  /* 0x0000000203b67825 */ /* 0x000fc800078e02b6 */
[C---:B------:R-:W-:Y:S02]  /*dbe0*/  IMAD.WIDE R186, R3.reuse, 0x2, R186 ;  /* 0x0000000203ba7825 */ /* 0x040fe400078e02ba */
[----:B------:R0:W2:Y:S02]  /*dbf0*/  LDG.E.U16 R182, desc[UR4][R182.64] ;  /* 0x00000004b6b67981 */ /* 0x0000a4000c1e1500 */
[C---:B------:R-:W-:Y:S02]  /*dc00*/  IMAD.WIDE R188, R3.reuse, 0x2, R188 ;  /* 0x0000000203bc7825 */ /* 0x040fe400078e02bc */
[----:B------:R-:W2:Y:S02]  /*dc10*/  LDG.E.U16 R186, desc[UR4][R186.64] ;  /* 0x00000004baba7981 */ /* 0x000ea4000c1e1500 */
[C---:B------:R-:W-:Y:S02]  /*dc20*/  IMAD.WIDE R190, R3.reuse, 0x2, R190 ;  /* 0x0000000203be7825 */ /* 0x040fe400078e02be */
[----:B------:R-:W2:Y:S02]  /*dc30*/  LDG.E.U16 R188, desc[UR4][R188.64] ;  /* 0x00000004bcbc7981 */ /* 0x000ea4000c1e1500 */
[----:B------:R-:W-:-:S02]  /*dc40*/  IMAD.WIDE R192, R3, 0x2, R192 ;  /* 0x0000000203c07825 */ /* 0x000fc400078e02c0 */
[----:B------:R-:W2:Y:S04]  /*dc50*/  LDG.E.U16 R190, desc[UR4][R190.64] ;  /* 0x00000004bebe7981 */ /* 0x000ea8000c1e1500 */
[----:B------:R-:W2:Y:S04]  /*dc60*/  LDG.E.U16 R192, desc[UR4][R192.64] ;  /* 0x00000004c0c07981 */ /* 0x000ea8000c1e1500 */
[----:B------:R1:W-:Y:S01]  /*dc70*/  STL [R1+0xbf0], R251 ;  /* 0x000bf0fb01007387 */ /* 0x0003e20000100800 */
[----:B------:R-:W-:-:S03]  /*dc80*/  LOP3.LUT R222, R223, 0x3f, RZ, 0xc0, !PT ;  /* 0x0000003fdfde7812 */ /* 0x000fc600078ec0ff */
[----:B-1----:R-:W4:Y:S04]  /*dc90*/  LDL.LU R251, [R1+0x30] ;  /* 0x0000300001fb7983 */ /* 0x002f280000300800 */
[----:B------:R1:W-:Y:S01]  /*dca0*/  STL [R1+0xbf4], R250 ;  /* 0x000bf4fa01007387 */ /* 0x0003e20000100800 */
[----:B------:R-:W-:Y:S02]  /*dcb0*/  LOP3.LUT R223, R223, 0x40, RZ, 0xc0, !PT ;  /* 0x00000040dfdf7812 */ /* 0x000fe400078ec0ff */
[----:B------:R-:W-:Y:S01]  /*dcc0*/  SHF.L.U32 R222, R222, 0x1, RZ ;  /* 0x00000001dede7819 */ /* 0x000fe200000006ff */
[----:B-1----:R-:W3:Y:S04]  /*dcd0*/  LDL.LU R250, [R1+0x34] ;  /* 0x0000340001fa7983 */ /* 0x002ee80000300800 */
[----:B------:R1:W-:Y:S01]  /*dce0*/  STL [R1+0xbfc], R249 ;  /* 0x000bfcf901007387 */ /* 0x0003e20000100800 */
[----:B0-----:R-:W-:-:S03]  /*dcf0*/  LEA R183, R223, R222, 0x8 ;  /* 0x000000dedfb77211 */ /* 0x001fc600078e40ff */
[----:B-1----:R-:W2:Y:S04]  /*dd00*/  LDL.LU R249, [R1+0x38] ;  /* 0x0000380001f97983 */ /* 0x002ea80000300800 */
[----:B------:R0:W-:Y:S04]  /*dd10*/  STL [R1+0xc00], R248 ;  /* 0x000c00f801007387 */ /* 0x0001e80000100800 */
[----:B0-----:R-:W4:Y:S04]  /*dd20*/  LDL.LU R248, [R1+0x3c] ;  /* 0x00003c0001f87983 */ /* 0x001f280000300800 */
[----:B------:R0:W-:Y:S01]  /*dd30*/  STL [R1+0xc04], R247 ;  /* 0x000c04f701007387 */ /* 0x0001e20000100800 */
[----:B------:R-:W-:Y:S01]  /*dd40*/  IADD3 R185, R0, R183, RZ ;  /* 0x000000b700b97210 */ /* 0x000fe20007ffe0ff */
[----:B------:R-:W-:Y:S06]  /*dd50*/  BAR.SYNC.DEFER_BLOCKING 0x0 ;  /* 0x0000000000007b1d */ /* 0x000fec0000010000 */
[----:B0-----:R-:W3:Y:S04]  /*dd60*/  LDL.LU R247, [R1+0x40] ;  /* 0x0000400001f77983 */ /* 0x001ee80000300800 */
[----:B------:R0:W-:Y:S04]  /*dd70*/  STL [R1+0xb64], R23 ;  /* 0x000b641701007387 */ /* 0x0001e80000100800 */
[----:B0-----:R-:W2:Y:S04]  /*dd80*/  LDL.LU R23, [R1+0x44] ;  /* 0x0000440001177983 */ /* 0x001ea80000300800 */
[----:B------:R0:W-:Y:S04]  /*dd90*/  STL [R1+0xb6c], R218 ;  /* 0x000b6cda01007387 */ /* 0x0001e80000100800 */
[----:B0-----:R-:W2:Y:S04]  /*dda0*/  LDL.LU R218, [R1+0x48] ;  /* 0x0000480001da7983 */ /* 0x001ea80000300800 */
[----:B------:R0:W-:Y:S04]  /*ddb0*/  STL [R1+0xb68], R219 ;  /* 0x000b68db01007387 */ /* 0x0001e80000100800 */
[----:B0-----:R-:W2:Y:S04]  /*ddc0*/  LDL.LU R219, [R1+0x4c] ;  /* 0x00004c0001db7983 */ /* 0x001ea80000300800 */
[----:B------:R0:W-:Y:S04]  /*ddd0*/  STL [R1+0xb74], R220 ;  /* 0x000b74dc01007387 */ /* 0x0001e80000100800 */
[----:B------:R-:W-:Y:S04]  /*dde0*/  STS.U16 [R185], R2 ;  /* 0x00000002b9007388 */ /* 0x000fe80000000400 */
[----:B0-----:R-:W2:Y:S04]  /*ddf0*/  LDL.LU R220, [R1+0x50] ;  /* 0x0000500001dc7983 */ /* 0x001ea80000300800 */
[----:B------:R0:W-:Y:S04]  /*de00*/  STL [R1+0xb70], R221 ;  /* 0x000b70dd01007387 */ /* 0x0001e80000100800 */
[----:B0-----:R-:W2:Y:S04]  /*de10*/  LDL.LU R221, [R1+0x54] ;  /* 0x0000540001dd7983 */ /* 0x001ea80000300800 */
[----:B------:R0:W-:Y:S04]  /*de20*/  STL [R1+0xb78], R3 ;  /* 0x000b780301007387 */ /* 0x0001e80000100800 */
[----:B0-----:R-:W2:Y:S04]  /*de30*/  LDL.LU R3, [R1+0x58] ;  /* 0x0000580001037983 */ /* 0x001ea80000300800 */
[----:B------:R-:W2:Y:S04]  /*de40*/  LDL.LU R223, [R1+0x60] ;  /* 0x0000600001df7983 */ /* 0x000ea80000300800 */
[----:B------:R-:W2:Y:S04]  /*de50*/  LDL.LU R222, [R1+0x5c] ;  /* 0x00005c0001de7983 */ /* 0x000ea80000300800 */
[----:B------:R-:W4:Y:S04]  /*de60*/  LDL.LU R2, [R1+0xc10] ;  /* 0x000c100001027983 */ /* 0x000f280000300800 */
[----:B----4-:R0:W-:Y:S04]  /*de70*/  STS.U16 [R185+0x8000], R2 ;  /* 0x00800002b9007388 */ /* 0x0101e80000000400 */
[----:B0-----:R-:W4:Y:S04]  /*de80*/  LDL.LU R2, [R1+0xc0c] ;  /* 0x000c0c0001027983 */ /* 0x001f280000300800 */
[----:B----4-:R0:W-:Y:S04]  /*de90*/  STS.U16 [R185+0x400], R2 ;  /* 0x00040002b9007388 */ /* 0x0101e80000000400 */
[----:B0-----:R-:W4:Y:S04]  /*dea0*/  LDL.LU R2, [R1+0xc08] ;  /* 0x000c080001027983 */ /* 0x001f280000300800 */
[----:B---3--:R0:W-:Y:S04]  /*deb0*/  STS.U16 [R185+0x9400], R247 ;  /* 0x009400f7b9007388 */ /* 0x0081e80000000400 */
[----:B------:R1:W-:Y:S04]  /*dec0*/  STS.U16 [R185+0x1800], R248 ;  /* 0x001800f8b9007388 */ /* 0x0003e80000000400 */
[----:B--2---:R2:W-:Y:S04]  /*ded0*/  STS.U16 [R185+0x9800], R249 ;  /* 0x009800f9b9007388 */ /* 0x0045e80000000400 */
[----:B0-----:R-:W3:Y:S04]  /*dee0*/  LDL.LU R247, [R1+0xec] ;  /* 0x0000ec0001f77983 */ /* 0x001ee80000300800 */
[----:B-1----:R-:W3:Y:S04]  /*def0*/  LDL.LU R248, [R1+0xe8] ;  /* 0x0000e80001f87983 */ /* 0x002ee80000300800 */
[----:B--2---:R-:W2:Y:S04]  /*df00*/  LDL.LU R249, [R1+0xe4] ;  /* 0x0000e40001f97983 */ /* 0x004ea80000300800 */
        /* <DEDUP_REMOVED lines=15> */
[----:B----4-:R0:W-:Y:S04]  /*e000*/  STS.U16 [R185+0xa400], R2 ;  /* 0x00a40002b9007388 */ /* 0x0101e80000000400 */
[----:B0-----:R-:W4:Y:S04]  /*e010*/  LDL.LU R2, [R1+0xe0] ;  /* 0x0000e00001027983 */ /* 0x001f280000300800 */
[----:B------:R-:W4:Y:S04]  /*e020*/  LDL.LU R223, [R1+0xd4] ;  /* 0x0000d40001df7983 */ /* 0x000f280000300800 */
        /* <DEDUP_REMOVED lines=14> */
[----:B------:R0:W-:Y:S02]  /*e110*/  STS.U16 [R185+0x3000], R181 ;  /* 0x003000b5b9007388 */ /* 0x0001e40000000400 */
[----:B0-----:R-:W-:-:S04]  /*e120*/  LOP3.LUT R181, R183, 0x10, RZ, 0x3c, !PT ;  /* 0x00000010b7b57812 */ /* 0x001fc800078e3cff */
[----:B------:R-:W-:Y:S01]  /*e130*/  IADD3 R181, R0, R181, RZ ;  /* 0x000000b500b57210 */ /* 0x000fe20007ffe0ff */
        /* <DEDUP_REMOVED lines=9> */
[----:B---3--:R0:W-:Y:S04]  /*e1d0*/  STS.U16 [R181+0x80], R247 ;  /* 0x000080f7b5007388 */ /* 0x0081e80000000400 */
[----:B------:R1:W-:Y:S04]  /*e1e0*/  STS.U16 [R181+0x8080], R248 ;  /* 0x008080f8b5007388 */ /* 0x0003e80000000400 */
[----:B--2---:R2:W-:Y:S04]  /*e1f0*/  STS.U16 [R181+0x480], R249 ;  /* 0x000480f9b5007388 */ /* 0x0045e80000000400 */
[----:B0-----:R-:W3:Y:S04]  /*e200*/  LDL.LU R247, [R1+0xc04] ;  /* 0x000c040001f77983 */ /* 0x001ee80000300800 */
[----:B-1----:R-:W3:Y:S04]  /*e210*/  LDL.LU R248, [R1+0xc00] ;  /* 0x000c000001f87983 */ /* 0x002ee80000300800 */
[----:B--2---:R-:W2:Y:S04]  /*e220*/  LDL.LU R249, [R1+0xbfc] ;  /* 0x000bfc0001f97983 */ /* 0x004ea80000300800 */
[----:B----4-:R0:W-:Y:S04]  /*e230*/  STS.U16 [R181+0x8480], R2 ;  /* 0x00848002b5007388 */ /* 0x0101e80000000400 */
[----:B0-----:R-:W4:Y:S04]  /*e240*/  LDL.LU R2, [R1+0xbf8] ;  /* 0x000bf80001027983 */ /* 0x001f280000300800 */
[----:B------:R-:W-:Y:S04]  /*e250*/  STS.U16 [R181+0xc80], R223 ;  /* 0x000c80dfb5007388 */ /* 0x000fe80000000400 */
[----:B------:R0:W-:Y:S04]  /*e260*/  STS.U16 [R181+0x1c80], R250 ;  /* 0x001c80fab5007388 */ /* 0x0001e80000000400 */
[----:B------:R1:W-:Y:S04]  /*e270*/  STS.U16 [R181+0x9c80], R251 ;  /* 0x009c80fbb5007388 */ /* 0x0003e80000000400 */
[----:B0-----:R-:W3:Y:S04]  /*e280*/  LDL.LU R250, [R1+0x16c] ;  /* 0x00016c0001fa7983 */ /* 0x001ee80000300800 */
[----:B------:R0:W-:Y:S04]  /*e290*/  STS.U16 [R181+0xa080], R217 ;  /* 0x00a080d9b5007388 */ /* 0x0001e80000000400 */
[----:B-1----:R-:W2:Y:S04]  /*e2a0*/  LDL.LU R251, [R1+0x168] ;  /* 0x0001680001fb7983 */ /* 0x002ea80000300800 */
[----:B------:R1:W-:Y:S04]  /*e2b0*/  STS.U16 [R181+0x2480], R216 ;  /* 0x002480d8b5007388 */ /* 0x0003e80000000400 */
[----:B0-----:R-:W2:Y:S04]  /*e2c0*/  LDL.LU R217, [R1+0x164] ;  /* 0x0001640001d97983 */ /* 0x001ea80000300800 */
[----:B-1----:R-:W2:Y:S04]  /*e2d0*/  LDL.LU R216, [R1+0x160] ;  /* 0x0001600001d87983 */ /* 0x002ea80000300800 */
[----:B------:R0:W-:Y:S04]  /*e2e0*/  STS.U16 [R181+0x880], R241 ;  /* 0x000880f1b5007388 */ /* 0x0001e80000000400 */
[----:B------:R1:W-:Y:S04]  /*e2f0*/  STS.U16 [R181+0x8880], R242 ;  /* 0x008880f2b5007388 */ /* 0x0003e80000000400 */
[----:B------:R1:W-:Y:S04]  /*e300*/  STS.U16 [R181+0x8c80], R222 ;  /* 0x008c80deb5007388 */ /* 0x0003e80000000400 */
[----:B0-----:R-:W2:Y:S04]  /*e310*/  LDL.LU R241, [R1+0x154] ;  /* 0x0001540001f17983 */ /* 0x001ea80000300800 */
[----:B-1----:R-:W2:Y:S04]  /*e320*/  LDL.LU R242, [R1+0x150] ;  /* 0x0001500001f27983 */ /* 0x002ea80000300800 */
[----:B------:R-:W2:Y:S04]  /*e330*/  LDL.LU R223, [R1+0x14c] ;  /* 0x00014c0001df7983 */ /* 0x000ea80000300800 */
[----:B------:R0:W-:Y:S04]  /*e340*/  STS.U16 [R181+0x1080], R3 ;  /* 0x00108003b5007388 */ /* 0x0001e80000000400 */
[----:B------:R-:W2:Y:S04]  /*e350*/  LDL.LU R222, [R1+0x148] ;  /* 0x0001480001de7983 */ /* 0x000ea80000300800 */
[----:B------:R1:W-:Y:S04]  /*e360*/  STS.U16 [R181+0x9080], R221 ;  /* 0x009080ddb5007388 */ /* 0x0003e80000000400 */
[----:B0-----:R-:W2:Y:S04]  /*e370*/  LDL.LU R3, [R1+0x144] ;  /* 0x0001440001037983 */ /* 0x001ea80000300800 */
[----:B------:R0:W-:Y:S04]  /*e380*/  STS.U16 [R181+0x1480], R220 ;  /* 0x001480dcb5007388 */ /* 0x0001e80000000400 */
[----:B-1----:R-:W2:Y:S04]  /*e390*/  LDL.LU R221, [R1+0x140] ;  /* 0x0001400001dd7983 */ /* 0x002ea80000300800 */
        /* <DEDUP_REMOVED lines=8> */
[----:B0-----:R-:W2:Y:S01]  /*e420*/  LDL.LU R252, [R1+0x8c] ;  /* 0x00008c0001fc7983 */ /* 0x001ea20000300800 */
[----:B------:R-:W-:-:S04]  /*e430*/  LOP3.LUT R168, R183, 0x20, RZ, 0x3c, !PT ;  /* 0x00000020b7a87812 */ /* 0x000fc800078e3cff */
        /* <DEDUP_REMOVED lines=17> */
[----:B---3--:R0:W-:Y:S04]  /*e550*/  STS.U16 [R168+0x100], R250 ;  /* 0x000100faa8007388 */ /* 0x0081e80000000400 */
[----:B--2---:R1:W-:Y:S04]  /*e560*/  STS.U16 [R168+0x8100], R251 ;  /* 0x008100fba8007388 */ /* 0x0043e80000000400 */
[----:B0-----:R-:W2:Y:S04]  /*e570*/  LDL.LU R250, [R1+0xbf4] ;  /* 0x000bf40001fa7983 */ /* 0x001ea80000300800 */
[----:B------:R0:W-:Y:S04]  /*e580*/  STS.U16 [R168+0x500], R217 ;  /* 0x000500d9a8007388 */ /* 0x0001e80000000400 */
[----:B-1----:R-:W3:Y:S04]  /*e590*/  LDL.LU R251, [R1+0xbf0] ;  /* 0x000bf00001fb7983 */ /* 0x002ee80000300800 */
[----:B------:R1:W-:Y:S04]  /*e5a0*/  STS.U16 [R168+0x8500], R216 ;  /* 0x008500d8a8007388 */ /* 0x0003e80000000400 */
[----:B0-----:R-:W2:Y:S04]  /*e5b0*/  LDL.LU R217, [R1+0xbec] ;  /* 0x000bec0001d97983 */ /* 0x001ea80000300800 */
[----:B-1----:R-:W3:Y:S04]  /*e5c0*/  LDL.LU R216, [R1+0xbe8] ;  /* 0x000be80001d87983 */ /* 0x002ee80000300800 */
[----:B------:R0:W-:Y:S04]  /*e5d0*/  STS.U16 [R168+0x2100], R252 ;  /* 0x002100fca8007388 */ /* 0x0001e80000000400 */
[----:B0-----:R-:W3:Y:S04]  /*e5e0*/  LDL.LU R252, [R1+0x1ec] ;  /* 0x0001ec0001fc7983 */ /* 0x001ee80000300800 */
        /* <DEDUP_REMOVED lines=10> */
[----:B------:R-:W-:Y:S01]  /*e690*/  STS.U16 [R168+0x2900], R235 ;  /* 0x002900eba8007388 */ /* 0x000fe20000000400 */
[----:B------:R-:W-:-:S03]  /*e6a0*/  LOP3.LUT R160, R183, 0x30, RZ, 0x3c, !PT ;  /* 0x00000030b7a07812 */ /* 0x000fc600078e3cff */
[----:B------:R-:W-:Y:S01]  /*e6b0*/  STS.U16 [R168+0xa900], R233 ;  /* 0x00a900e9a8007388 */ /* 0x000fe20000000400 */
[----:B------:R-:W-:-:S03]  /*e6c0*/  IADD3 R160, R0, R160, RZ ;  /* 0x000000a000a07210 */ /* 0x000fc60007ffe0ff */
        /* <DEDUP_REMOVED lines=11> */
[----:B------:R-:W-:Y:S04]  /*e780*/  STS.U16 [R168+0x8900], R239 ;  /* 0x008900efa8007388 */ /* 0x000fe80000000400 */
[----:B0-----:R-:W4:Y:S04]  /*e790*/  LDL.LU R2, [R1+0x1e8] ;  /* 0x0001e80001027983 */ /* 0x001f280000300800 */
[----:B------:R-:W-:Y:S04]  /*e7a0*/  STS.U16 [R168+0x900], R237 ;  /* 0x000900eda8007388 */ /* 0x000fe80000000400 */
[----:B--2---:R-:W-:Y:S04]  /*e7b0*/  STS.U16 [R168+0xa500], R217 ;  /* 0x00a500d9a8007388 */ /* 0x004fe80000000400 */
[----:B---3--:R0:W-:Y:S04]  /*e7c0*/  STS.U16 [R168+0x2500], R216 ;  /* 0x002500d8a8007388 */ /* 0x0081e80000000400 */
[----:B0-----:R-:W2:Y:S04]  /*e7d0*/  LDL.LU R216, [R1+0x1e4] ;  /* 0x0001e40001d87983 */ /* 0x001ea80000300800 */
[----:B------:R-:W3:Y:S04]  /*e7e0*/  LDL.LU R217, [R1+0x1e0] ;  /* 0x0001e00001d97983 */ /* 0x000ee80000300800 */
        /* <DEDUP_REMOVED lines=14> */
[----:B------:R0:W-:Y:S04]  /*e8d0*/  STS.U16 [R160+0x180], R252 ;  /* 0x000180fca0007388 */ /* 0x0001e80000000400 */
[----:B0-----:R-:W3:Y:S04]  /*e8e0*/  LDL.LU R252, [R1+0xbe4] ;  /* 0x000be40001fc7983 */ /* 0x001ee80000300800 */
[----:B------:R-:W-:Y:S04]  /*e8f0*/  STS.U16 [R160+0xa580], R251 ;  /* 0x00a580fba0007388 */ /* 0x000fe80000000400 */
[----:B------:R-:W-:Y:S04]  /*e900*/  STS.U16 [R160+0x2980], R232 ;  /* 0x002980e8a0007388 */ /* 0x000fe80000000400 */
[----:B------:R-:W-:Y:S04]  /*e910*/  STS.U16 [R160+0xa980], R231 ;  /* 0x00a980e7a0007388 */ /* 0x000fe80000000400 */
[----:B------:R-:W-:Y:S04]  /*e920*/  STS.U16 [R160+0x3980], R15 ;  /* 0x0039800fa0007388 */ /* 0x000fe80000000400 */
[----:B------:R-:W-:Y:S04]  /*e930*/  STS.U16 [R160+0xbd80], R22 ;  /* 0x00bd8016a0007388 */ /* 0x000fe80000000400 */
[----:B----4-:R0:W-:Y:S04]  /*e940*/  STS.U16 [R160+0x8180], R2 ;  /* 0x00818002a0007388 */ /* 0x0101e80000000400 */
[----:B0-----:R-:W4:Y:S04]  /*e950*/  LDL.LU R2, [R1+0xbe0] ;  /* 0x000be00001027983 */ /* 0x001f280000300800 */
[----:B--2---:R0:W-:Y:S04]  /*e960*/  STS.U16 [R160+0x580], R216 ;  /* 0x000580d8a0007388 */ /* 0x0041e80000000400 */
[----:B---3--:R1:W-:Y:S04]  /*e970*/  STS.U16 [R160+0x8580], R217 ;  /* 0x008580d9a0007388 */ /* 0x0083e80000000400 */
[----:B0-----:R-:W2:Y:S04]  /*e980*/  LDL.LU R216, [R1+0xbdc] ;  /* 0x000bdc0001d87983 */ /* 0x001ea80000300800 */
[----:B-1----:R-:W3:Y:S04]  /*e990*/  LDL.LU R217, [R1+0xbd8] ;  /* 0x000bd80001d97983 */ /* 0x002ee80000300800 */
        /* <DEDUP_REMOVED lines=10> */
[----:B0-----:R-:W4:Y:S04]  /*ea40*/  LDL.LU R233, [R1+0x1f4] ;  /* 0x0001f40001e97983 */ /* 0x001f280000300800 */
[----:B------:R-:W2:Y:S04]  /*ea50*/  LDL.LU R235, [R1+0x1f0] ;  /* 0x0001f00001eb7983 */ /* 0x000ea80000300800 */
        /* <DEDUP_REMOVED lines=8> */
[----:B------:R-:W3:Y:S04]  /*eae0*/  LDL.LU R219, [R1+0xf0] ;  /* 0x0000f00001db7983 */ /* 0x000ee80000300800 */
[----:B------:R1:W-:Y:S04]  /*eaf0*/  STS.U16 [R160+0xa180], R23 ;  /* 0x00a18017a0007388 */ /* 0x0003e80000000400 */
[----:B0-----:R-:W3:Y:S04]  /*eb00*/  LDL.LU R218, [R1+0x7c] ;  /* 0x00007c0001da7983 */ /* 0x001ee80000300800 */
[----:B------:R0:W-:Y:S04]  /*eb10*/  STS.U16 [R160+0x2580], R252 ;  /* 0x002580fca0007388 */ /* 0x0001e80000000400 */
[----:B-1----:R-:W3:Y:S04]  /*eb20*/  LDL.LU R23, [R1+0x78] ;  /* 0x0000780001177983 */ /* 0x002ee80000300800 */
[----:B0-----:R-:W3:Y:S04]  /*eb30*/  LDL.LU R252, [R1+0x210] ;  /* 0x0002100001fc7983 */ /* 0x001ee80000300800 */
[----:B------:R-:W3:Y:S04]  /*eb40*/  LDL.LU R251, [R1+0x214] ;  /* 0x0002140001fb7983 */ /* 0x000ee80000300800 */
[----:B------:R-:W3:Y:S04]  /*eb50*/  LDL.LU R232, [R1+0x230] ;  /* 0x0002300001e87983 */ /* 0x000ee80000300800 */
[----:B------:R-:W3:Y:S04]  /*eb60*/  LDL.LU R231, [R1+0x234] ;  /* 0x0002340001e77983 */ /* 0x000ee80000300800 */
[----:B------:R-:W3:Y:S04]  /*eb70*/  LDL.LU R15, [R1+0x250] ;  /* 0x00025000010f7983 */ /* 0x000ee80000300800 */
[----:B------:R-:W3:Y:S01]  /*eb80*/  LDL.LU R22, [R1+0x254] ;  /* 0x0002540001167983 */ /* 0x000ee20000300800 */
        /* <DEDUP_REMOVED lines=12> */
[----:B----4-:R-:W-:Y:S04]  /*ec50*/  STS.U16 [R152+0xe00], R233 ;  /* 0x000e00e998007388 */ /* 0x010fe80000000400 */
[----:B--2---:R-:W-:Y:S04]  /*ec60*/  STS.U16 [R152+0x8e00], R235 ;  /* 0x008e00eb98007388 */ /* 0x004fe80000000400 */
[----:B---3--:R-:W-:Y:S04]  /*ec70*/  STS.U16 [R152+0x1200], R237 ;  /* 0x001200ed98007388 */ /* 0x008fe80000000400 */
        /* <DEDUP_REMOVED lines=12> */
[----:B0-----:R-:W2:Y:S04]  /*ed40*/  LDL.LU R22, [R1+0x248] ;  /* 0x0002480001167983 */ /* 0x001ea80000300800 */
[----:B------:R-:W3:Y:S04]  /*ed50*/  LDL.LU R231, [R1+0x22c] ;  /* 0x00022c0001e77983 */ /* 0x000ee80000300800 */
        /* <DEDUP_REMOVED lines=12> */
[----:B------:R0:W-:Y:S04]  /*ee20*/  STS.U16 [R152+0x2200], R218 ;  /* 0x002200da98007388 */ /* 0x0001e80000000400 */
[----:B------:R-:W4:Y:S04]  /*ee30*/  LDL.LU R219, [R1+0xa8] ;  /* 0x0000a80001db7983 */ /* 0x000f280000300800 */
[----:B------:R1:W-:Y:S04]  /*ee40*/  STS.U16 [R152+0xa200], R23 ;  /* 0x00a2001798007388 */ /* 0x0003e80000000400 */
[----:B0-----:R-:W4:Y:S04]  /*ee50*/  LDL.LU R218, [R1+0x74] ;  /* 0x0000740001da7983 */ /* 0x001f280000300800 */
[----:B-1----:R-:W4:Y:S04]  /*ee60*/  LDL.LU R23, [R1+0x70] ;  /* 0x0000700001177983 */ /* 0x002f280000300800 */
[----:B------:R0:W-:Y:S02]  /*ee70*/  STS.U16 [R152+0x8200], R15 ;  /* 0x0082000f98007388 */ /* 0x0001e40000000400 */
[----:B0-----:R-:W-:-:S04]  /*ee80*/  LOP3.LUT R15, R183, 0x50, RZ, 0x3c, !PT ;  /* 0x00000050b70f7812 */ /* 0x001fc800078e3cff */
[----:B------:R-:W-:Y:S01]  /*ee90*/  IADD3 R15, R0, R15, RZ ;  /* 0x0000000f000f7210 */ /* 0x000fe20007ffe0ff */
[----:B------:R0:W-:Y:S04]  /*eea0*/  STS.U16 [R152+0x2600], R250 ;  /* 0x002600fa98007388 */ /* 0x0001e80000000400 */
        /* <DEDUP_REMOVED lines=13> */
[----:B0-----:R-:W4:Y:S04]  /*ef80*/  LDL.LU R250, [R1+0x24c] ;  /* 0x00024c0001fa7983 */ /* 0x001f280000300800 */
[----:B--2---:R0:W-:Y:S04]  /*ef90*/  STS.U16 [R15+0x8280], R22 ;  /* 0x008280160f007388 */ /* 0x0041e80000000400 */
[----:B---3--:R1:W-:Y:S04]  /*efa0*/  STS.U16 [R15+0x680], R231 ;  /* 0x000680e70f007388 */ /* 0x0083e80000000400 */
[----:B----4-:R2:W-:Y:S04]  /*efb0*/  STS.U16 [R15+0x8680], R232 ;  /* 0x008680e80f007388 */ /* 0x0105e80000000400 */
[----:B0-----:R-:W3:Y:S04]  /*efc0*/  LDL.LU R22, [R1+0x244] ;  /* 0x0002440001167983 */ /* 0x001ee80000300800 */
[----:B-1----:R-:W4:Y:S04]  /*efd0*/  LDL.LU R231, [R1+0x240] ;  /* 0x0002400001e77983 */ /* 0x002f280000300800 */
[----:B------:R0:W-:Y:S04]  /*efe0*/  STS.U16 [R15+0xa80], R251 ;  /* 0x000a80fb0f007388 */ /* 0x0001e80000000400 */
[----:B--2---:R-:W2:Y:S04]  /*eff0*/  LDL.LU R232, [R1+0x224] ;  /* 0x0002240001e87983 */ /* 0x004ea80000300800 */
        /* <DEDUP_REMOVED lines=8> */
[----:B0-----:R-:W2:Y:S04]  /*f080*/  LDL.LU R237, [R1+0x1c0] ;  /* 0x0001c00001ed7983 */ /* 0x001ea80000300800 */
[----:B------:R0:W-:Y:S04]  /*f090*/  STS.U16 [R15+0x9280], R239 ;  /* 0x009280ef0f007388 */ /* 0x0001e80000000400 */
[----:B------:R1:W-:Y:S04]  /*f0a0*/  STS.U16 [R15+0x1680], R241 ;  /* 0x001680f10f007388 */ /* 0x0003e80000000400 */
[----:B------:R1:W-:Y:S04]  /*f0b0*/  STS.U16 [R15+0x9680], R242 ;  /* 0x009680f20f007388 */ /* 0x0003e80000000400 */
[----:B0-----:R-:W2:Y:S04]  /*f0c0*/  LDL.LU R239, [R1+0x19c] ;  /* 0x00019c0001ef7983 */ /* 0x001ea80000300800 */
[----:B-1----:R-:W2:Y:S04]  /*f0d0*/  LDL.LU R241, [R1+0x198] ;  /* 0x0001980001f17983 */ /* 0x002ea80000300800 */
        /* <DEDUP_REMOVED lines=12> */
[----:B-1----:R-:W2:Y:S01]  /*f1a0*/  LDL.LU R23, [R1+0x24] ;  /* 0x0000240001177983 */ /* 0x002ea20000300800 */
        /* <DEDUP_REMOVED lines=17> */
[----:B---3--:R-:W-:Y:S04]  /*f2c0*/  STS.U16 [R7+0x300], R22 ;  /* 0x0003001607007388 */ /* 0x008fe80000000400 */
[----:B----4-:R-:W-:Y:S04]  /*f2d0*/  STS.U16 [R7+0x8300], R231 ;  /* 0x008300e707007388 */ /* 0x010fe80000000400 */
[----:B--2---:R-:W-:Y:S04]  /*f2e0*/  STS.U16 [R7+0x700], R232 ;  /* 0x000700e807007388 */ /* 0x004fe80000000400 */
        /* <DEDUP_REMOVED lines=16> */
[----:B------:R0:W-:Y:S04]  /*f3f0*/  STS.U16 [R7+0x1700], R242 ;  /* 0x001700f207007388 */ /* 0x0001e80000000400 */
[----:B-1----:R-:W4:Y:S04]  /*f400*/  LDL.LU R241, [R1+0x1b8] ;  /* 0x0001b80001f17983 */ /* 0x002f280000300800 */
        /* <DEDUP_REMOVED lines=12> */
[----:B0-----:R-:W4:Y:S01]  /*f4d0*/  LDL.LU R23, [R1+0x9c] ;  /* 0x00009c0001177983 */ /* 0x001f220000300800 */
[----:B------:R-:W-:-:S04]  /*f4e0*/  LOP3.LUT R183, R183, 0x70, RZ, 0x3c, !PT ;  /* 0x00000070b7b77812 */ /* 0x000fc800078e3cff */
[C---:B------:R-:W-:Y:S01]  /*f4f0*/  IADD3 R9, R0.reuse, R183, RZ ;  /* 0x000000b700097210 */ /* 0x040fe20007ffe0ff */
        /* <DEDUP_REMOVED lines=30> */
[----:B------:R-:W-:-:S04]  /*f6e0*/  IADD3 R4, R0, 0x10000, RZ ;  /* 0x0001000000047810 */ /* 0x000fc80007ffe0ff */
[----:B------:R-:W-:-:S04]  /*f6f0*/  SHF.R.U32.HI R4, RZ, 0x4, R4 ;  /* 0x00000004ff047819 */ /* 0x000fc80000011604 */
[----:B------:R-:W-:-:S04]  /*f700*/  SGXT.U32 R4, R4, 0xe ;  /* 0x0000000e0404781a */ /* 0x000fc80000000000 */
[----:B------:R-:W-:Y:S01]  /*f710*/  R2UR UR56, R4 ;  /* 0x00000000043872ca */ /* 0x000fe200000e0000 */
[----:B------:R-:W-:Y:S01]  /*f720*/  UMOV UR57, 0x40000040 ;  /* 0x4000004000397882 */ /* 0x000fe20000000000 */
[----:B--2---:R-:W-:Y:S04]  /*f730*/  STS.U16 [R9+0x9f80], R217 ;  /* 0x009f80d909007388 */ /* 0x004fe80000000400 */
[----:B---3--:R-:W-:Y:S04]  /*f740*/  STS.U16 [R9+0x380], R232 ;  /* 0x000380e809007388 */ /* 0x008fe80000000400 */
[----:B----4-:R-:W-:Y:S04]  /*f750*/  STS.U16 [R9+0x8380], R251 ;  /* 0x008380fb09007388 */ /* 0x010fe80000000400 */
[----:B------:R0:W-:Y:S04]  /*f760*/  STS.U16 [R9+0x780], R252 ;  /* 0x000780fc09007388 */ /* 0x0001e80000000400 */
[----:B------:R-:W-:Y:S04]  /*f770*/  STS.U16 [R9+0x8780], R233 ;  /* 0x008780e909007388 */ /* 0x000fe80000000400 */
[----:B------:R-:W-:Y:S01]  /*f780*/  STS.U16 [R9+0xb80], R235 ;  /* 0x000b80eb09007388 */ /* 0x000fe20000000400 */
[----:B------:R-:W-:Y:S01]  /*f790*/  UIADD3.64 UR44, UR8, 0x180, URZ ;  /* 0x00000180082c7897 */ /* 0x000fe2000fffe03f */
[----:B0-----:R-:W0:Y:S02]  /*f7a0*/  LDC R252, c[0x0][0x268] ;  /* 0x00009a00fffc7b82 */ /* 0x001e240000000800 */
[----:B------:R-:W2:Y:S04]  /*f7b0*/  LDL.LU R217, [R1+0xbd0] ;  /* 0x000bd00001d97983 */ /* 0x000ea80000300800 */
[----:B------:R-:W-:Y:S04]  /*f7c0*/  STS.U16 [R9+0x8b80], R237 ;  /* 0x008b80ed09007388 */ /* 0x000fe80000000400 */
[----:B------:R-:W3:Y:S04]  /*f7d0*/  LDL.LU R216, [R1+0xbcc] ;  /* 0x000bcc0001d87983 */ /* 0x000ee80000300800 */
[----:B------:R1:W-:Y:S04]  /*f7e0*/  STS.U16 [R9+0xf80], R239 ;  /* 0x000f80ef09007388 */ /* 0x0003e80000000400 */
[----:B------:R-:W4:Y:S04]  /*f7f0*/  LDL.LU R2, [R1+0xbc8] ;  /* 0x000bc80001027983 */ /* 0x000f280000300800 */
[----:B------:R1:W-:Y:S04]  /*f800*/  STS.U16 [R9+0x8f80], R241 ;  /* 0x008f80f109007388 */ /* 0x0003e80000000400 */
[----:B-1----:R-:W2:Y:S04]  /*f810*/  LDL.LU R239, [R1+0x284] ;  /* 0x0002840001ef7983 */ /* 0x002ea80000300800 */
[----:B------:R1:W-:Y:S04]  /*f820*/  STS.U16 [R9+0x1380], R242 ;  /* 0x001380f209007388 */ /* 0x0003e80000000400 */
[----:B------:R-:W2:Y:S04]  /*f830*/  LDL.LU R241, [R1+0x280] ;  /* 0x0002800001f17983 */ /* 0x000ea80000300800 */
[----:B------:R-:W-:Y:S04]  /*f840*/  STS.U16 [R9+0x9380], R3 ;  /* 0x0093800309007388 */ /* 0x000fe80000000400 */
[----:B-1----:R-:W2:Y:S04]  /*f850*/  LDL.LU R242, [R1+0x27c] ;  /* 0x00027c0001f27983 */ /* 0x002ea80000300800 */
[----:B------:R-:W-:Y:S04]  /*f860*/  STS.U16 [R9+0x1780], R221 ;  /* 0x001780dd09007388 */ /* 0x000fe80000000400 */
[----:B------:R-:W-:Y:S04]  /*f870*/  STS.U16 [R9+0x9780], R220 ;  /* 0x009780dc09007388 */ /* 0x000fe80000000400 */
[----:B------:R-:W-:Y:S04]  /*f880*/  STS.U16 [R9+0x1b80], R219 ;  /* 0x001b80db09007388 */ /* 0x000fe80000000400 */
[----:B------:R-:W-:Y:S04]  /*f890*/  STS.U16 [R9+0x9b80], R218 ;  /* 0x009b80da09007388 */ /* 0x000fe80000000400 */
[----:B------:R1:W-:Y:S01]  /*f8a0*/  STS.U16 [R9+0x1f80], R23 ;  /* 0x001f801709007388 */ /* 0x0003e20000000400 */
[----:B------:R0:W-:Y:S06]  /*f8b0*/  MEMBAR.ALL.CTA ;  /* 0x0000000000007992 */ /* 0x0001ec0000008000 */
[----:B0-----:R-:W0:Y:S04]  /*f8c0*/  FENCE.VIEW.ASYNC.S ;  /* 0x00000000000073c6 */ /* 0x001e280000000000 */
[----:B-1----:R-:W3:Y:S01]  /*f8d0*/  LDL.LU R23, [R1+0x278] ;  /* 0x0002780001177983 */ /* 0x002ee20000300800 */
[----:B------:R-:W-:-:S02]  /*f8e0*/  UIADD3.64 UR46, UR10, 0x3fe, URZ ;  /* 0x000003fe0a2e7897 */ /* 0x000fc4000fffe03f */
[----:B------:R-:W-:Y:S01]  /*f8f0*/  UIADD3.64 UR48, UR8, 0x200, URZ ;  /* 0x0000020008307897 */ /* 0x000fe2000fffe03f */
[----:B------:R-:W2:Y:S01]  /*f900*/  LDL.LU R3, [R1+0x274] ;  /* 0x0002740001037983 */ /* 0x000ea20000300800 */
[----:B------:R-:W-:-:S03]  /*f910*/  UIADD3.64 UR50, UR10, 0x400, URZ ;  /* 0x000004000a327897 */ /* 0x000fc6000fffe03f */
[----:B------:R-:W2:Y:S04]  /*f920*/  LDL.LU R221, [R1+0x264] ;  /* 0x0002640001dd7983 */ /* 0x000ea80000300800 */
[----:B------:R-:W2:Y:S04]  /*f930*/  LDL.LU R220, [R1+0x260] ;  /* 0x0002600001dc7983 */ /* 0x000ea80000300800 */
[----:B------:R-:W2:Y:S01]  /*f940*/  LDL.LU R219, [R1+0x25c] ;  /* 0x00025c0001db7983 */ /* 0x000ea20000300800 */
[----:B0-----:R-:W-:Y:S06]  /*f950*/  BAR.SYNC.DEFER_BLOCKING 0x0 ;  /* 0x0000000000007b1d */ /* 0x001fec0000010000 */
[----:B------:R-:W2:Y:S04]  /*f960*/  LDL.LU R218, [R1+0x258] ;  /* 0x0002580001da7983 */ /* 0x000ea80000300800 */
[----:B------:R-:W2:Y:S04]  /*f970*/  LDL.64 R6, [R1+0xb50] ;  /* 0x000b500001067983 */ /* 0x000ea80000100a00 */
[----:B------:R-:W2:Y:S04]  /*f980*/  LDL.64 R4, [R1+0xb48] ;  /* 0x000b480001047983 */ /* 0x000ea80000100a00 */
[----:B------:R-:W2:Y:S01]  /*f990*/  LDL.64 R14, [R1+0xb40] ;  /* 0x000b4000010e7983 */ /* 0x000ea20000100a00 */
[----:B------:R-:W-:-:S03]  /*f9a0*/  WARPGROUP.ARRIVE ;  /* 0x00000000000079c5 */ /* 0x000fc60000000000 */
[----:B------:R-:W2:Y:S04]  /*f9b0*/  LDL.64 R12, [R1+0xb38] ;  /* 0x000b3800010c7983 */ /* 0x000ea80000100a00 */
[----:B------:R-:W2:Y:S01]  /*f9c0*/  LDL.64 R224, [R1+0xb30] ;  /* 0x000b300001e07983 */ /* 0x000ea20000100a00 */
[----:B------:R-:W-:Y:S03]  /*f9d0*/  HGMMA.64x128x16.F32.BF16 R152, gdesc[UR56].tnspA, RZ, !UPT ;  /* 0x21e00000389879f0 */ /* 0x000fe6000c7018ff */
[----:B------:R-:W2:Y:S09]  /*f9e0*/  LDL.64 R230, [R1+0xb20] ;  /* 0x000b200001e67983 */ /* 0x000eb20000100a00 */
[----:B------:R-:W-:-:S12]  /*f9f0*/  HGMMA.64x128x16.F32.BF16 R152, gdesc[UR8].tnspA, R152 ;  /* 0x21e00000089879f0 */ /* 0x000fd80008701898 */
[----:B------:R-:W-:-:S12]  /*fa00*/  HGMMA.64x128x16.F32.BF16 R152, gdesc[UR12].tnspA, R152 ;  /* 0x21e000000c9879f0 */ /* 0x000fd80008701898 */
[----:B------:R-:W-:-:S12]  /*fa10*/  HGMMA.64x128x16.F32.BF16 R152, gdesc[UR16].tnspA, R152 ;  /* 0x21e00000109879f0 */ /* 0x000fd80008701898 */
[----:B------:R-:W-:Y:S01]  /*fa20*/  HGMMA.64x128x16.F32.BF16 R152, gdesc[UR44].tnspA, R152 ;  /* 0x21e000002c9879f0 */ /* 0x000fe20008701898 */
[----:B---3--:R-:W-:Y:S02]  /*fa30*/  R2UR UR44, R23 ;  /* 0x00000000172c72ca */ /* 0x008fe400000e0000 */
[----:B------:R-:W3:Y:S09]  /*fa40*/  LDL.64 R22, [R1+0xb28] ;  /* 0x000b280001167983 */ /* 0x000ef20000100a00 */
[----:B------:R-:W-:Y:S01]  /*fa50*/  HGMMA.64x128x16.F32.BF16 R152, gdesc[UR48].tnspA, R152 ;  /* 0x21e00000309879f0 */ /* 0x000fe20008701898 */
[----:B----4-:R-:W-:-:S02]  /*fa60*/  R2UR UR50, R2 ;  /* 0x00000000023272ca */ /* 0x010fc400000e0000 */
[----:B------:R-:W4:Y:S01]  /*fa70*/  LDL.LU R2, [R1+0xbc4] ;  /* 0x000bc40001027983 */ /* 0x000f220000300800 */
[----:B------:R-:W-:Y:S02]  /*fa80*/  R2UR UR49, R216 ;  /* 0x00000000d83172ca */ /* 0x000fe400000e0000 */
[----:B--2---:R-:W-:Y:S01]  /*fa90*/  R2UR UR48, R217 ;  /* 0x00000000d93072ca */ /* 0x004fe200000e0000 */
[----:B------:R-:W2:Y:S04]  /*faa0*/  LDL.LU R216, [R1+0xbc0] ;  /* 0x000bc00001d87983 */ /* 0x000ea80000300800 */
[----:B------:R-:W2:Y:S04]  /*fab0*/  LDL.LU R217, [R1+0xbbc] ;  /* 0x000bbc0001d97983 */ /* 0x000ea80000300800 */
[----:B------:R-:W3:Y:S04]  /*fac0*/  LDL.64 R20, [R1+0xb10] ;  /* 0x000b100001147983 */ /* 0x000ee80000100a00 */
[----:B------:R-:W3:Y:S01]  /*fad0*/  LDL.64 R18, [R1+0xb00] ;  /* 0x000b000001127983 */ /* 0x000ee20000100a00 */
[----:B------:R-:W-:-:S02]  /*fae0*/  UIADD3.64 UR52, UR8, 0x280, URZ ;  /* 0x0000028008347897 */ /* 0x000fc4000fffe03f */
[----:B------:R-:W-:Y:S01]  /*faf0*/  UIADD3.64 UR54, UR10, 0x402, URZ ;  /* 0x000004020a367897 */ /* 0x000fe2000fffe03f */
[----:B------:R-:W3:Y:S04]  /*fb00*/  LDL.64 R228, [R1+0xb18] ;  /* 0x000b180001e47983 */ /* 0x000ee80000100a00 */
[----:B------:R-:W3:Y:S04]  /*fb10*/  LDL.64 R16, [R1+0xaf8] ;  /* 0x000af80001107983 */ /* 0x000ee80000100a00 */
[----:B------:R-:W3:Y:S01]  /*fb20*/  LDL.64 R226, [R1+0xaf0] ;  /* 0x000af00001e27983 */ /* 0x000ee20000100a00 */
[----:B------:R-:W-:Y:S01]  /*fb30*/  R2UR UR51, R3 ;  /* 0x00000000033372ca */ /* 0x000fe200000e0000 */
[----:B------:R-:W-:Y:S01]  /*fb40*/  HGMMA.64x128x16.F32.BF16 R152, gdesc[UR52].tnspA, R152 ;  /* 0x21e00000349879f0 */ /* 0x000fe20008701898 */
[----:B------:R-:W-:-:S02]  /*fb50*/  R2UR UR55, R221 ;  /* 0x00000000dd3772ca */ /* 0x000fc400000e0000 */
[----:B------:R-:W-:Y:S02]  /*fb60*/  R2UR UR54, R220 ;  /* 0x00000000dc3672ca */ /* 0x000fe400000e0000 */
[----:B------:R-:W3:Y:S01]  /*fb70*/  LDL.64 R220, [R1+0xb08] ;  /* 0x000b080001dc7983 */ /* 0x000ee20000100a00 */
[----:B------:R-:W-:Y:S02]  /*fb80*/  R2UR UR53, R219 ;  /* 0x00000000db3572ca */ /* 0x000fe400000e0000 */
[----:B------:R-:W-:Y:S02]  /*fb90*/  R2UR UR52, R218 ;  /* 0x00000000da3472ca */ /* 0x000fe400000e0000 */
[----:B------:R-:W3:Y:S01]  /*fba0*/  LDL.64 R218, [R1+0xae8] ;  /* 0x000ae80001da7983 */ /* 0x000ee20000100a00 */
[----:B------:R-:W0:Y:S01]  /*fbb0*/  S2R R222, SR_TID.X ;  /* 0x0000000000de7919 */ /* 0x000e220000002100 */
[C---:B----4-:R-:W-:Y:S01]  /*fbc0*/  IMAD.WIDE R8, R2.reuse, 0x2, R6 ;  /* 0x0000000202087825 */ /* 0x050fe200078e0206 */
[----:B------:R-:W1:Y:S01]  /*fbd0*/  S2R R223, SR_TID.X ;  /* 0x0000000000df7919 */ /* 0x000e620000002100 */
[----:B------:R-:W-:Y:S01]  /*fbe0*/  R2UR UR47, R239 ;  /* 0x00000000ef2f72ca */ /* 0x000fe200000e0000 */
[----:B------:R-:W-:Y:S01]  /*fbf0*/  HGMMA.64x128x16.F32.BF16 R152, gdesc[UR20].tnspA, R152 ;  /* 0x21e00000149879f0 */ /* 0x000fe20008701898 */
[----:B------:R-:W-:-:S02]  /*fc00*/  IMAD.WIDE R6, R2, 0x2, R4 ;  /* 0x0000000202067825 */ /* 0x000fc400078e0204 */
[----:B------:R3:W4:Y:S02]  /*fc10*/  LDG.E.U16 R5, desc[UR4][R8.64] ;  /* 0x0000000408057981 */ /* 0x000724000c1e1500 */
[C---:B--2---:R-:W-:Y:S02]  /*fc20*/  IMAD.WIDE R10, R2.reuse, 0x2, R216 ;  /* 0x00000002020a7825 */ /* 0x044fe400078e02d8 */
[----:B------:R-:W2:Y:S04]  /*fc30*/  LDG.E.U16 R240, desc[UR4][R6.64] ;  /* 0x0000000406f07981 */ /* 0x000ea8000c1e1500 */
[----:B------:R0:W4:Y:S01]  /*fc40*/  LDG.E.U16 R234, desc[UR4][R10.64] ;  /* 0x000000040aea7981 */ /* 0x000122000c1e1500 */
[----:B------:R-:W-:-:S04]  /*fc50*/  IMAD.WIDE R14, R2, 0x2, R14 ;  /* 0x00000002020e7825 */ /* 0x000fc800078e020e */
[C---:B---3--:R-:W-:Y:S01]  /*fc60*/  IMAD.WIDE R8, R2.reuse, 0x2, R22 ;  /* 0x0000000202087825 */ /* 0x048fe200078e0216 */
[----:B------:R-:W3:Y:S03]  /*fc70*/  LDG.E.U16 R238, desc[UR4][R14.64] ;  /* 0x000000040eee7981 */ /* 0x000ee6000c1e1500 */
[C---:B------:R-:W-:Y:S01]  /*fc80*/  IMAD.WIDE R12, R2.reuse, 0x2, R12 ;  /* 0x00000002020c7825 */ /* 0x040fe200078e020c */
[----:B------:R-:W3:Y:S03]  /*fc90*/  LDL.64 R22, [R1+0xad8] ;  /* 0x000ad80001167983 */ /* 0x000ee60000100a00 */
[C---:B0-----:R-:W-:Y:S01]  /*fca0*/  IMAD.WIDE R10, R2.reuse, 0x2, R224 ;  /* 0x00000002020a7825 */ /* 0x041fe200078e02e0 */
[----:B------:R0:W3:Y:S04]  /*fcb0*/  LDG.E.U16 R3, desc[UR4][R12.64] ;  /* 0x000000040c037981 */ /* 0x0000e8000c1e1500 */
[----:B------:R-:W3:Y:S01]  /*fcc0*/  LDL.64 R224, [R1+0xae0] ;  /* 0x000ae00001e07983 */ /* 0x000ee20000100a00 */
[----:B------:R-:W-:-:S03]  /*fcd0*/  IMAD.WIDE R6, R2, 0x2, R230 ;  /* 0x0000000202067825 */ /* 0x000fc600078e02e6 */
[----:B------:R-:W3:Y:S01]  /*fce0*/  LDL.64 R230, [R1+0xad0] ;  /* 0x000ad00001e67983 */ /* 0x000ee20000100a00 */
[----:B0-----:R-:W-:-:S03]  /*fcf0*/  IMAD.WIDE R12, R2, 0x2, R20 ;  /* 0x00000002020c7825 */ /* 0x001fc600078e0214 */
[----:B------:R-:W3:Y:S04]  /*fd00*/  LDG.E.U16 R233, desc[UR4][R10.64] ;  /* 0x000000040ae97981 */ /* 0x000ee8000c1e1500 */
[----:B------:R0:W3:Y:S04]  /*fd10*/  LDG.E.U16 R236, desc[UR4][R8.64] ;  /* 0x0000000408ec7981 */ /* 0x0000e8000c1e1500 */
[----:B------:R1:W3:Y:S04]  /*fd20*/  LDG.E.U16 R232, desc[UR4][R6.64] ;  /* 0x0000000406e87981 */ /* 0x0002e8000c1e1500 */
[----:B------:R-:W3:Y:S01]  /*fd30*/  LDL.64 R20, [R1+0xac0] ;  /* 0x000ac00001147983 */ /* 0x000ee20000100a00 */
[----:B0-----:R-:W-:-:S03]  /*fd40*/  IMAD.WIDE R8, R2, 0x2, R18 ;  /* 0x0000000202087825 */ /* 0x001fc600078e0212 */
[----:B------:R-:W3:Y:S01]  /*fd50*/  LDL.64 R18, [R1+0xab0] ;  /* 0x000ab00001127983 */ /* 0x000ee20000100a00 */
[----:B------:R-:W-:Y:S02]  /*fd60*/  LOP3.LUT R222, R222, 0x3f, RZ, 0xc0, !PT ;  /* 0x0000003fdede7812 */ /* 0x000fe400078ec0ff */
[----:B-1----:R-:W-:Y:S01]  /*fd70*/  LOP3.LUT R223, R223, 0x40, RZ, 0xc0, !PT ;  /* 0x00000040dfdf7812 */ /* 0x002fe200078ec0ff */
[----:B------:R-:W-:Y:S01]  /*fd80*/  IMAD.WIDE R14, R2, 0x2, R228 ;  /* 0x00000002020e7825 */ /* 0x000fe200078e02e4 */
[----:B------:R-:W-:Y:S01]  /*fd90*/  SHF.L.U32 R222, R222, 0x1, RZ ;  /* 0x00000001dede7819 */ /* 0x000fe200000006ff */
[----:B------:R-:W3:Y:S03]  /*fda0*/  LDG.E.U16 R237, desc[UR4][R12.64] ;  /* 0x000000040ced7981 */ /* 0x000ee6000c1e1500 */
[----:B------:R-:W-:Y:S01]  /*fdb0*/  LEA R4, R223, R222, 0x9 ;  /* 0x000000dedf047211 */ /* 0x000fe200078e48ff */
[C---:B------:R-:W-:Y:S01]  /*fdc0*/  IMAD.WIDE R6, R2.reuse, 0x2, R16 ;  /* 0x0000000202067825 */ /* 0x040fe200078e0210 */
[----:B------:R-:W3:Y:S04]  /*fdd0*/  LDL.64 R222, [R1+0xac8] ;  /* 0x000ac80001de7983 */ /* 0x000ee80000100a00 */
[----:B------:R-:W3:Y:S04]  /*fde0*/  LDL.64 R16, [R1+0xaa8] ;  /* 0x000aa80001107983 */ /* 0x000ee80000100a00 */
[----:B------:R0:W3:Y:S02]  /*fdf0*/  LDG.E.U16 R239, desc[UR4][R14.64] ;  /* 0x000000040eef7981 */ /* 0x0000e4000c1e1500 */
[----:B0-----:R-:W-:-:S04]  /*fe00*/  IMAD.WIDE R14, R2, 0x2, R226 ;  /* 0x00000002020e7825 */ /* 0x001fc800078e02e2 */
[C---:B------:R-:W-:Y:S01]  /*fe10*/  IMAD.WIDE R10, R2.reuse, 0x2, R220 ;  /* 0x00000002020a7825 */ /* 0x040fe200078e02dc */
[----:B------:R-:W-:Y:S01]  /*fe20*/  R2UR UR46, R241 ;  /* 0x00000000f12e72ca */ /* 0x000fe200000e0000 */
[----:B------:R-:W3:Y:S01]  /*fe30*/  LDL.64 R220, [R1+0xab8] ;  /* 0x000ab80001dc7983 */ /* 0x000ee20000100a00 */
[----:B------:R-:W-:Y:S03]  /*fe40*/  HGMMA.64x128x16.F32.BF16 R152, gdesc[UR24].tnspA, R152 ;  /* 0x21e00000189879f0 */ /* 0x000fe60008701898 */
[----:B------:R-:W3:Y:S01]  /*fe50*/  LDG.E.U16 R235, desc[UR4][R10.64] ;  /* 0x000000040aeb7981 */ /* 0x000ee2000c1e1500 */
[----:B------:R-:W-:-:S08]  /*fe60*/  IMAD.WIDE R12, R2, 0x2, R218 ;  /* 0x00000002020c7825 */ /* 0x000fd000078e02da */
[----:B------:R-:W-:Y:S01]  /*fe70*/  HGMMA.64x128x16.F32.BF16 R152, gdesc[UR28].tnspA, R152 ;  /* 0x21e000001c9879f0 */ /* 0x000fe20008701898 */
[----:B----4-:R0:W-:Y:S04]  /*fe80*/  STL [R1+0x10], R234 ;  /* 0x000010ea01007387 */ /* 0x0101e80000100800 */
[----:B------:R1:W-:Y:S04]  /*fe90*/  STL [R1+0x160], R5 ;  /* 0x0001600501007387 */ /* 0x0003e80000100800 */
[----:B--2---:R2:W-:Y:S04]  /*fea0*/  STL [R1+0x2a8], R240 ;  /* 0x0002a8f001007387 */ /* 0x0045e80000100800 */
[----:B0-----:R3:W4:Y:S01]  /*feb0*/  LDG.E.U16 R234, desc[UR4][R8.64] ;  /* 0x0000000408ea7981 */ /* 0x001722000c1e1500 */
[----:B------:R-:W-:Y:S03]  /*fec0*/  HGMMA.64x128x16.F32.BF16 R152, gdesc[UR32].tnspA, R152 ;  /* 0x21e00000209879f0 */ /* 0x000fe60008701898 */
[----:B-1----:R0:W4:Y:S04]  /*fed0*/  LDG.E.U16 R5, desc[UR4][R6.64] ;  /* 0x0000000406057981 */ /* 0x002128000c1e1500 */
[----:B------:R-:W4:Y:S01]  /*fee0*/  LDL.64 R226, [R1+0xaa0] ;  /* 0x000aa00001e27983 */ /* 0x000f220000100a00 */
[----:B---3--:R-:W-:-:S03]  /*fef0*/  IMAD.WIDE R8, R2, 0x2, R22 ;  /* 0x0000000202087825 */ /* 0x008fc600078e0216 */
[----:B------:R-:W3:Y:S01]  /*ff00*/  LDL.64 R218, [R1+0xa98] ;  /* 0x000a980001da7983 */ /* 0x000ee20000100a00 */
[----:B------:R-:W-:-:S03]  /*ff10*/  IMAD.WIDE R10, R2, 0x2, R224 ;  /* 0x00000002020a7825 */ /* 0x000fc600078e02e0 */
[----:B------:R-:W3:Y:S01]  /*ff20*/  LDL.64 R22, [R1+0xa80] ;  /* 0x000a800001167983 */ /* 0x000ee20000100a00 */
[----:B0-----:R-:W-:-:S03]  /*ff30*/  IMAD.WIDE R6, R2, 0x2, R230 ;  /* 0x0000000202067825 */ /* 0x001fc600078e02e6 */
[----:B------:R-:W3:Y:S04]  /*ff40*/  LDL.64 R228, [R1+0xa90] ;  /* 0x000a900001e47983 */ /* 0x000ee80000100a00 */
[----:B------:R-:W3:Y:S04]  /*ff50*/  LDL.64 R224, [R1+0xa88] ;  /* 0x000a880001e07983 */ /* 0x000ee80000100a00 */
[----:B------:R0:W-:Y:S04]  /*ff60*/  STL [R1+0x310], R238 ;  /* 0x000310ee01007387 */ /* 0x0001e80000100800 */
[----:B--2---:R-:W2:Y:S04]  /*ff70*/  LDG.E.U16 R240, desc[UR4][R14.64] ;  /* 0x000000040ef07981 */ /* 0x004ea8000c1e1500 */
[----:B------:R1:W-:Y:S04]  /*ff80*/  STL [R1+0x338], R3 ;  /* 0x0003380301007387 */ /* 0x0003e80000100800 */
[----:B------:R1:W-:Y:S04]  /*ff90*/  STL [R1+0x348], R233 ;  /* 0x000348e901007387 */ /* 0x0003e80000100800 */
[----:B0-----:R-:W2:Y:S04]  /*ffa0*/  LDG.E.U16 R238, desc[UR4][R10.64] ;  /* 0x000000040aee7981 */ /* 0x001ea8000c1e1500 */
[----:B-1----:R0:W2:Y:S04]  /*ffb0*/  LDG.E.U16 R3, desc[UR4][R12.64] ;  /* 0x000000040c037981 */ /* 0x0020a8000c1e1500 */
[----:B------:R1:W2:Y:S04]  /*ffc0*/  LDG.E.U16 R233, desc[UR4][R8.64] ;  /* 0x0000000408e97981 */ /* 0x0002a8000c1e1500 */
[----:B------:R1:W-:Y:S01]  /*ffd0*/  STL [R1+0xc], R236 ;  /* 0x00000cec01007387 */ /* 0x0003e20000100800 */
[----:B0-----:R-:W-:-:S03]  /*ffe0*/  IMAD.WIDE R12, R2, 0x2, R20 ;  /* 0x00000002020c7825 */ /* 0x001fc600078e0214 */
[----:B------:R0:W-:Y:S04]  /*fff0*/  STL [R1+0x15c], R232 ;  /* 0x00015ce801007387 */ /* 0x0001e80000100800 */
[----:B------:R-:W2:Y:S04]  /*10000*/  LDL.64 R20, [R1+0xa70] ;  /* 0x000a700001147983 */ /* 0x000ea80000100a00 */
[----:B-1----:R1:W2:Y:S01]  /*10010*/  LDG.E.U16 R236, desc[UR4][R6.64] ;  /* 0x0000000406ec7981 */ /* 0x0022a2000c1e1500 */
[----:B------:R-:W-:-:S03]  /*10020*/  IMAD.WIDE R8, R2, 0x2, R18 ;  /* 0x0000000202087825 */ /* 0x000fc600078e0212 */
[----:B------:R-:W2:Y:S01]  /*10030*/  LDL.64 R18, [R1+0xa68] ;  /* 0x000a680001127983 */ /* 0x000ea20000100a00 */
[----:B------:R-:W-:-:S03]  /*10040*/  IMAD.WIDE R14, R2, 0x2, R222 ;  /* 0x00000002020e7825 */ /* 0x000fc600078e02de */
[----:B------:R-:W2:Y:S01]  /*10050*/  LDL.64 R222, [R1+0xa78] ;  /* 0x000a780001de7983 */ /* 0x000ea20000100a00 */
[----:B-1----:R-:W-:-:S03]  /*10060*/  IMAD.WIDE R6, R2, 0x2, R16 ;  /* 0x0000000202067825 */ /* 0x002fc600078e0210 */
[----:B0-----:R0:W2:Y:S01]  /*10070*/  LDG.E.U16 R232, desc[UR4][R14.64] ;  /* 0x000000040ee87981 */ /* 0x0010a2000c1e1500 */
[----:B------:R-:W-:-:S03]  /*10080*/  IMAD.WIDE R10, R2, 0x2, R220 ;  /* 0x00000002020a7825 */ /* 0x000fc600078e02dc */
[----:B------:R-:W2:Y:S04]  /*10090*/  LDL.64 R220, [R1+0xa60] ;  /* 0x000a600001dc7983 */ /* 0x000ea80000100a00 */
[----:B------:R-:W-:Y:S04]  /*100a0*/  STL [R1+0x24c], R239 ;  /* 0x00024cef01007387 */ /* 0x000fe80000100800 */
[----:B------:R-:W2:Y:S04]  /*100b0*/  LDL.64 R16, [R1+0xa58] ;  /* 0x000a580001107983 */ /* 0x000ea80000100a00 */
[----:B------:R1:W-:Y:S04]  /*100c0*/  STL [R1+0x2d4], R237 ;  /* 0x0002d4ed01007387 */ /* 0x0003e80000100800 */
[----:B------:R0:W-:Y:S04]  /*100d0*/  STL [R1+0x2ec], R235 ;  /* 0x0002eceb01007387 */ /* 0x0001e80000100800 */
[----:B-1----:R3:W2:Y:S01]  /*100e0*/  LDG.E.U16 R237, desc[UR4][R12.64] ;  /* 0x000000040ced7981 */ /* 0x0026a2000c1e1500 */
[----:B------:R-:W-:Y:S01]  /*100f0*/  R2UR UR45, R242 ;  /* 0x00000000f22d72ca */ /* 0x000fe200000e0000 */
[----:B------:R-:W-:Y:S02]  /*10100*/  HGMMA.64x128x16.F32.BF16 R152, gdesc[UR36].tnspA, R152 ;  /* 0x21e00000249879f0 */ /* 0x000fe40008701898 */
[----:B0-----:R0:W2:Y:S10]  /*10110*/  LDG.E.U16 R235, desc[UR4][R10.64] ;  /* 0x000000040aeb7981 */ /* 0x0010b4000c1e1500 */
[----:B------:R-:W-:Y:S01]  /*10120*/  HGMMA.64x128x16.F32.BF16 R152, gdesc[UR40].tnspA, R152 ;  /* 0x21e00000289879f0 */ /* 0x000fe20008701898 */
[----:B----4-:R1:W-:Y:S04]  /*10130*/  STL [R1+0x324], R234 ;  /* 0x000324ea01007387 */ /* 0x0103e80000100800 */
[----:B------:R4:W-:Y:S01]  /*10140*/  STL [R1+0x334], R5 ;  /* 0x0003340501007387 */ /* 0x0009e20000100800 */
[----:B------:R-:W-:-:S03]  /*10150*/  IMAD.WIDE R14, R2, 0x2, R226 ;  /* 0x00000002020e7825 */ /* 0x000fc600078e02e2 */
[----:B------:R-:W2:Y:S04]  /*10160*/  LDL.64 R230, [R1+0xa40] ;  /* 0x000a400001e67983 */ /* 0x000ea80000100a00 */
[----:B-1----:R-:W2:Y:S01]  /*10170*/  LDG.E.U16 R234, desc[UR4][R8.64] ;  /* 0x0000000408ea7981 */ /* 0x002ea2000c1e1500 */
[----:B---3--:R-:W-:-:S03]  /*10180*/  IMAD.WIDE R12, R2, 0x2, R218 ;  /* 0x00000002020c7825 */ /* 0x008fc600078e02da */
[----:B----4-:R1:W3:Y:S04]  /*10190*/  LDG.E.U16 R5, desc[UR4][R6.64] ;  /* 0x0000000406057981 */ /* 0x0102e8000c1e1500 */
[----:B------:R-:W4:Y:S01]  /*101a0*/  LDL.64 R226, [R1+0xa50] ;  /* 0x000a500001e27983 */ /* 0x000f220000100a00 */
[----:B0-----:R-:W-:-:S03]  /*101b0*/  IMAD.WIDE R10, R2, 0x2, R228 ;  /* 0x00000002020a7825 */ /* 0x001fc600078e02e4 */
[----:B------:R-:W4:Y:S01]  /*101c0*/  LDL.64 R218, [R1+0xa48] ;  /* 0x000a480001da7983 */ /* 0x000f220000100a00 */
[C---:B-1----:R-:W-:Y:S01]  /*101d0*/  IMAD.WIDE R6, R2.reuse, 0x2, R22 ;  /* 0x0000000202067825 */ /* 0x042fe200078e0216 */
[----:B------:R-:W-:Y:S02]  /*101e0*/  HGMMA.64x128x16.F32.BF16 R152, gdesc[UR44].tnspA, R152 ;  /* 0x21e000002c9879f0 */ /* 0x000fe40008701898 */
[----:B------:R-:W4:Y:S01]  /*101f0*/  LDL.64 R22, [R1+0xa38] ;  /* 0x000a380001167983 */ /* 0x000f220000100a00 */
[----:B------:R-:W-:-:S03]  /*10200*/  IMAD.WIDE R8, R2, 0x2, R224 ;  /* 0x0000000202087825 */ /* 0x000fc600078e02e0 */
[----:B--2---:R0:W-:Y:S04]  /*10210*/  STL [R1+0x344], R240 ;  /* 0x000344f001007387 */ /* 0x0041e80000100800 */
[----:B------:R-:W2:Y:S04]  /*10220*/  LDG.E.U16 R239, desc[UR4][R14.64] ;  /* 0x000000040eef7981 */ /* 0x000ea8000c1e1500 */
[----:B------:R-:W2:Y:S04]  /*10230*/  LDL.64 R224, [R1+0xa30] ;  /* 0x000a300001e07983 */ /* 0x000ea80000100a00 */
[----:B0-----:R-:W2:Y:S04]  /*10240*/  LDG.E.U16 R240, desc[UR4][R6.64] ;  /* 0x0000000406f07981 */ /* 0x001ea8000c1e1500 */
[----:B------:R0:W-:Y:S04]  /*10250*/  STL [R1+0x8], R3 ;  /* 0x0000080301007387 */ /* 0x0001e80000100800 */
[----:B------:R1:W-:Y:S04]  /*10260*/  STL [R1+0x14c], R238 ;  /* 0x00014cee01007387 */ /* 0x0003e80000100800 */
[----:B------:R1:W-:Y:S04]  /*10270*/  STL [R1+0x270], R233 ;  /* 0x000270e901007387 */ /* 0x0003e80000100800 */
[----:B0-----:R0:W2:Y:S04]  /*10280*/  LDG.E.U16 R3, desc[UR4][R12.64] ;  /* 0x000000040c037981 */ /* 0x0010a8000c1e1500 */
[----:B-1----:R1:W2:Y:S04]  /*10290*/  LDG.E.U16 R238, desc[UR4][R10.64] ;  /* 0x000000040aee7981 */ /* 0x0022a8000c1e1500 */
[----:B------:R1:W2:Y:S01]  /*102a0*/  LDG.E.U16 R233, desc[UR4][R8.64] ;  /* 0x0000000408e97981 */ /* 0x0002a2000c1e1500 */
[----:B0-----:R-:W-:-:S03]  /*102b0*/  IMAD.WIDE R12, R2, 0x2, R20 ;  /* 0x00000002020c7825 */ /* 0x001fc600078e0214 */
[----:B------:R0:W-:Y:S04]  /*102c0*/  STL [R1+0x2d0], R236 ;  /* 0x0002d0ec01007387 */ /* 0x0001e80000100800 */
[----:B------:R-:W2:Y:S01]  /*102d0*/  LDL.64 R20, [R1+0xa20] ;  /* 0x000a200001147983 */ /* 0x000ea20000100a00 */
[----:B------:R-:W-:-:S03]  /*102e0*/  IMAD.WIDE R14, R2, 0x2, R18 ;  /* 0x00000002020e7825 */ /* 0x000fc600078e0212 */
[----:B------:R-:W2:Y:S01]  /*102f0*/  LDL.64 R18, [R1+0xa18] ;  /* 0x000a180001127983 */ /* 0x000ea20000100a00 */
[----:B-1----:R-:W-:-:S03]  /*10300*/  IMAD.WIDE R10, R2, 0x2, R222 ;  /* 0x00000002020a7825 */ /* 0x002fc600078e02de */
[----:B------:R-:W2:Y:S01]  /*10310*/  LDL.64 R222, [R1+0xa28] ;  /* 0x000a280001de7983 */ /* 0x000ea20000100a00 */
[----:B------:R-:W-:-:S03]  /*10320*/  IMAD.WIDE R8, R2, 0x2, R220 ;  /* 0x0000000202087825 */ /* 0x000fc600078e02dc */
[----:B0-----:R-:W2:Y:S04]  /*10330*/  LDG.E.U16 R236, desc[UR4][R10.64] ;  /* 0x000000040aec7981 */ /* 0x001ea8000c1e1500 */
[----:B------:R-:W2:Y:S01]  /*10340*/  LDL.64 R220, [R1+0xa10] ;  /* 0x000a100001dc7983 */ /* 0x000ea20000100a00 */
[----:B------:R-:W-:-:S03]  /*10350*/  IMAD.WIDE R6, R2, 0x2, R16 ;  /* 0x0000000202067825 */ /* 0x000fc600078e0210 */
[----:B------:R0:W-:Y:S04]  /*10360*/  STL [R1+0x300], R232 ;  /* 0x000300e801007387 */ /* 0x0001e80000100800 */
[----:B------:R-:W2:Y:S04]  /*10370*/  LDL.64 R16, [R1+0xa08] ;  /* 0x000a080001107983 */ /* 0x000ea80000100a00 */
[----:B0-----:R-:W2:Y:S04]  /*10380*/  LDG.E.U16 R232, desc[UR4][R12.64] ;  /* 0x000000040ce87981 */ /* 0x001ea8000c1e1500 */
[----:B------:R0:W-:Y:S04]  /*10390*/  STL [R1+0x314], R237 ;  /* 0x000314ed01007387 */ /* 0x0001e80000100800 */
[----:B------:R1:W-:Y:S04]  /*103a0*/  STL [R1+0x33c], R235 ;  /* 0x00033ceb01007387 */ /* 0x0003e80000100800 */
[----:B0-----:R4:W2:Y:S04]  /*103b0*/  LDG.E.U16 R237, desc[UR4][R14.64] ;  /* 0x000000040eed7981 */ /* 0x0018a8000c1e1500 */
[----:B-1----:R-:W2:Y:S01]  /*103c0*/  LDG.E.U16 R235, desc[UR4][R8.64] ;  /* 0x0000000408eb7981 */ /* 0x002ea2000c1e1500 */
[----:B------:R-:W-:-:S12]  /*103d0*/  HGMMA.64x128x16.F32.BF16 R152, gdesc[UR48].tnspA, R152 ;  /* 0x21e00000309879f0 */ /* 0x000fd80008701898 */
[----:B------:R-:W-:Y:S01]  /*103e0*/  HGMMA.64x128x16.F32.BF16 R152, gdesc[UR52].tnspA, R152, gsb0 ;  /* 0x21e00000349879f0 */ /* 0x000fe20008001898 */
[----:B------:R0:W-:Y:S04]  /*103f0*/  STL [R1+0x340], R234 ;  /* 0x000340ea01007387 */ /* 0x0001e80000100800 */
[----:B---3--:R1:W-:Y:S01]  /*10400*/  STL [R1+0x4], R5 ;  /* 0x0000040501007387 */ /* 0x0083e20000100800 */
[----:B----4-:R-:W-:-:S03]  /*10410*/  IMAD.WIDE R14, R2, 0x2, R226 ;  /* 0x00000002020e7825 */ /* 0x010fc600078e02e2 */
[----:B------:R-:W3:Y:S04]  /*10420*/  LDL.64 R228, [R1+0xa00] ;  /* 0x000a000001e47983 */ /* 0x000ee80000100a00 */
[----:B0-----:R0:W4:Y:S01]  /*10430*/  LDG.E.U16 R234, desc[UR4][R6.64] ;  /* 0x0000000406ea7981 */ /* 0x001122000c1e1500 */
[----:B------:R-:W-:-:S03]  /*10440*/  IMAD.WIDE R10, R2, 0x2, R22 ;  /* 0x00000002020a7825 */ /* 0x000fc600078e0216 */
[----:B------:R-:W4:Y:S04]  /*10450*/  LDL.64 R226, [R1+0x9f8] ;  /* 0x0009f80001e27983 */ /* 0x000f280000100a00 */
[----:B------:R-:W4:Y:S01]  /*10460*/  LDL.64 R22, [R1+0x9e8] ;  /* 0x0009e80001167983 */ /* 0x000f220000100a00 */
[----:B0-----:R-:W-:-:S03]  /*10470*/  IMAD.WIDE R6, R2, 0x2, R218 ;  /* 0x0000000202067825 */ /* 0x001fc600078e02da */
[----:B------:R-:W4:Y:S01]  /*10480*/  LDL.64 R218, [R1+0x9f0] ;  /* 0x0009f00001da7983 */ /* 0x000f220000100a00 */
[----:B------:R-:W-:-:S03]  /*10490*/  IMAD.WIDE R8, R2, 0x2, R230 ;  /* 0x0000000202087825 */ /* 0x000fc600078e02e6 */
[----:B-1----:R-:W4:Y:S01]  /*104a0*/  LDG.E.U16 R5, desc[UR4][R14.64] ;  /* 0x000000040e057981 */ /* 0x002f22000c1e1500 */
[----:B--2---:R-:W-:-:S03]  /*104b0*/  IMAD.WIDE R12, R2, 0x2, R224 ;  /* 0x00000002020c7825 */ /* 0x004fc600078e02e0 */
[----:B------:R0:W-:Y:S04]  /*104c0*/  STL [R1+0x148], R239 ;  /* 0x000148ef01007387 */ /* 0x0001e80000100800 */
[----:B------:R-:W2:Y:S04]  /*104d0*/  LDL.64 R224, [R1+0x9e0] ;  /* 0x0009e00001e07983 */ /* 0x000ea80000100a00 */
[----:B0-----:R-:W2:Y:S04]  /*104e0*/  LDG.E.U16 R239, desc[UR4][R6.64] ;  /* 0x0000000406ef7981 */ /* 0x001ea8000c1e1500 */
[----:B------:R0:W-:Y:S04]  /*104f0*/  STL [R1+0x250], R3 ;  /* 0x0002500301007387 */ /* 0x0001e80000100800 */
[----:B------:R1:W-:Y:S04]  /*10500*/  STL [R1+0x2b0], R238 ;  /* 0x0002b0ee01007387 */ /* 0x0003e80000100800 */
[----:B------:R1:W-:Y:S04]  /*10510*/  STL [R1+0x2fc], R233 ;  /* 0x0002fce901007387 */ /* 0x0003e80000100800 */
[----:B0-----:R-:W2:Y:S04]  /*10520*/  LDG.E.U16 R3, desc[UR4][R8.64] ;  /* 0x0000000408037981 */ /* 0x001ea8000c1e1500 */
[----:B-1----:R-:W2:Y:S04]  /*10530*/  LDG.E.U16 R238, desc[UR4][R10.64] ;  /* 0x000000040aee7981 */ /* 0x002ea8000c1e1500 */
[----:B------:R0:W2:Y:S04]  /*10540*/  LDG.E.U16 R233, desc[UR4][R12.64] ;  /* 0x000000040ce97981 */ /* 0x0000a8000c1e1500 */
[----:B------:R1:W-:Y:S01]  /*10550*/  STL [R1+0x31c], R240 ;  /* 0x00031cf001007387 */ /* 0x0003e20000100800 */
[----:B0-----:R-:W-:-:S03]  /*10560*/  IMAD.WIDE R12, R2, 0x2, R20 ;  /* 0x00000002020c7825 */ /* 0x001fc600078e0214 */
[----:B------:R-:W2:Y:S01]  /*10570*/  LDL.64 R20, [R1+0x9d8] ;  /* 0x0009d80001147983 */ /* 0x000ea20000100a00 */
[----:B------:R-:W-:-:S03]  /*10580*/  IMAD.WIDE R10, R2, 0x2, R18 ;  /* 0x00000002020a7825 */ /* 0x000fc600078e0212 */
[----:B------:R-:W2:Y:S01]  /*10590*/  LDL.64 R18, [R1+0x9d0] ;  /* 0x0009d00001127983 */ /* 0x000ea20000100a00 */
[----:B------:R-:W-:-:S03]  /*105a0*/  IMAD.WIDE R14, R2, 0x2, R222 ;  /* 0x00000002020e7825 */ /* 0x000fc600078e02de */
[----:B------:R-:W2:Y:S01]  /*105b0*/  LDL.64 R222, [R1+0x9c8] ;  /* 0x0009c80001de7983 */ /* 0x000ea20000100a00 */
[----:B------:R-:W-:-:S03]  /*105c0*/  IMAD.WIDE R8, R2, 0x2, R220 ;  /* 0x0000000202087825 */ /* 0x000fc600078e02dc */
[----:B------:R-:W2:Y:S01]  /*105d0*/  LDL.64 R220, [R1+0x9c0] ;  /* 0x0009c00001dc7983 */ /* 0x000ea20000100a00 */
[----:B------:R-:W-:-:S03]  /*105e0*/  IMAD.WIDE R6, R2, 0x2, R16 ;  /* 0x0000000202067825 */ /* 0x000fc600078e0210 */
[----:B------:R-:W2:Y:S04]  /*105f0*/  LDL.64 R16, [R1+0x9b8] ;  /* 0x0009b80001107983 */ /* 0x000ea80000100a00 */
[----:B------:R0:W-:Y:S04]  /*10600*/  STL [R1+0x32c], R236 ;  /* 0x00032cec01007387 */ /* 0x0001e80000100800 */
[----:B------:R0:W-:Y:S04]  /*10610*/  STL [R1+0x330], R232 ;  /* 0x000330e801007387 */ /* 0x0001e80000100800 */
[----:B-1----:R3:W2:Y:S04]  /*10620*/  LDG.E.U16 R240, desc[UR4][R8.64] ;  /* 0x0000000408f07981 */ /* 0x0026a8000c1e1500 */
[----:B0-----:R-:W2:Y:S04]  /*10630*/  LDG.E.U16 R236, desc[UR4][R12.64] ;  /* 0x000000040cec7981 */ /* 0x001ea8000c1e1500 */
[----:B------:R0:W2:Y:S04]  /*10640*/  LDG.E.U16 R232, desc[UR4][R10.64] ;  /* 0x000000040ae87981 */ /* 0x0000a8000c1e1500 */
[----:B------:R-:W-:Y:S04]  /*10650*/  STL [R1], R237 ;  /* 0x000000ed01007387 */ /* 0x000fe80000100800 */
[----:B------:R1:W-:Y:S04]  /*10660*/  STL [R1+0x124], R235 ;  /* 0x000124eb01007387 */ /* 0x0003e80000100800 */
[----:B------:R0:W2:Y:S04]  /*10670*/  LDG.E.U16 R249, desc[UR4][R14.64] ;  /* 0x000000040ef97981 */ /* 0x0000a8000c1e1500 */
[----:B-1----:R2:W2:Y:S01]  /*10680*/  LDG.E.U16 R235, desc[UR4][R6.64] ;  /* 0x0000000406eb7981 */ /* 0x0024a2000c1e1500 */
[----:B---3--:R-:W-:-:S03]  /*10690*/  IMAD.WIDE R8, R2, 0x2, R228 ;  /* 0x0000000202087825 */ /* 0x008fc600078e02e4 */
[----:B----4-:R1:W-:Y:S01]  /*106a0*/  STL [R1+0x288], R234 ;  /* 0x000288ea01007387 */ /* 0x0103e20000100800 */
[----:B0-----:R-:W-:-:S03]  /*106b0*/  IMAD.WIDE R10, R2, 0x2, R226 ;  /* 0x00000002020a7825 */ /* 0x001fc600078e02e2 */
[----:B------:R-:W3:Y:S01]  /*106c0*/  LDL.64 R230, [R1+0x9b0] ;  /* 0x0009b00001e67983 */ /* 0x000ee20000100a00 */
[----:B------:R-:W-:-:S03]  /*106d0*/  IMAD.WIDE R14, R2, 0x2, R22 ;  /* 0x00000002020e7825 */ /* 0x000fc600078e0216 */
[----:B------:R-:W4:Y:S01]  /*106e0*/  LDL.64 R226, [R1+0x9a0] ;  /* 0x0009a00001e27983 */ /* 0x000f220000100a00 */
[----:B------:R-:W-:-:S03]  /*106f0*/  IMAD.WIDE R12, R2, 0x2, R218 ;  /* 0x00000002020c7825 */ /* 0x000fc600078e02da */
[----:B------:R-:W4:Y:S04]  /*10700*/  LDL.64 R22, [R1+0x998] ;  /* 0x0009980001167983 */ /* 0x000f280000100a00 */
[----:B------:R-:W4:Y:S04]  /*10710*/  LDL.64 R218, [R1+0x9a8] ;  /* 0x0009a80001da7983 */ /* 0x000f280000100a00 */
[----:B------:R-:W4:Y:S04]  /*10720*/  LDG.E.U16 R237, desc[UR4][R8.64] ;  /* 0x0000000408ed7981 */ /* 0x000f28000c1e1500 */
[----:B------:R0:W-:Y:S01]  /*10730*/  STL [R1+0x2c4], R5 ;  /* 0x0002c40501007387 */ /* 0x0001e20000100800 */
[----:B--2---:R-:W-:-:S03]  /*10740*/  IMAD.WIDE R6, R2, 0x2, R224 ;  /* 0x0000000202067825 */ /* 0x004fc600078e02e0 */
[----:B-1----:R-:W2:Y:S04]  /*10750*/  LDG.E.U16 R234, desc[UR4][R12.64] ;  /* 0x000000040cea7981 */ /* 0x002ea8000c1e1500 */
[----:B------:R-:W-:Y:S04]  /*10760*/  STL [R1+0x2e8], R239 ;  /* 0x0002e8ef01007387 */ /* 0x000fe80000100800 */
[----:B0-----:R-:W2:Y:S04]  /*10770*/  LDG.E.U16 R5, desc[UR4][R10.64] ;  /* 0x000000040a057981 */ /* 0x001ea8000c1e1500 */
[----:B------:R0:W2:Y:S04]  /*10780*/  LDG.E.U16 R247, desc[UR4][R14.64] ;  /* 0x000000040ef77981 */ /* 0x0000a8000c1e1500 */
[----:B------:R1:W-:Y:S04]  /*10790*/  STL [R1+0x308], R3 ;  /* 0x0003080301007387 */ /* 0x0003e80000100800 */
[----:B------:R-:W-:Y:S04]  /*107a0*/  STL [R1+0x320], R238 ;  /* 0x000320ee01007387 */ /* 0x000fe80000100800 */
[----:B------:R-:W2:Y:S04]  /*107b0*/  LDL.64 R224, [R1+0x990] ;  /* 0x0009900001e07983 */ /* 0x000ea80000100a00 */
[----:B------:R0:W-:Y:S04]  /*107c0*/  STL [R1+0x328], R233 ;  /* 0x000328e901007387 */ /* 0x0001e80000100800 */
[----:B-1----:R1:W2:Y:S01]  /*107d0*/  LDG.E.U16 R3, desc[UR4][R6.64] ;  /* 0x0000000406037981 */ /* 0x0022a2000c1e1500 */
[----:B0-----:R-:W-:-:S03]  /*107e0*/  IMAD.WIDE R14, R2, 0x2, R20 ;  /* 0x00000002020e7825 */ /* 0x001fc600078e0214 */
[----:B------:R-:W2:Y:S04]  /*107f0*/  LDL.64 R228, [R1+0x970] ;  /* 0x0009700001e47983 */ /* 0x000ea80000100a00 */
[----:B------:R-:W2:Y:S01]  /*10800*/  LDL.64 R20, [R1+0x988] ;  /* 0x0009880001147983 */ /* 0x000ea20000100a00 */
[----:B-1----:R-:W-:-:S03]  /*10810*/  IMAD.WIDE R6, R2, 0x2, R18 ;  /* 0x0000000202067825 */ /* 0x002fc600078e0212 */
[----:B------:R-:W2:Y:S01]  /*10820*/  LDL.64 R18, [R1+0x980] ;  /* 0x0009800001127983 */ /* 0x000ea20000100a00 */
[----:B------:R-:W-:-:S03]  /*10830*/  IMAD.WIDE R8, R2, 0x2, R222 ;  /* 0x0000000202087825 */ /* 0x000fc600078e02de */
[----:B------:R-:W2:Y:S01]  /*10840*/  LDL.64 R222, [R1+0x978] ;  /* 0x0009780001de7983 */ /* 0x000ea20000100a00 */
[----:B------:R-:W-:-:S03]  /*10850*/  IMAD.WIDE R10, R2, 0x2, R220 ;  /* 0x00000002020a7825 */ /* 0x000fc600078e02dc */
[----:B------:R-:W2:Y:S01]  /*10860*/  LDG.E.U16 R233, desc[UR4][R14.64] ;  /* 0x000000040ee97981 */ /* 0x000ea2000c1e1500 */
[----:B------:R-:W-:-:S03]  /*10870*/  IMAD.WIDE R12, R2, 0x2, R16 ;  /* 0x00000002020c7825 */ /* 0x000fc600078e0210 */
[----:B------:R-:W2:Y:S04]  /*10880*/  LDG.E.U16 R239, desc[UR4][R6.64] ;  /* 0x0000000406ef7981 */ /* 0x000ea8000c1e1500 */
[----:B------:R-:W2:Y:S04]  /*10890*/  LDG.E.U16 R238, desc[UR4][R8.64] ;  /* 0x0000000408ee7981 */ /* 0x000ea8000c1e1500 */
[----:B------:R0:W-:Y:S04]  /*108a0*/  STL [R1+0x120], R236 ;  /* 0x000120ec01007387 */ /* 0x0001e80000100800 */
[----:B------:R1:W-:Y:S04]  /*108b0*/  STL [R1+0x278], R232 ;  /* 0x000278e801007387 */ /* 0x0003e80000100800 */
[----:B0-----:R3:W2:Y:S04]  /*108c0*/  LDG.E.U16 R236, desc[UR4][R10.64] ;  /* 0x000000040aec7981 */ /* 0x0016a8000c1e1500 */
[----:B-1----:R0:W2:Y:S04]  /*108d0*/  LDG.E.U16 R232, desc[UR4][R12.64] ;  /* 0x000000040ce87981 */ /* 0x0020a8000c1e1500 */
[----:B------:R-:W-:Y:S04]  /*108e0*/  STL [R1+0x2b4], R240 ;  /* 0x0002b4f001007387 */ /* 0x000fe80000100800 */
[----:B------:R-:W2:Y:S04]  /*108f0*/  LDL.64 R220, [R1+0x968] ;  /* 0x0009680001dc7983 */ /* 0x000ea80000100a00 */
[----:B------:R1:W-:Y:S04]  /*10900*/  STL [R1+0x2d8], R235 ;  /* 0x0002d8eb01007387 */ /* 0x0003e80000100800 */
[----:B------:R-:W2:Y:S01]  /*10910*/  LDL.64 R16, [R1+0x960] ;  /* 0x0009600001107983 */ /* 0x000ea20000100a00 */
[----:B---3--:R-:W-:-:S04]  /*10920*/  IMAD.WIDE R10, R2, 0x2, R230 ;  /* 0x00000002020a7825 */ /* 0x008fc800078e02e6 */
[C---:B----4-:R-:W-:Y:S01]  /*10930*/  IMAD.WIDE R8, R2.reuse, 0x2, R226 ;  /* 0x0000000202087825 */ /* 0x050fe200078e02e2 */
[----:B------:R-:W3:Y:S03]  /*10940*/  LDG.E.U16 R230, desc[UR4][R10.64] ;  /* 0x000000040ae67981 */ /* 0x000ee6000c1e1500 */
[C---:B------:R-:W-:Y:S01]  /*10950*/  IMAD.WIDE R6, R2.reuse, 0x2, R22 ;  /* 0x0000000202067825 */ /* 0x040fe200078e0216 */
[----:B-1----:R1:W4:Y:S03]  /*10960*/  LDG.E.U16 R235, desc[UR4][R8.64] ;  /* 0x0000000408eb7981 */ /* 0x002326000c1e1500 */
[C---:B0-----:R-:W-:Y:S01]  /*10970*/  IMAD.WIDE R12, R2.reuse, 0x2, R218 ;  /* 0x00000002020c7825 */ /* 0x041fe200078e02da */
[----:B------:R-:W3:Y:S04]  /*10980*/  LDL.64 R22, [R1+0x950] ;  /* 0x0009500001167983 */ /* 0x000ee80000100a00 */
[----:B------:R-:W4:Y:S04]  /*10990*/  LDL.64 R218, [R1+0x958] ;  /* 0x0009580001da7983 */ /* 0x000f280000100a00 */
[----:B------:R-:W-:Y:S04]  /*109a0*/  STL [R1+0x2f4], R237 ;  /* 0x0002f4ed01007387 */ /* 0x000fe80000100800 */
[----:B------:R-:W4:Y:S04]  /*109b0*/  LDG.E.U16 R245, desc[UR4][R12.64] ;  /* 0x000000040cf57981 */ /* 0x000f28000c1e1500 */
[----:B--2---:R0:W-:Y:S04]  /*109c0*/  STL [R1+0x30c], R5 ;  /* 0x00030c0501007387 */ /* 0x0041e80000100800 */
[----:B------:R-:W-:Y:S04]  /*109d0*/  STL [R1+0x318], R234 ;  /* 0x000318ea01007387 */ /* 0x000fe80000100800 */
[----:B------:R-:W2:Y:S04]  /*109e0*/  LDL.64 R226, [R1+0x948] ;  /* 0x0009480001e27983 */ /* 0x000ea80000100a00 */
[----:B0-----:R0:W2:Y:S04]  /*109f0*/  LDG.E.U16 R5, desc[UR4][R6.64] ;  /* 0x0000000406057981 */ /* 0x0010a8000c1e1500 */
[----:B------:R0:W-:Y:S01]  /*10a00*/  STL [R1+0x110], R3 ;  /* 0x0001100301007387 */ /* 0x0001e20000100800 */
[----:B-1----:R-:W-:-:S03]  /*10a10*/  IMAD.WIDE R8, R2, 0x2, R20 ;  /* 0x0000000202087825 */ /* 0x002fc600078e0214 */
[----:B------:R-:W2:Y:S01]  /*10a20*/  LDL.64 R20, [R1+0x940] ;  /* 0x0009400001147983 */ /* 0x000ea20000100a00 */
[----:B------:R-:W-:-:S03]  /*10a30*/  IMAD.WIDE R10, R2, 0x2, R18 ;  /* 0x00000002020a7825 */ /* 0x000fc600078e0212 */
[----:B------:R-:W2:Y:S01]  /*10a40*/  LDL.64 R18, [R1+0x930] ;  /* 0x0009300001127983 */ /* 0x000ea20000100a00 */
[----:B0-----:R-:W-:-:S03]  /*10a50*/  IMAD.WIDE R6, R2, 0x2, R224 ;  /* 0x0000000202067825 */ /* 0x001fc600078e02e0 */
[----:B------:R-:W2:Y:S01]  /*10a60*/  LDL.64 R224, [R1+0x938] ;  /* 0x0009380001e07983 */ /* 0x000ea20000100a00 */
[----:B------:R-:W-:-:S03]  /*10a70*/  IMAD.WIDE R12, R2, 0x2, R222 ;  /* 0x00000002020c7825 */ /* 0x000fc600078e02de */
[----:B------:R-:W2:Y:S04]  /*10a80*/  LDL.64 R222, [R1+0x928] ;  /* 0x0009280001de7983 */ /* 0x000ea80000100a00 */
[----:B------:R0:W-:Y:S01]  /*10a90*/  STL [R1+0x254], R233 ;  /* 0x000254e901007387 */ /* 0x0001e20000100800 */
[----:B------:R-:W-:-:S03]  /*10aa0*/  IMAD.WIDE R14, R2, 0x2, R228 ;  /* 0x00000002020e7825 */ /* 0x000fc600078e02e4 */
[----:B------:R-:W-:Y:S04]  /*10ab0*/  STL [R1+0x29c], R239 ;  /* 0x00029cef01007387 */ /* 0x000fe80000100800 */
[----:B------:R-:W-:Y:S04]  /*10ac0*/  STL [R1+0x2bc], R238 ;  /* 0x0002bcee01007387 */ /* 0x000fe80000100800 */
[----:B------:R-:W2:Y:S04]  /*10ad0*/  LDG.E.U16 R237, desc[UR4][R6.64] ;  /* 0x0000000406ed7981 */ /* 0x000ea8000c1e1500 */
[----:B------:R-:W2:Y:S04]  /*10ae0*/  LDG.E.U16 R3, desc[UR4][R8.64] ;  /* 0x0000000408037981 */ /* 0x000ea8000c1e1500 */
[----:B------:R-:W-:Y:S04]  /*10af0*/  STL [R1+0x2e0], R236 ;  /* 0x0002e0ec01007387 */ /* 0x000fe80000100800 */
[----:B------:R1:W-:Y:S04]  /*10b00*/  STL [R1+0x2f8], R232 ;  /* 0x0002f8e801007387 */ /* 0x0003e80000100800 */
[----:B------:R-:W2:Y:S04]  /*10b10*/  LDL.64 R228, [R1+0x920] ;  /* 0x0009200001e47983 */ /* 0x000ea80000100a00 */
[----:B------:R-:W2:Y:S04]  /*10b20*/  LDG.E.U16 R234, desc[UR4][R10.64] ;  /* 0x000000040aea7981 */ /* 0x000ea8000c1e1500 */
[----:B0-----:R0:W2:Y:S04]  /*10b30*/  LDG.E.U16 R233, desc[UR4][R12.64] ;  /* 0x000000040ce97981 */ /* 0x0010a8000c1e1500 */
[----:B------:R1:W2:Y:S01]  /*10b40*/  LDG.E.U16 R231, desc[UR4][R14.64] ;  /* 0x000000040ee77981 */ /* 0x0002a2000c1e1500 */
[----:B0-----:R-:W-:-:S03]  /*10b50*/  IMAD.WIDE R12, R2, 0x2, R16 ;  /* 0x00000002020c7825 */ /* 0x001fc600078e0210 */
[----:B------:R-:W2:Y:S01]  /*10b60*/  LDL.64 R16, [R1+0x918] ;  /* 0x0009180001107983 */ /* 0x000ea20000100a00 */
[----:B-1----:R-:W-:-:S03]  /*10b70*/  IMAD.WIDE R14, R2, 0x2, R220 ;  /* 0x00000002020e7825 */ /* 0x002fc600078e02dc */
[----:B------:R-:W2:Y:S04]  /*10b80*/  LDL.64 R220, [R1+0x910] ;  /* 0x0009100001dc7983 */ /* 0x000ea80000100a00 */
[----:B------:R-:W2:Y:S01]  /*10b90*/  LDG.E.U16 R243, desc[UR4][R14.64] ;  /* 0x000000040ef37981 */ /* 0x000ea2000c1e1500 */
[----:B---3--:R-:W-:-:S03]  /*10ba0*/  IMAD.WIDE R6, R2, 0x2, R22 ;  /* 0x0000000202067825 */ /* 0x008fc600078e0216 */
[----:B------:R-:W3:Y:S01]  /*10bb0*/  LDL.64 R22, [R1+0x900] ;  /* 0x0009000001167983 */ /* 0x000ee20000100a00 */
[----:B----4-:R-:W-:-:S03]  /*10bc0*/  IMAD.WIDE R10, R2, 0x2, R218 ;  /* 0x00000002020a7825 */ /* 0x010fc600078e02da */
[----:B------:R-:W4:Y:S04]  /*10bd0*/  LDL.64 R218, [R1+0x908] ;  /* 0x0009080001da7983 */ /* 0x000f280000100a00 */
[----:B------:R0:W-:Y:S04]  /*10be0*/  STL [R1+0x304], R230 ;  /* 0x000304e601007387 */ /* 0x0001e80000100800 */
[----:B------:R1:W-:Y:S04]  /*10bf0*/  STL [R1+0x108], R235 ;  /* 0x000108eb01007387 */ /* 0x0003e80000100800 */
[----:B------:R-:W4:Y:S04]  /*10c00*/  LDG.E.U16 R232, desc[UR4][R10.64] ;  /* 0x000000040ae87981 */ /* 0x000f28000c1e1500 */
[----:B0-----:R-:W4:Y:S04]  /*10c10*/  LDG.E.U16 R230, desc[UR4][R12.64] ;  /* 0x000000040ce67981 */ /* 0x001f28000c1e1500 */
[----:B------:R-:W4:Y:S01]  /*10c20*/  LDG.E.U16 R236, desc[UR4][R6.64] ;  /* 0x0000000406ec7981 */ /* 0x000f22000c1e1500 */
[----:B--2---:R-:W-:-:S03]  /*10c30*/  IMAD.WIDE R8, R2, 0x2, R226 ;  /* 0x0000000202087825 */ /* 0x004fc600078e02e2 */
[----:B------:R0:W-:Y:S04]  /*10c40*/  STL [R1+0x258], R5 ;  /* 0x0002580501007387 */ /* 0x0001e80000100800 */
[----:B-1----:R1:W2:Y:S04]  /*10c50*/  LDG.E.U16 R235, desc[UR4][R8.64] ;  /* 0x0000000408eb7981 */ /* 0x0022a8000c1e1500 */
[----:B------:R-:W2:Y:S01]  /*10c60*/  LDL.64 R226, [R1+0x8e8] ;  /* 0x0008e80001e27983 */ /* 0x000ea20000100a00 */
[----:B-1----:R-:W-:-:S03]  /*10c70*/  IMAD.WIDE R8, R2, 0x2, R20 ;  /* 0x0000000202087825 */ /* 0x002fc600078e0214 */
[----:B------:R-:W2:Y:S01]  /*10c80*/  LDL.64 R20, [R1+0x8f8] ;  /* 0x0008f80001147983 */ /* 0x000ea20000100a00 */
[----:B------:R-:W-:-:S03]  /*10c90*/  IMAD.WIDE R12, R2, 0x2, R18 ;  /* 0x00000002020c7825 */ /* 0x000fc600078e0212 */
[----:B------:R-:W2:Y:S01]  /*10ca0*/  LDL.64 R18, [R1+0x8f0] ;  /* 0x0008f00001127983 */ /* 0x000ea20000100a00 */
[----:B------:R-:W-:-:S03]  /*10cb0*/  IMAD.WIDE R10, R2, 0x2, R224 ;  /* 0x00000002020a7825 */ /* 0x000fc600078e02e0 */
[----:B------:R-:W2:Y:S01]  /*10cc0*/  LDL.64 R224, [R1+0x8e0] ;  /* 0x0008e00001e07983 */ /* 0x000ea20000100a00 */
[----:B------:R-:W-:-:S03]  /*10cd0*/  IMAD.WIDE R14, R2, 0x2, R222 ;  /* 0x00000002020e7825 */ /* 0x000fc600078e02de */
[----:B------:R-:W2:Y:S04]  /*10ce0*/  LDL.64 R222, [R1+0x8d8] ;  /* 0x0008d80001de7983 */ /* 0x000ea80000100a00 */
[----:B0-----:R-:W2:Y:S04]  /*10cf0*/  LDG.E.U16 R5, desc[UR4][R8.64] ;  /* 0x0000000408057981 */ /* 0x001ea8000c1e1500 */
[----:B------:R0:W-:Y:S04]  /*10d00*/  STL [R1+0x284], R237 ;  /* 0x000284ed01007387 */ /* 0x0001e80000100800 */
[----:B------:R1:W-:Y:S04]  /*10d10*/  STL [R1+0x2a4], R3 ;  /* 0x0002a40301007387 */ /* 0x0003e80000100800 */
[----:B0-----:R-:W2:Y:S04]  /*10d20*/  LDG.E.U16 R237, desc[UR4][R10.64] ;  /* 0x000000040aed7981 */ /* 0x001ea8000c1e1500 */
[----:B-1----:R-:W2:Y:S01]  /*10d30*/  LDG.E.U16 R3, desc[UR4][R12.64] ;  /* 0x000000040c037981 */ /* 0x002ea2000c1e1500 */
[----:B------:R-:W-:-:S03]  /*10d40*/  IMAD.WIDE R6, R2, 0x2, R228 ;  /* 0x0000000202067825 */ /* 0x000fc600078e02e4 */
[----:B------:R0:W-:Y:S04]  /*10d50*/  STL [R1+0x2c8], R234 ;  /* 0x0002c8ea01007387 */ /* 0x0001e80000100800 */
[----:B------:R1:W-:Y:S04]  /*10d60*/  STL [R1+0x2e4], R233 ;  /* 0x0002e4e901007387 */ /* 0x0003e80000100800 */
[----:B------:R1:W2:Y:S04]  /*10d70*/  LDG.E.U16 R238, desc[UR4][R6.64] ;  /* 0x0000000406ee7981 */ /* 0x0002a8000c1e1500 */
[----:B------:R1:W-:Y:S04]  /*10d80*/  STL [R1+0x2f0], R231 ;  /* 0x0002f0e701007387 */ /* 0x0003e80000100800 */
[----:B0-----:R2:W2:Y:S01]  /*10d90*/  LDG.E.U16 R234, desc[UR4][R14.64] ;  /* 0x000000040eea7981 */ /* 0x0014a2000c1e1500 */
[----:B-1----:R-:W-:-:S03]  /*10da0*/  IMAD.WIDE R6, R2, 0x2, R16 ;  /* 0x0000000202067825 */ /* 0x002fc600078e0210 */
[----:B------:R-:W2:Y:S01]  /*10db0*/  LDL.64 R16, [R1+0x8d0] ;  /* 0x0008d00001107983 */ /* 0x000ea20000100a00 */
[----:B------:R-:W-:-:S03]  /*10dc0*/  IMAD.WIDE R8, R2, 0x2, R220 ;  /* 0x0000000202087825 */ /* 0x000fc600078e02dc */
[----:B------:R-:W2:Y:S04]  /*10dd0*/  LDL.64 R220, [R1+0x8c8] ;  /* 0x0008c80001dc7983 */ /* 0x000ea80000100a00 */
[----:B------:R-:W2:Y:S04]  /*10de0*/  LDG.E.U16 R233, desc[UR4][R6.64] ;  /* 0x0000000406e97981 */ /* 0x000ea8000c1e1500 */
[----:B------:R-:W2:Y:S01]  /*10df0*/  LDG.E.U16 R231, desc[UR4][R8.64] ;  /* 0x0000000408e77981 */ /* 0x000ea2000c1e1500 */
[----:B---3--:R-:W-:-:S03]  /*10e00*/  IMAD.WIDE R12, R2, 0x2, R22 ;  /* 0x00000002020c7825 */ /* 0x008fc600078e0216 */
[----:B------:R-:W3:Y:S01]  /*10e10*/  LDL.64 R22, [R1+0x8b8] ;  /* 0x0008b80001167983 */ /* 0x000ee20000100a00 */
[----:B----4-:R-:W-:-:S03]  /*10e20*/  IMAD.WIDE R10, R2, 0x2, R218 ;  /* 0x00000002020a7825 */ /* 0x010fc600078e02da */
[----:B------:R-:W4:Y:S01]  /*10e30*/  LDL.64 R218, [R1+0x8c0] ;  /* 0x0008c00001da7983 */ /* 0x000f220000100a00 */
[----:B--2---:R-:W-:-:S03]  /*10e40*/  IMAD.WIDE R14, R2, 0x2, R20 ;  /* 0x00000002020e7825 */ /* 0x004fc600078e0214 */
[----:B------:R-:W2:Y:S04]  /*10e50*/  LDL.64 R20, [R1+0x8b0] ;  /* 0x0008b00001147983 */ /* 0x000ea80000100a00 */
[----:B------:R-:W-:Y:S04]  /*10e60*/  STL [R1+0xfc], R230 ;  /* 0x0000fce601007387 */ /* 0x000fe80000100800 */
[----:B------:R0:W-:Y:S04]  /*10e70*/  STL [R1+0x234], R232 ;  /* 0x000234e801007387 */ /* 0x0001e80000100800 */
[----:B------:R1:W-:Y:S04]  /*10e80*/  STL [R1+0x26c], R236 ;  /* 0x00026cec01007387 */ /* 0x0003e80000100800 */
[----:B------:R1:W-:Y:S04]  /*10e90*/  STL [R1+0x290], R235 ;  /* 0x000290eb01007387 */ /* 0x0003e80000100800 */
[----:B0-----:R0:W2:Y:S04]  /*10ea0*/  LDG.E.U16 R232, desc[UR4][R12.64] ;  /* 0x000000040ce87981 */ /* 0x0010a8000c1e1500 */
[----:B------:R0:W2:Y:S04]  /*10eb0*/  LDG.E.U16 R230, desc[UR4][R10.64] ;  /* 0x000000040ae67981 */ /* 0x0000a8000c1e1500 */
[----:B-1----:R1:W2:Y:S01]  /*10ec0*/  LDG.E.U16 R236, desc[UR4][R14.64] ;  /* 0x000000040eec7981 */ /* 0x0022a2000c1e1500 */
[----:B0-----:R-:W-:-:S03]  /*10ed0*/  IMAD.WIDE R12, R2, 0x2, R18 ;  /* 0x00000002020c7825 */ /* 0x001fc600078e0212 */
[----:B------:R-:W3:Y:S01]  /*10ee0*/  LDL.64 R18, [R1+0x8a8] ;  /* 0x0008a80001127983 */ /* 0x000ee20000100a00 */
[----:B------:R-:W-:-:S03]  /*10ef0*/  IMAD.WIDE R10, R2, 0x2, R224 ;  /* 0x00000002020a7825 */ /* 0x000fc600078e02e0 */
[----:B------:R-:W2:Y:S01]  /*10f00*/  LDL.64 R228, [R1+0x8a0] ;  /* 0x0008a00001e47983 */ /* 0x000ea20000100a00 */
[----:B-1----:R-:W-:-:S03]  /*10f10*/  IMAD.WIDE R14, R2, 0x2, R226 ;  /* 0x00000002020e7825 */ /* 0x002fc600078e02e2 */
[----:B------:R-:W2:Y:S04]  /*10f20*/  LDL.64 R226, [R1+0x898] ;  /* 0x0008980001e27983 */ /* 0x000ea80000100a00 */
[----:B------:R-:W2:Y:S01]  /*10f30*/  LDL.64 R224, [R1+0x890] ;  /* 0x0008900001e07983 */ /* 0x000ea20000100a00 */
[----:B------:R-:W-:-:S03]  /*10f40*/  IMAD.WIDE R6, R2, 0x2, R222 ;  /* 0x0000000202067825 */ /* 0x000fc600078e02de */
[----:B------:R-:W2:Y:S01]  /*10f50*/  LDG.E.U16 R235, desc[UR4][R12.64] ;  /* 0x000000040ceb7981 */ /* 0x000ea2000c1e1500 */
[----:B------:R-:W-:-:S03]  /*10f60*/  IMAD.WIDE R8, R2, 0x2, R16 ;  /* 0x0000000202087825 */ /* 0x000fc600078e0210 */
[----:B------:R-:W2:Y:S04]  /*10f70*/  LDL.64 R16, [R1+0x888] ;  /* 0x0008880001107983 */ /* 0x000ea80000100a00 */
[----:B------:R0:W-:Y:S04]  /*10f80*/  STL [R1+0x2ac], R5 ;  /* 0x0002ac0501007387 */ /* 0x0001e80000100800 */
[----:B------:R1:W-:Y:S04]  /*10f90*/  STL [R1+0x2cc], R237 ;  /* 0x0002cced01007387 */ /* 0x0003e80000100800 */
[----:B------:R1:W-:Y:S04]  /*10fa0*/  STL [R1+0x2dc], R3 ;  /* 0x0002dc0301007387 */ /* 0x0003e80000100800 */
[----:B------:R1:W-:Y:S04]  /*10fb0*/  STL [R1+0xa0], R234 ;  /* 0x0000a0ea01007387 */ /* 0x0003e80000100800 */
[----:B------:R-:W-:Y:S04]  /*10fc0*/  STL [R1+0xf8], R238 ;  /* 0x0000f8ee01007387 */ /* 0x000fe80000100800 */
[----:B------:R-:W2:Y:S04]  /*10fd0*/  LDL.64 R222, [R1+0x880] ;  /* 0x0008800001de7983 */ /* 0x000ea80000100a00 */
[----:B0-----:R-:W2:Y:S04]  /*10fe0*/  LDG.E.U16 R5, desc[UR4][R14.64] ;  /* 0x000000040e057981 */ /* 0x001ea8000c1e1500 */
[----:B-1----:R-:W2:Y:S04]  /*10ff0*/  LDG.E.U16 R237, desc[UR4][R10.64] ;  /* 0x000000040aed7981 */ /* 0x002ea8000c1e1500 */
[----:B------:R0:W2:Y:S04]  /*11000*/  LDG.E.U16 R3, desc[UR4][R6.64] ;  /* 0x0000000406037981 */ /* 0x0000a8000c1e1500 */
[----:B------:R4:W2:Y:S01]  /*11010*/  LDG.E.U16 R234, desc[UR4][R8.64] ;  /* 0x0000000408ea7981 */ /* 0x0008a2000c1e1500 */
[----:B0-----:R-:W-:-:S03]  /*11020*/  IMAD.WIDE R6, R2, 0x2, R220 ;  /* 0x0000000202067825 */ /* 0x001fc600078e02dc */
[----:B------:R-:W2:Y:S01]  /*11030*/  LDL.64 R220, [R1+0x878] ;  /* 0x0008780001dc7983 */ /* 0x000ea20000100a00 */
[----:B---3--:R-:W-:-:S03]  /*11040*/  IMAD.WIDE R14, R2, 0x2, R18 ;  /* 0x00000002020e7825 */ /* 0x008fc600078e0212 */
[----:B------:R-:W3:Y:S01]  /*11050*/  LDL.64 R18, [R1+0x860] ;  /* 0x0008600001127983 */ /* 0x000ee20000100a00 */
[----:B----4-:R-:W-:-:S03]  /*11060*/  IMAD.WIDE R8, R2, 0x2, R218 ;  /* 0x0000000202087825 */ /* 0x010fc600078e02da */
[----:B------:R-:W4:Y:S01]  /*11070*/  LDL.64 R218, [R1+0x870] ;  /* 0x0008700001da7983 */ /* 0x000f220000100a00 */
[----:B------:R-:W-:-:S03]  /*11080*/  IMAD.WIDE R10, R2, 0x2, R22 ;  /* 0x00000002020a7825 */ /* 0x000fc600078e0216 */
[----:B------:R-:W4:Y:S01]  /*11090*/  LDL.64 R22, [R1+0x868] ;  /* 0x0008680001167983 */ /* 0x000f220000100a00 */
[----:B--2---:R-:W-:-:S03]  /*110a0*/  IMAD.WIDE R12, R2, 0x2, R20 ;  /* 0x00000002020c7825 */ /* 0x004fc600078e0214 */
[----:B------:R0:W-:Y:S04]  /*110b0*/  STL [R1+0x220], R233 ;  /* 0x000220e901007387 */ /* 0x0001e80000100800 */
[----:B------:R-:W2:Y:S04]  /*110c0*/  LDL.64 R20, [R1+0x858] ;  /* 0x0008580001147983 */ /* 0x000ea80000100a00 */
[----:B------:R1:W-:Y:S04]  /*110d0*/  STL [R1+0x248], R231 ;  /* 0x000248e701007387 */ /* 0x0003e80000100800 */
[----:B0-----:R-:W2:Y:S04]  /*110e0*/  LDG.E.U16 R233, desc[UR4][R6.64] ;  /* 0x0000000406e97981 */ /* 0x001ea8000c1e1500 */
[----:B------:R0:W-:Y:S04]  /*110f0*/  STL [R1+0x274], R230 ;  /* 0x000274e601007387 */ /* 0x0001e80000100800 */
[----:B-1----:R-:W2:Y:S04]  /*11100*/  LDG.E.U16 R231, desc[UR4][R8.64] ;  /* 0x0000000408e77981 */ /* 0x002ea8000c1e1500 */
[----:B------:R1:W-:Y:S04]  /*11110*/  STL [R1+0x294], R232 ;  /* 0x000294e801007387 */ /* 0x0003e80000100800 */
[----:B0-----:R0:W2:Y:S04]  /*11120*/  LDG.E.U16 R230, desc[UR4][R10.64] ;  /* 0x000000040ae67981 */ /* 0x0010a8000c1e1500 */
[----:B------:R0:W-:Y:S04]  /*11130*/  STL [R1+0x2b8], R236 ;  /* 0x0002b8ec01007387 */ /* 0x0001e80000100800 */
[----:B-1----:R-:W2:Y:S01]  /*11140*/  LDG.E.U16 R232, desc[UR4][R12.64] ;  /* 0x000000040ce87981 */ /* 0x002ea2000c1e1500 */
[----:B0-----:R-:W-:-:S03]  /*11150*/  IMAD.WIDE R10, R2, 0x2, R16 ;  /* 0x00000002020a7825 */ /* 0x001fc600078e0210 */
[----:B------:R0:W2:Y:S04]  /*11160*/  LDG.E.U16 R238, desc[UR4][R14.64] ;  /* 0x000000040eee7981 */ /* 0x0000a8000c1e1500 */
[----:B------:R-:W2:Y:S01]  /*11170*/  LDL.64 R16, [R1+0x840] ;  /* 0x0008400001107983 */ /* 0x000ea20000100a00 */
[----:B------:R-:W-:-:S03]  /*11180*/  IMAD.WIDE R6, R2, 0x2, R226 ;  /* 0x0000000202067825 */ /* 0x000fc600078e02e2 */
[----:B------:R-:W2:Y:S01]  /*11190*/  LDL.64 R226, [R1+0x850] ;  /* 0x0008500001e27983 */ /* 0x000ea20000100a00 */
[----:B0-----:R-:W-:-:S04]  /*111a0*/  IMAD.WIDE R14, R2, 0x2, R228 ;  /* 0x00000002020e7825 */ /* 0x001fc800078e02e4 */
[C---:B------:R-:W-:Y:S01]  /*111b0*/  IMAD.WIDE R8, R2.reuse, 0x2, R224 ;  /* 0x0000000202087825 */ /* 0x040fe200078e02e0 */
[----:B------:R-:W2:Y:S03]  /*111c0*/  LDG.E.U16 R236, desc[UR4][R14.64] ;  /* 0x000000040eec7981 */ /* 0x000ea6000c1e1500 */
[C---:B------:R-:W-:Y:S01]  /*111d0*/  IMAD.WIDE R12, R2.reuse, 0x2, R222 ;  /* 0x00000002020c7825 */ /* 0x040fe200078e02de */
[----:B------:R-:W2:Y:S04]  /*111e0*/  LDL.64 R224, [R1+0x848] ;  /* 0x0008480001e07983 */ /* 0x000ea80000100a00 */
[----:B------:R-:W2:Y:S04]  /*111f0*/  LDL.64 R222, [R1+0x838] ;  /* 0x0008380001de7983 */ /* 0x000ea80000100a00 */
[----:B------:R0:W-:Y:S04]  /*11200*/  STL [R1+0x2c0], R235 ;  /* 0x0002c0eb01007387 */ /* 0x0001e80000100800 */
[----:B------:R1:W-:Y:S04]  /*11210*/  STL [R1+0x8c], R5 ;  /* 0x00008c0501007387 */ /* 0x0003e80000100800 */
[----:B------:R1:W-:Y:S04]  /*11220*/  STL [R1+0xdc], R237 ;  /* 0x0000dced01007387 */ /* 0x0003e80000100800 */
[----:B0-----:R-:W2:Y:S04]  /*11230*/  LDG.E.U16 R235, desc[UR4][R6.64] ;  /* 0x0000000406eb7981 */ /* 0x001ea8000c1e1500 */
[----:B-1----:R-:W2:Y:S04]  /*11240*/  LDG.E.U16 R5, desc[UR4][R8.64] ;  /* 0x0000000408057981 */ /* 0x002ea8000c1e1500 */
[----:B------:R0:W2:Y:S04]  /*11250*/  LDG.E.U16 R237, desc[UR4][R10.64] ;  /* 0x000000040aed7981 */ /* 0x0000a8000c1e1500 */
[----:B------:R1:W-:Y:S04]  /*11260*/  STL [R1+0x208], R3 ;  /* 0x0002080301007387 */ /* 0x0003e80000100800 */
[----:B------:R1:W-:Y:S01]  /*11270*/  STL [R1+0x230], R234 ;  /* 0x000230ea01007387 */ /* 0x0003e20000100800 */
[----:B0-----:R-:W-:-:S03]  /*11280*/  IMAD.WIDE R10, R2, 0x2, R220 ;  /* 0x00000002020a7825 */ /* 0x001fc600078e02dc */
[----:B------:R-:W2:Y:S04]  /*11290*/  LDL.64 R220, [R1+0x830] ;  /* 0x0008300001dc7983 */ /* 0x000ea80000100a00 */
[----:B-1----:R4:W2:Y:S04]  /*112a0*/  LDG.E.U16 R3, desc[UR4][R12.64] ;  /* 0x000000040c037981 */ /* 0x0028a8000c1e1500 */
[----:B------:R0:W2:Y:S01]  /*112b0*/  LDG.E.U16 R234, desc[UR4][R10.64] ;  /* 0x000000040aea7981 */ /* 0x0000a2000c1e1500 */
        /* <DEDUP_REMOVED lines=10> */
[----:B-1----:R-:W2:Y:S04]  /*11360*/  LDG.E.U16 R233, desc[UR4][R12.64] ;  /* 0x000000040ce97981 */ /* 0x002ea8000c1e1500 */
[----:B------:R1:W-:Y:S04]  /*11370*/  STL [R1+0x298], R230 ;  /* 0x000298e601007387 */ /* 0x0003e80000100800 */
[----:B0-----:R-:W2:Y:S04]  /*11380*/  LDG.E.U16 R231, desc[UR4][R14.64] ;  /* 0x000000040ee77981 */ /* 0x001ea8000c1e1500 */
[----:B------:R0:W-:Y:S04]  /*11390*/  STL [R1+0x2a0], R232 ;  /* 0x0002a0e801007387 */ /* 0x0001e80000100800 */
[----:B-1----:R-:W2:Y:S04]  /*113a0*/  LDG.E.U16 R230, desc[UR4][R8.64] ;  /* 0x0000000408e67981 */ /* 0x002ea8000c1e1500 */
[----:B------:R-:W-:Y:S01]  /*113b0*/  STL [R1+0x80], R238 ;  /* 0x000080ee01007387 */ /* 0x000fe20000100800 */
[----:B------:R-:W-:-:S03]  /*113c0*/  IMAD.WIDE R10, R2, 0x2, R16 ;  /* 0x00000002020a7825 */ /* 0x000fc600078e0210 */
[----:B0-----:R0:W2:Y:S04]  /*113d0*/  LDG.E.U16 R232, desc[UR4][R6.64] ;  /* 0x0000000406e87981 */ /* 0x0010a8000c1e1500 */
[----:B------:R-:W2:Y:S04]  /*113e0*/  LDL.64 R16, [R1+0x800] ;  /* 0x0008000001107983 */ /* 0x000ea80000100a00 */
[----:B------:R-:W2:Y:S01]  /*113f0*/  LDL.64 R228, [R1+0x808] ;  /* 0x0008080001e47983 */ /* 0x000ea20000100a00 */
[----:B0-----:R-:W-:-:S03]  /*11400*/  IMAD.WIDE R6, R2, 0x2, R226 ;  /* 0x0000000202067825 */ /* 0x001fc600078e02e2 */
[----:B------:R-:W2:Y:S01]  /*11410*/  LDL.64 R226, [R1+0x7f8] ;  /* 0x0007f80001e27983 */ /* 0x000ea20000100a00 */
[----:B------:R-:W-:-:S03]  /*11420*/  IMAD.WIDE R8, R2, 0x2, R224 ;  /* 0x0000000202087825 */ /* 0x000fc600078e02e0 */
[----:B------:R-:W2:Y:S01]  /*11430*/  LDL.64 R224, [R1+0x7f0] ;  /* 0x0007f00001e07983 */ /* 0x000ea20000100a00 */
[----:B------:R-:W-:-:S03]  /*11440*/  IMAD.WIDE R12, R2, 0x2, R222 ;  /* 0x00000002020c7825 */ /* 0x000fc600078e02de */
[----:B------:R-:W2:Y:S04]  /*11450*/  LDL.64 R222, [R1+0x7e8] ;  /* 0x0007e80001de7983 */ /* 0x000ea80000100a00 */
[----:B------:R0:W-:Y:S04]  /*11460*/  STL [R1+0xd8], R236 ;  /* 0x0000d8ec01007387 */ /* 0x0001e80000100800 */
[----:B------:R3:W2:Y:S04]  /*11470*/  LDG.E.U16 R239, desc[UR4][R12.64] ;  /* 0x000000040cef7981 */ /* 0x0006a8000c1e1500 */
[----:B------:R1:W-:Y:S04]  /*11480*/  STL [R1+0x1f0], R235 ;  /* 0x0001f0eb01007387 */ /* 0x0003e80000100800 */
[----:B------:R1:W-:Y:S04]  /*11490*/  STL [R1+0x218], R5 ;  /* 0x0002180501007387 */ /* 0x0003e80000100800 */
[----:B------:R-:W-:Y:S04]  /*114a0*/  STL [R1+0x23c], R237 ;  /* 0x00023ced01007387 */ /* 0x000fe80000100800 */
[----:B0-----:R-:W2:Y:S04]  /*114b0*/  LDG.E.U16 R236, desc[UR4][R6.64] ;  /* 0x0000000406ec7981 */ /* 0x001ea8000c1e1500 */
[----:B-1----:R-:W2:Y:S01]  /*114c0*/  LDG.E.U16 R235, desc[UR4][R8.64] ;  /* 0x0000000408eb7981 */ /* 0x002ea2000c1e1500 */
[----:B------:R-:W-:-:S03]  /*114d0*/  IMAD.WIDE R14, R2, 0x2, R220 ;  /* 0x00000002020e7825 */ /* 0x000fc600078e02dc */
[----:B------:R-:W2:Y:S04]  /*114e0*/  LDG.E.U16 R5, desc[UR4][R10.64] ;  /* 0x000000040a057981 */ /* 0x000ea8000c1e1500 */
[----:B------:R0:W-:Y:S04]  /*114f0*/  STL [R1+0x264], R3 ;  /* 0x0002640301007387 */ /* 0x0001e80000100800 */
[----:B------:R-:W2:Y:S04]  /*11500*/  LDL.64 R220, [R1+0x7e0] ;  /* 0x0007e00001dc7983 */ /* 0x000ea80000100a00 */
[----:B0-----:R4:W2:Y:S01]  /*11510*/  LDG.E.U16 R3, desc[UR4][R14.64] ;  /* 0x000000040e037981 */ /* 0x0018a2000c1e1500 */
[----:B---3--:R-:W-:-:S03]  /*11520*/  IMAD.WIDE R12, R2, 0x2, R18 ;  /* 0x00000002020c7825 */ /* 0x008fc600078e0212 */
[----:B------:R-:W3:Y:S01]  /*11530*/  LDL.64 R18, [R1+0x7d8] ;  /* 0x0007d80001127983 */ /* 0x000ee20000100a00 */
[----:B----4-:R-:W-:-:S03]  /*11540*/  IMAD.WIDE R14, R2, 0x2, R218 ;  /* 0x00000002020e7825 */ /* 0x010fc600078e02da */
[----:B------:R-:W4:Y:S01]  /*11550*/  LDL.64 R218, [R1+0x7d0] ;  /* 0x0007d00001da7983 */ /* 0x000f220000100a00 */
[----:B------:R-:W-:-:S03]  /*11560*/  IMAD.WIDE R6, R2, 0x2, R22 ;  /* 0x0000000202067825 */ /* 0x000fc600078e0216 */
[----:B------:R-:W4:Y:S04]  /*11570*/  LDL.64 R22, [R1+0x7c8] ;  /* 0x0007c80001167983 */ /* 0x000f280000100a00 */
[----:B------:R-:W4:Y:S01]  /*11580*/  LDG.E.U16 R238, desc[UR4][R14.64] ;  /* 0x000000040eee7981 */ /* 0x000f22000c1e1500 */
[----:B--2---:R-:W-:-:S03]  /*11590*/  IMAD.WIDE R8, R2, 0x2, R20 ;  /* 0x0000000202087825 */ /* 0x004fc600078e0214 */
[----:B------:R-:W2:Y:S04]  /*115a0*/  LDL.64 R20, [R1+0x7c0] ;  /* 0x0007c00001147983 */ /* 0x000ea80000100a00 */
[----:B------:R0:W-:Y:S04]  /*115b0*/  STL [R1+0x27c], R234 ;  /* 0x00027cea01007387 */ /* 0x0001e80000100800 */
[----:B------:R-:W-:Y:S04]  /*115c0*/  STL [R1+0x28c], R233 ;  /* 0x00028ce901007387 */ /* 0x000fe80000100800 */
[----:B------:R1:W-:Y:S04]  /*115d0*/  STL [R1+0x78], R231 ;  /* 0x000078e701007387 */ /* 0x0003e80000100800 */
[----:B0-----:R-:W2:Y:S04]  /*115e0*/  LDG.E.U16 R234, desc[UR4][R12.64] ;  /* 0x000000040cea7981 */ /* 0x001ea8000c1e1500 */
[----:B------:R-:W-:Y:S04]  /*115f0*/  STL [R1+0xcc], R230 ;  /* 0x0000cce601007387 */ /* 0x000fe80000100800 */
[----:B-1----:R0:W2:Y:S04]  /*11600*/  LDG.E.U16 R231, desc[UR4][R8.64] ;  /* 0x0000000408e77981 */ /* 0x0020a8000c1e1500 */
[----:B------:R1:W-:Y:S04]  /*11610*/  STL [R1+0x1d8], R232 ;  /* 0x0001d8e801007387 */ /* 0x0003e80000100800 */
[----:B------:R-:W2:Y:S01]  /*11620*/  LDG.E.U16 R233, desc[UR4][R6.64] ;  /* 0x0000000406e97981 */ /* 0x000ea2000c1e1500 */
[----:B0-----:R-:W-:-:S03]  /*11630*/  IMAD.WIDE R8, R2, 0x2, R16 ;  /* 0x0000000202087825 */ /* 0x001fc600078e0210 */
[----:B------:R-:W2:Y:S01]  /*11640*/  LDL.64 R16, [R1+0x7b8] ;  /* 0x0007b80001107983 */ /* 0x000ea20000100a00 */
[----:B------:R-:W-:-:S03]  /*11650*/  IMAD.WIDE R10, R2, 0x2, R228 ;  /* 0x00000002020a7825 */ /* 0x000fc600078e02e4 */
[----:B-1----:R-:W2:Y:S04]  /*11660*/  LDG.E.U16 R232, desc[UR4][R8.64] ;  /* 0x0000000408e87981 */ /* 0x002ea8000c1e1500 */
[----:B------:R0:W2:Y:S01]  /*11670*/  LDG.E.U16 R230, desc[UR4][R10.64] ;  /* 0x000000040ae67981 */ /* 0x0000a2000c1e1500 */
[----:B------:R-:W-:-:S03]  /*11680*/  IMAD.WIDE R12, R2, 0x2, R224 ;  /* 0x00000002020c7825 */ /* 0x000fc600078e02e0 */
[----:B------:R-:W2:Y:S01]  /*11690*/  LDL.64 R224, [R1+0x7a8] ;  /* 0x0007a80001e07983 */ /* 0x000ea20000100a00 */
[----:B------:R-:W-:-:S03]  /*116a0*/  IMAD.WIDE R14, R2, 0x2, R222 ;  /* 0x00000002020e7825 */ /* 0x000fc600078e02de */
[----:B------:R-:W2:Y:S01]  /*116b0*/  LDL.64 R222, [R1+0x7a0] ;  /* 0x0007a00001de7983 */ /* 0x000ea20000100a00 */
[----:B0-----:R-:W-:-:S03]  /*116c0*/  IMAD.WIDE R10, R2, 0x2, R226 ;  /* 0x00000002020a7825 */ /* 0x001fc600078e02e2 */
[----:B------:R-:W2:Y:S04]  /*116d0*/  LDL.64 R226, [R1+0x7b0] ;  /* 0x0007b00001e27983 */ /* 0x000ea80000100a00 */
[----:B------:R-:W2:Y:S04]  /*116e0*/  LDG.E.U16 R237, desc[UR4][R10.64] ;  /* 0x000000040aed7981 */ /* 0x000ea8000c1e1500 */
[----:B------:R-:W-:Y:S04]  /*116f0*/  STL [R1+0x200], R236 ;  /* 0x000200ec01007387 */ /* 0x000fe80000100800 */
[----:B------:R-:W-:Y:S04]  /*11700*/  STL [R1+0x224], R235 ;  /* 0x000224eb01007387 */ /* 0x000fe80000100800 */
[----:B------:R0:W-:Y:S01]  /*11710*/  STL [R1+0x240], R5 ;  /* 0x0002400501007387 */ /* 0x0001e20000100800 */
[----:B------:R-:W-:-:S03]  /*11720*/  IMAD.WIDE R6, R2, 0x2, R220 ;  /* 0x0000000202067825 */ /* 0x000fc600078e02dc */
[----:B------:R-:W-:Y:S04]  /*11730*/  STL [R1+0x260], R239 ;  /* 0x000260ef01007387 */ /* 0x000fe80000100800 */
[----:B0-----:R3:W2:Y:S04]  /*11740*/  LDG.E.U16 R5, desc[UR4][R6.64] ;  /* 0x0000000406057981 */ /* 0x0016a8000c1e1500 */
[----:B------:R0:W-:Y:S04]  /*11750*/  STL [R1+0x268], R3 ;  /* 0x0002680301007387 */ /* 0x0001e80000100800 */
[----:B------:R2:W2:Y:S04]  /*11760*/  LDG.E.U16 R236, desc[UR4][R12.64] ;  /* 0x000000040cec7981 */ /* 0x0004a8000c1e1500 */
[----:B------:R1:W2:Y:S04]  /*11770*/  LDG.E.U16 R235, desc[UR4][R14.64] ;  /* 0x000000040eeb7981 */ /* 0x0002a8000c1e1500 */
[----:B------:R-:W2:Y:S04]  /*11780*/  LDL.64 R228, [R1+0x788] ;  /* 0x0007880001e47983 */ /* 0x000ea80000100a00 */
[----:B------:R-:W2:Y:S01]  /*11790*/  LDL.64 R220, [R1+0x780] ;  /* 0x0007800001dc7983 */ /* 0x000ea20000100a00 */
[----:B---3--:R-:W-:-:S03]  /*117a0*/  IMAD.WIDE R6, R2, 0x2, R18 ;  /* 0x0000000202067825 */ /* 0x008fc600078e0212 */
[----:B------:R-:W3:Y:S01]  /*117b0*/  LDL.64 R18, [R1+0x798] ;  /* 0x0007980001127983 */ /* 0x000ee20000100a00 */
[----:B----4-:R-:W-:-:S03]  /*117c0*/  IMAD.WIDE R8, R2, 0x2, R218 ;  /* 0x0000000202087825 */ /* 0x010fc600078e02da */
[----:B------:R-:W4:Y:S01]  /*117d0*/  LDL.64 R218, [R1+0x790] ;  /* 0x0007900001da7983 */ /* 0x000f220000100a00 */
[----:B------:R-:W-:-:S03]  /*117e0*/  IMAD.WIDE R10, R2, 0x2, R22 ;  /* 0x00000002020a7825 */ /* 0x000fc600078e0216 */
[----:B------:R-:W4:Y:S04]  /*117f0*/  LDL.64 R22, [R1+0x778] ;  /* 0x0007780001167983 */ /* 0x000f280000100a00 */
[----:B0-----:R3:W4:Y:S01]  /*11800*/  LDG.E.U16 R3, desc[UR4][R6.64] ;  /* 0x0000000406037981 */ /* 0x001722000c1e1500 */
[----:B--2---:R-:W-:-:S04]  /*11810*/  IMAD.WIDE R12, R2, 0x2, R20 ;  /* 0x00000002020c7825 */ /* 0x004fc800078e0214 */
[C---:B-1----:R-:W-:Y:S02]  /*11820*/  IMAD.WIDE R14, R2.reuse, 0x2, R16 ;  /* 0x00000002020e7825 */ /* 0x042fe400078e0210 */
[----:B------:R-:W2:Y:S04]  /*11830*/  LDL.64 R16, [R1+0x770] ;  /* 0x0007700001107983 */ /* 0x000ea80000100a00 */
[----:B------:R-:W-:Y:S04]  /*11840*/  STL [R1+0x70], R238 ;  /* 0x000070ee01007387 */ /* 0x000fe80000100800 */
        /* <DEDUP_REMOVED lines=8> */
[----:B-1----:R1:W2:Y:S01]  /*118d0*/  LDG.E.U16 R230, desc[UR4][R14.64] ;  /* 0x000000040ee67981 */ /* 0x0022a2000c1e1500 */
[----:B---3--:R-:W-:-:S03]  /*118e0*/  IMAD.WIDE R6, R2, 0x2, R18 ;  /* 0x0000000202067825 */ /* 0x008fc600078e0212 */
[----:B------:R-:W3:Y:S01]  /*118f0*/  LDL.64 R18, [R1+0x748] ;  /* 0x0007480001127983 */ /* 0x000ee20000100a00 */
[----:B0-----:R-:W-:-:S03]  /*11900*/  IMAD.WIDE R12, R2, 0x2, R226 ;  /* 0x00000002020c7825 */ /* 0x001fc600078e02e2 */
[----:B------:R-:W3:Y:S01]  /*11910*/  LDL.64 R226, [R1+0x760] ;  /* 0x0007600001e27983 */ /* 0x000ee20000100a00 */
[----:B-1----:R-:W-:-:S03]  /*11920*/  IMAD.WIDE R14, R2, 0x2, R224 ;  /* 0x00000002020e7825 */ /* 0x002fc600078e02e0 */
[----:B------:R-:W3:Y:S01]  /*11930*/  LDL.64 R224, [R1+0x758] ;  /* 0x0007580001e07983 */ /* 0x000ee20000100a00 */
[----:B------:R-:W-:-:S03]  /*11940*/  IMAD.WIDE R10, R2, 0x2, R222 ;  /* 0x00000002020a7825 */ /* 0x000fc600078e02de */
[----:B------:R-:W3:Y:S01]  /*11950*/  LDL.64 R222, [R1+0x750] ;  /* 0x0007500001de7983 */ /* 0x000ee20000100a00 */
[----:B----4-:R-:W-:-:S03]  /*11960*/  IMAD.WIDE R8, R2, 0x2, R218 ;  /* 0x0000000202087825 */ /* 0x010fc600078e02da */
[----:B------:R0:W-:Y:S04]  /*11970*/  STL [R1+0x22c], R232 ;  /* 0x00022ce801007387 */ /* 0x0001e80000100800 */
[----:B------:R1:W-:Y:S04]  /*11980*/  STL [R1+0x238], R237 ;  /* 0x000238ed01007387 */ /* 0x0003e80000100800 */
[----:B------:R-:W4:Y:S04]  /*11990*/  LDL.64 R218, [R1+0x740] ;  /* 0x0007400001da7983 */ /* 0x000f280000100a00 */
[----:B0-----:R-:W4:Y:S04]  /*119a0*/  LDG.E.U16 R232, desc[UR4][R12.64] ;  /* 0x000000040ce87981 */ /* 0x001f28000c1e1500 */
[----:B------:R-:W4:Y:S04]  /*119b0*/  LDG.E.U16 R240, desc[UR4][R14.64] ;  /* 0x000000040ef07981 */ /* 0x000f28000c1e1500 */
[----:B------:R0:W4:Y:S04]  /*119c0*/  LDG.E.U16 R239, desc[UR4][R10.64] ;  /* 0x000000040aef7981 */ /* 0x000128000c1e1500 */
[----:B-1----:R1:W4:Y:S04]  /*119d0*/  LDG.E.U16 R237, desc[UR4][R6.64] ;  /* 0x0000000406ed7981 */ /* 0x002328000c1e1500 */
[----:B------:R1:W4:Y:S04]  /*119e0*/  LDG.E.U16 R238, desc[UR4][R8.64] ;  /* 0x0000000408ee7981 */ /* 0x000328000c1e1500 */
[----:B------:R-:W-:Y:S04]  /*119f0*/  STL [R1+0x244], R236 ;  /* 0x000244ec01007387 */ /* 0x000fe80000100800 */
[----:B------:R1:W-:Y:S04]  /*11a00*/  STL [R1+0x6c], R235 ;  /* 0x00006ceb01007387 */ /* 0x0003e80000100800 */
[----:B------:R1:W-:Y:S01]  /*11a10*/  STL [R1+0xd0], R5 ;  /* 0x0000d00501007387 */ /* 0x0003e20000100800 */
[----:B0-----:R-:W-:-:S03]  /*11a20*/  IMAD.WIDE R10, R2, 0x2, R22 ;  /* 0x00000002020a7825 */ /* 0x001fc600078e0216 */
[----:B------:R-:W4:Y:S01]  /*11a30*/  LDL.64 R22, [R1+0x728] ;  /* 0x0007280001167983 */ /* 0x000f220000100a00 */
[----:B--2---:R-:W-:-:S03]  /*11a40*/  IMAD.WIDE R12, R2, 0x2, R16 ;  /* 0x00000002020c7825 */ /* 0x004fc600078e0210 */
[----:B------:R-:W2:Y:S01]  /*11a50*/  LDL.64 R16, [R1+0x730] ;  /* 0x0007300001107983 */ /* 0x000ea20000100a00 */
[----:B-1----:R-:W-:-:S03]  /*11a60*/  IMAD.WIDE R6, R2, 0x2, R228 ;  /* 0x0000000202067825 */ /* 0x002fc600078e02e4 */
[----:B------:R3:W2:Y:S01]  /*11a70*/  LDG.E.U16 R235, desc[UR4][R12.64] ;  /* 0x000000040ceb7981 */ /* 0x0006a2000c1e1500 */
[----:B------:R-:W-:-:S03]  /*11a80*/  IMAD.WIDE R8, R2, 0x2, R220 ;  /* 0x0000000202087825 */ /* 0x000fc600078e02dc */
[----:B------:R-:W2:Y:S01]  /*11a90*/  LDL.64 R220, [R1+0x738] ;  /* 0x0007380001dc7983 */ /* 0x000ea20000100a00 */
[----:B------:R-:W-:-:S03]  /*11aa0*/  IMAD.WIDE R14, R2, 0x2, R20 ;  /* 0x00000002020e7825 */ /* 0x000fc600078e0214 */
[----:B------:R-:W2:Y:S04]  /*11ab0*/  LDL.64 R20, [R1+0x720] ;  /* 0x0007200001147983 */ /* 0x000ea80000100a00 */
[----:B------:R0:W-:Y:S04]  /*11ac0*/  STL [R1+0x1b4], R3 ;  /* 0x0001b40301007387 */ /* 0x0001e80000100800 */
[----:B------:R1:W2:Y:S04]  /*11ad0*/  LDG.E.U16 R236, desc[UR4][R6.64] ;  /* 0x0000000406ec7981 */ /* 0x0002a8000c1e1500 */
[----:B------:R1:W-:Y:S04]  /*11ae0*/  STL [R1+0x1d4], R234 ;  /* 0x0001d4ea01007387 */ /* 0x0003e80000100800 */
[----:B------:R-:W-:Y:S04]  /*11af0*/  STL [R1+0x1f4], R233 ;  /* 0x0001f4e901007387 */ /* 0x000fe80000100800 */
[----:B------:R-:W-:Y:S04]  /*11b00*/  STL [R1+0x214], R231 ;  /* 0x000214e701007387 */ /* 0x000fe80000100800 */
[----:B------:R3:W2:Y:S04]  /*11b10*/  LDG.E.U16 R5, desc[UR4][R8.64] ;  /* 0x0000000408057981 */ /* 0x0006a8000c1e1500 */
[----:B0-----:R0:W2:Y:S04]  /*11b20*/  LDG.E.U16 R3, desc[UR4][R10.64] ;  /* 0x000000040a037981 */ /* 0x0010a8000c1e1500 */
[----:B------:R0:W-:Y:S04]  /*11b30*/  STL [R1+0x21c], R230 ;  /* 0x00021ce601007387 */ /* 0x0001e80000100800 */
[----:B-1----:R4:W2:Y:S04]  /*11b40*/  LDG.E.U16 R234, desc[UR4][R14.64] ;  /* 0x000000040eea7981 */ /* 0x0028a8000c1e1500 */
[----:B------:R-:W2:Y:S04]  /*11b50*/  LDL.64 R228, [R1+0x700] ;  /* 0x0007000001e47983 */ /* 0x000ea80000100a00 */
[----:B0-----:R-:W2:Y:S01]  /*11b60*/  LDL.64 R230, [R1+0x718] ;  /* 0x0007180001e67983 */ /* 0x001ea20000100a00 */
[----:B---3--:R-:W-:-:S03]  /*11b70*/  IMAD.WIDE R12, R2, 0x2, R18 ;  /* 0x00000002020c7825 */ /* 0x008fc600078e0212 */
[----:B------:R-:W3:Y:S01]  /*11b80*/  LDL.64 R18, [R1+0x708] ;  /* 0x0007080001127983 */ /* 0x000ee20000100a00 */
[----:B------:R-:W-:-:S04]  /*11b90*/  IMAD.WIDE R6, R2, 0x2, R226 ;  /* 0x0000000202067825 */ /* 0x000fc800078e02e2 */
[C---:B------:R-:W-:Y:S01]  /*11ba0*/  IMAD.WIDE R8, R2.reuse, 0x2, R224 ;  /* 0x0000000202087825 */ /* 0x040fe200078e02e0 */
[----:B------:R-:W3:Y:S03]  /*11bb0*/  LDG.E.U16 R233, desc[UR4][R6.64] ;  /* 0x0000000406e97981 */ /* 0x000ee6000c1e1500 */
[C---:B------:R-:W-:Y:S02]  /*11bc0*/  IMAD.WIDE R10, R2.reuse, 0x2, R222 ;  /* 0x00000002020a7825 */ /* 0x040fe400078e02de */
[----:B------:R-:W3:Y:S04]  /*11bd0*/  LDL.64 R222, [R1+0x710] ;  /* 0x0007100001de7983 */ /* 0x000ee80000100a00 */
[----:B------:R-:W3:Y:S01]  /*11be0*/  LDG.E.U16 R241, desc[UR4][R10.64] ;  /* 0x000000040af17981 */ /* 0x000ee2000c1e1500 */
[----:B----4-:R-:W-:-:S03]  /*11bf0*/  IMAD.WIDE R14, R2, 0x2, R218 ;  /* 0x00000002020e7825 */ /* 0x010fc600078e02da */
[----:B------:R0:W-:Y:S04]  /*11c00*/  STL [R1+0x228], R232 ;  /* 0x000228e801007387 */ /* 0x0001e80000100800 */
[----:B------:R-:W4:Y:S04]  /*11c10*/  LDL.64 R218, [R1+0x6f8] ;  /* 0x0006f80001da7983 */ /* 0x000f280000100a00 */
[----:B------:R1:W-:Y:S04]  /*11c20*/  STL [R1+0x64], R240 ;  /* 0x000064f001007387 */ /* 0x0003e80000100800 */
[----:B------:R-:W-:Y:S04]  /*11c30*/  STL [R1+0xbc], R239 ;  /* 0x0000bcef01007387 */ /* 0x000fe80000100800 */
[----:B------:R1:W-:Y:S04]  /*11c40*/  STL [R1+0x1a4], R237 ;  /* 0x0001a4ed01007387 */ /* 0x0003e80000100800 */
[----:B------:R2:W-:Y:S04]  /*11c50*/  STL [R1+0x1c0], R238 ;  /* 0x0001c0ee01007387 */ /* 0x0005e80000100800 */
[----:B------:R-:W4:Y:S04]  /*11c60*/  LDL.64 R226, [R1+0x6f0] ;  /* 0x0006f00001e27983 */ /* 0x000f280000100a00 */
[----:B0-----:R-:W4:Y:S04]  /*11c70*/  LDG.E.U16 R232, desc[UR4][R8.64] ;  /* 0x0000000408e87981 */ /* 0x001f28000c1e1500 */
[----:B-1----:R2:W4:Y:S04]  /*11c80*/  LDG.E.U16 R240, desc[UR4][R12.64] ;  /* 0x000000040cf07981 */ /* 0x002528000c1e1500 */
[----:B------:R0:W4:Y:S04]  /*11c90*/  LDG.E.U16 R237, desc[UR4][R14.64] ;  /* 0x000000040eed7981 */ /* 0x000128000c1e1500 */
[----:B------:R-:W4:Y:S01]  /*11ca0*/  LDL.64 R224, [R1+0x6d8] ;  /* 0x0006d80001e07983 */ /* 0x000f220000100a00 */
[----:B--2---:R-:W-:-:S03]  /*11cb0*/  IMAD.WIDE R12, R2, 0x2, R16 ;  /* 0x00000002020c7825 */ /* 0x004fc600078e0210 */
[----:B------:R-:W2:Y:S01]  /*11cc0*/  LDL.64 R16, [R1+0x6e8] ;  /* 0x0006e80001107983 */ /* 0x000ea20000100a00 */
[----:B0-----:R-:W-:-:S03]  /*11cd0*/  IMAD.WIDE R14, R2, 0x2, R22 ;  /* 0x00000002020e7825 */ /* 0x001fc600078e0216 */
[----:B------:R-:W2:Y:S01]  /*11ce0*/  LDL.64 R22, [R1+0x6e0] ;  /* 0x0006e00001167983 */ /* 0x000ea20000100a00 */
[----:B------:R-:W-:-:S03]  /*11cf0*/  IMAD.WIDE R10, R2, 0x2, R220 ;  /* 0x00000002020a7825 */ /* 0x000fc600078e02dc */
[----:B------:R-:W2:Y:S01]  /*11d00*/  LDL.64 R220, [R1+0x6d0] ;  /* 0x0006d00001dc7983 */ /* 0x000ea20000100a00 */
[----:B------:R-:W-:-:S03]  /*11d10*/  IMAD.WIDE R8, R2, 0x2, R20 ;  /* 0x0000000202087825 */ /* 0x000fc600078e0214 */
[----:B------:R-:W-:Y:S04]  /*11d20*/  STL [R1+0x1dc], R236 ;  /* 0x0001dcec01007387 */ /* 0x000fe80000100800 */
[----:B------:R-:W2:Y:S04]  /*11d30*/  LDL.64 R20, [R1+0x6c8] ;  /* 0x0006c80001147983 */ /* 0x000ea80000100a00 */
[----:B------:R-:W2:Y:S04]  /*11d40*/  LDG.E.U16 R239, desc[UR4][R14.64] ;  /* 0x000000040eef7981 */ /* 0x000ea8000c1e1500 */
[----:B------:R3:W2:Y:S04]  /*11d50*/  LDG.E.U16 R238, desc[UR4][R8.64] ;  /* 0x0000000408ee7981 */ /* 0x0006a8000c1e1500 */
[----:B------:R0:W-:Y:S04]  /*11d60*/  STL [R1+0x1fc], R5 ;  /* 0x0001fc0501007387 */ /* 0x0001e80000100800 */
[----:B------:R1:W-:Y:S04]  /*11d70*/  STL [R1+0x204], R3 ;  /* 0x0002040301007387 */ /* 0x0003e80000100800 */
[----:B------:R-:W-:Y:S04]  /*11d80*/  STL [R1+0x210], R235 ;  /* 0x000210eb01007387 */ /* 0x000fe80000100800 */
[----:B0-----:R0:W2:Y:S04]  /*11d90*/  LDG.E.U16 R5, desc[UR4][R10.64] ;  /* 0x000000040a057981 */ /* 0x0010a8000c1e1500 */
[----:B-1----:R-:W2:Y:S01]  /*11da0*/  LDG.E.U16 R3, desc[UR4][R12.64] ;  /* 0x000000040c037981 */ /* 0x002ea2000c1e1500 */
[----:B------:R-:W-:-:S03]  /*11db0*/  IMAD.WIDE R6, R2, 0x2, R230 ;  /* 0x0000000202067825 */ /* 0x000fc600078e02e6 */
[----:B------:R1:W-:Y:S04]  /*11dc0*/  STL [R1+0x5c], R234 ;  /* 0x00005cea01007387 */ /* 0x0003e80000100800 */
[----:B------:R1:W2:Y:S01]  /*11dd0*/  LDG.E.U16 R236, desc[UR4][R6.64] ;  /* 0x0000000406ec7981 */ /* 0x0002a2000c1e1500 */
[----:B---3--:R-:W-:-:S03]  /*11de0*/  IMAD.WIDE R8, R2, 0x2, R18 ;  /* 0x0000000202087825 */ /* 0x008fc600078e0212 */
[----:B------:R-:W3:Y:S01]  /*11df0*/  LDL.64 R18, [R1+0x6b8] ;  /* 0x0006b80001127983 */ /* 0x000ee20000100a00 */
[----:B0-----:R-:W-:-:S03]  /*11e00*/  IMAD.WIDE R10, R2, 0x2, R228 ;  /* 0x00000002020a7825 */ /* 0x001fc600078e02e4 */
[----:B-1----:R-:W3:Y:S01]  /*11e10*/  LDG.E.U16 R234, desc[UR4][R8.64] ;  /* 0x0000000408ea7981 */ /* 0x002ee2000c1e1500 */
[----:B------:R-:W-:-:S03]  /*11e20*/  IMAD.WIDE R6, R2, 0x2, R222 ;  /* 0x0000000202067825 */ /* 0x000fc600078e02de */
[----:B------:R-:W3:Y:S04]  /*11e30*/  LDL.64 R222, [R1+0x6c0] ;  /* 0x0006c00001de7983 */ /* 0x000ee80000100a00 */
[----:B------:R-:W3:Y:S01]  /*11e40*/  LDG.E.U16 R235, desc[UR4][R6.64] ;  /* 0x0000000406eb7981 */ /* 0x000ee2000c1e1500 */
[----:B----4-:R-:W-:-:S03]  /*11e50*/  IMAD.WIDE R12, R2, 0x2, R218 ;  /* 0x00000002020c7825 */ /* 0x010fc600078e02da */
[----:B------:R-:W4:Y:S04]  /*11e60*/  LDL.64 R218, [R1+0x6b0] ;  /* 0x0006b00001da7983 */ /* 0x000f280000100a00 */
[----:B------:R0:W-:Y:S04]  /*11e70*/  STL [R1+0xa8], R233 ;  /* 0x0000a8e901007387 */ /* 0x0001e80000100800 */
[----:B0-----:R-:W4:Y:S01]  /*11e80*/  LDG.E.U16 R233, desc[UR4][R10.64] ;  /* 0x000000040ae97981 */ /* 0x001f22000c1e1500 */
[----:B------:R-:W-:-:S03]  /*11e90*/  IMAD.WIDE R14, R2, 0x2, R226 ;  /* 0x00000002020e7825 */ /* 0x000fc600078e02e2 */
[----:B------:R0:W-:Y:S04]  /*11ea0*/  STL [R1+0x18c], R232 ;  /* 0x00018ce801007387 */ /* 0x0001e80000100800 */
[----:B------:R-:W-:Y:S04]  /*11eb0*/  STL [R1+0x1a8], R241 ;  /* 0x0001a8f101007387 */ /* 0x000fe80000100800 */
[----:B------:R2:W4:Y:S04]  /*11ec0*/  LDG.E.U16 R231, desc[UR4][R14.64] ;  /* 0x000000040ee77981 */ /* 0x000528000c1e1500 */
[----:B------:R-:W-:Y:S04]  /*11ed0*/  STL [R1+0x1cc], R240 ;  /* 0x0001ccf001007387 */ /* 0x000fe80000100800 */
[----:B------:R1:W-:Y:S01]  /*11ee0*/  STL [R1+0x1e4], R237 ;  /* 0x0001e4ed01007387 */ /* 0x0003e20000100800 */
[----:B--2---:R-:W-:-:S03]  /*11ef0*/  IMAD.WIDE R14, R2, 0x2, R16 ;  /* 0x00000002020e7825 */ /* 0x004fc600078e0210 */
[----:B------:R-:W2:Y:S04]  /*11f00*/  LDL.64 R16, [R1+0x6a8] ;  /* 0x0006a80001107983 */ /* 0x000ea80000100a00 */
[----:B0-----:R0:W2:Y:S01]  /*11f10*/  LDG.E.U16 R232, desc[UR4][R12.64] ;  /* 0x000000040ce87981 */ /* 0x0010a2000c1e1500 */
[----:B------:R-:W-:-:S03]  /*11f20*/  IMAD.WIDE R8, R2, 0x2, R220 ;  /* 0x0000000202087825 */ /* 0x000fc600078e02dc */
[----:B------:R-:W2:Y:S01]  /*11f30*/  LDL.64 R228, [R1+0x698] ;  /* 0x0006980001e47983 */ /* 0x000ea20000100a00 */
[----:B------:R-:W-:-:S03]  /*11f40*/  IMAD.WIDE R10, R2, 0x2, R20 ;  /* 0x00000002020a7825 */ /* 0x000fc600078e0214 */
[----:B------:R-:W2:Y:S01]  /*11f50*/  LDL.64 R220, [R1+0x690] ;  /* 0x0006900001dc7983 */ /* 0x000ea20000100a00 */
[----:B0-----:R-:W-:-:S03]  /*11f60*/  IMAD.WIDE R12, R2, 0x2, R22 ;  /* 0x00000002020c7825 */ /* 0x001fc600078e0216 */
[----:B------:R-:W2:Y:S04]  /*11f70*/  LDL.64 R20, [R1+0x688] ;  /* 0x0006880001147983 */ /* 0x000ea80000100a00 */
[----:B------:R-:W2:Y:S01]  /*11f80*/  LDL.64 R22, [R1+0x6a0] ;  /* 0x0006a00001167983 */ /* 0x000ea20000100a00 */
[----:B------:R-:W-:-:S03]  /*11f90*/  IMAD.WIDE R6, R2, 0x2, R224 ;  /* 0x0000000202067825 */ /* 0x000fc600078e02e0 */
[----:B------:R-:W2:Y:S04]  /*11fa0*/  LDG.E.U16 R230, desc[UR4][R12.64] ;  /* 0x000000040ce67981 */ /* 0x000ea8000c1e1500 */
[----:B-1----:R-:W2:Y:S04]  /*11fb0*/  LDG.E.U16 R237, desc[UR4][R6.64] ;  /* 0x0000000406ed7981 */ /* 0x002ea8000c1e1500 */
[----:B------:R-:W2:Y:S04]  /*11fc0*/  LDG.E.U16 R241, desc[UR4][R14.64] ;  /* 0x000000040ef17981 */ /* 0x000ea8000c1e1500 */
[----:B------:R-:W-:Y:S04]  /*11fd0*/  STL [R1+0x1ec], R5 ;  /* 0x0001ec0501007387 */ /* 0x000fe80000100800 */
[----:B------:R0:W-:Y:S04]  /*11fe0*/  STL [R1+0x1f8], R3 ;  /* 0x0001f80301007387 */ /* 0x0001e80000100800 */
[----:B------:R-:W-:Y:S04]  /*11ff0*/  STL [R1+0x3c], R239 ;  /* 0x00003cef01007387 */ /* 0x000fe80000100800 */
[----:B------:R-:W-:Y:S04]  /*12000*/  STL [R1+0x98], R238 ;  /* 0x000098ee01007387 */ /* 0x000fe80000100800 */
[----:B0-----:R3:W2:Y:S04]  /*12010*/  LDG.E.U16 R3, desc[UR4][R10.64] ;  /* 0x000000040a037981 */ /* 0x0016a8000c1e1500 */
[----:B------:R0:W-:Y:S04]  /*12020*/  STL [R1+0x174], R236 ;  /* 0x000174ec01007387 */ /* 0x0001e80000100800 */
[----:B------:R1:W2:Y:S04]  /*12030*/  LDG.E.U16 R5, desc[UR4][R8.64] ;  /* 0x0000000408057981 */ /* 0x0002a8000c1e1500 */
[----:B------:R-:W2:Y:S04]  /*12040*/  LDL.64 R226, [R1+0x680] ;  /* 0x0006800001e27983 */ /* 0x000ea80000100a00 */
[----:B------:R-:W2:Y:S01]  /*12050*/  LDL.64 R224, [R1+0x670] ;  /* 0x0006700001e07983 */ /* 0x000ea20000100a00 */
[----:B---3--:R-:W-:-:S03]  /*12060*/  IMAD.WIDE R10, R2, 0x2, R18 ;  /* 0x00000002020a7825 */ /* 0x008fc600078e0212 */
[----:B------:R-:W3:Y:S01]  /*12070*/  LDL.64 R18, [R1+0x678] ;  /* 0x0006780001127983 */ /* 0x000ee20000100a00 */
[----:B-1----:R-:W-:-:S03]  /*12080*/  IMAD.WIDE R8, R2, 0x2, R222 ;  /* 0x0000000202087825 */ /* 0x002fc600078e02de */
[----:B------:R-:W3:Y:S04]  /*12090*/  LDL.64 R222, [R1+0x658] ;  /* 0x0006580001de7983 */ /* 0x000ee80000100a00 */
[----:B0-----:R-:W3:Y:S01]  /*120a0*/  LDG.E.U16 R236, desc[UR4][R8.64] ;  /* 0x0000000408ec7981 */ /* 0x001ee2000c1e1500 */
[----:B----4-:R-:W-:-:S03]  /*120b0*/  IMAD.WIDE R12, R2, 0x2, R218 ;  /* 0x00000002020c7825 */ /* 0x010fc600078e02da */
[----:B------:R-:W4:Y:S01]  /*120c0*/  LDL.64 R218, [R1+0x668] ;  /* 0x0006680001da7983 */ /* 0x000f220000100a00 */
[----:B--2---:R-:W-:-:S03]  /*120d0*/  IMAD.WIDE R14, R2, 0x2, R16 ;  /* 0x00000002020e7825 */ /* 0x004fc600078e0210 */
[----:B------:R-:W2:Y:S04]  /*120e0*/  LDL.64 R16, [R1+0x660] ;  /* 0x0006600001107983 */ /* 0x000ea80000100a00 */
[----:B------:R0:W-:Y:S04]  /*120f0*/  STL [R1+0x194], R235 ;  /* 0x000194eb01007387 */ /* 0x0001e80000100800 */
[----:B------:R-:W2:Y:S04]  /*12100*/  LDG.E.U16 R239, desc[UR4][R14.64] ;  /* 0x000000040eef7981 */ /* 0x000ea8000c1e1500 */
[----:B0-----:R0:W2:Y:S01]  /*12110*/  LDG.E.U16 R235, desc[UR4][R10.64] ;  /* 0x000000040aeb7981 */ /* 0x0010a2000c1e1500 */
[----:B------:R-:W-:-:S03]  /*12120*/  IMAD.WIDE R6, R2, 0x2, R22 ;  /* 0x0000000202067825 */ /* 0x000fc600078e0216 */
[----:B------:R-:W2:Y:S04]  /*12130*/  LDL.64 R22, [R1+0x650] ;  /* 0x0006500001167983 */ /* 0x000ea80000100a00 */
[----:B------:R1:W-:Y:S01]  /*12140*/  STL [R1+0x1b0], R234 ;  /* 0x0001b0ea01007387 */ /* 0x0003e20000100800 */
[----:B0-----:R-:W-:-:S03]  /*12150*/  IMAD.WIDE R10, R2, 0x2, R20 ;  /* 0x00000002020a7825 */ /* 0x001fc600078e0214 */
[----:B------:R0:W-:Y:S04]  /*12160*/  STL [R1+0x1c4], R233 ;  /* 0x0001c4e901007387 */ /* 0x0001e80000100800 */
[----:B------:R-:W-:Y:S04]  /*12170*/  STL [R1+0x1d0], R232 ;  /* 0x0001d0e801007387 */ /* 0x000fe80000100800 */
[----:B-1----:R-:W2:Y:S04]  /*12180*/  LDG.E.U16 R234, desc[UR4][R12.64] ;  /* 0x000000040cea7981 */ /* 0x002ea8000c1e1500 */
[----:B------:R1:W-:Y:S04]  /*12190*/  STL [R1+0x1e0], R231 ;  /* 0x0001e0e701007387 */ /* 0x0003e80000100800 */
[----:B0-----:R0:W2:Y:S04]  /*121a0*/  LDG.E.U16 R233, desc[UR4][R6.64] ;  /* 0x0000000406e97981 */ /* 0x0010a8000c1e1500 */
[----:B------:R-:W2:Y:S01]  /*121b0*/  LDL.64 R20, [R1+0x640] ;  /* 0x0006400001147983 */ /* 0x000ea20000100a00 */
[----:B------:R-:W-:-:S03]  /*121c0*/  IMAD.WIDE R8, R2, 0x2, R220 ;  /* 0x0000000202087825 */ /* 0x000fc600078e02dc */
[----:B------:R-:W2:Y:S01]  /*121d0*/  LDL.64 R220, [R1+0x648] ;  /* 0x0006480001dc7983 */ /* 0x000ea20000100a00 */
[----:B---3--:R-:W-:-:S03]  /*121e0*/  IMAD.WIDE R14, R2, 0x2, R18 ;  /* 0x00000002020e7825 */ /* 0x008fc600078e0212 */
[----:B-1----:R-:W3:Y:S04]  /*121f0*/  LDG.E.U16 R231, desc[UR4][R8.64] ;  /* 0x0000000408e77981 */ /* 0x002ee8000c1e1500 */
[----:B------:R-:W3:Y:S01]  /*12200*/  LDL.64 R18, [R1+0x638] ;  /* 0x0006380001127983 */ /* 0x000ee20000100a00 */
[----:B0-----:R-:W-:-:S03]  /*12210*/  IMAD.WIDE R6, R2, 0x2, R228 ;  /* 0x0000000202067825 */ /* 0x001fc600078e02e4 */
[----:B------:R0:W-:Y:S04]  /*12220*/  STL [R1+0x84], R230 ;  /* 0x000084e601007387 */ /* 0x0001e80000100800 */
[----:B------:R-:W-:Y:S01]  /*12230*/  STL [R1+0x164], R237 ;  /* 0x000164ed01007387 */ /* 0x000fe20000100800 */
[----:B------:R-:W-:-:S03]  /*12240*/  IMAD.WIDE R12, R2, 0x2, R226 ;  /* 0x00000002020c7825 */ /* 0x000fc600078e02e2 */
[----:B------:R1:W-:Y:S04]  /*12250*/  STL [R1+0x17c], R5 ;  /* 0x00017c0501007387 */ /* 0x0003e80000100800 */
[----:B0-----:R-:W3:Y:S04]  /*12260*/  LDG.E.U16 R230, desc[UR4][R10.64] ;  /* 0x000000040ae67981 */ /* 0x001ee8000c1e1500 */
[----:B------:R0:W-:Y:S04]  /*12270*/  STL [R1+0x1a0], R3 ;  /* 0x0001a00301007387 */ /* 0x0001e80000100800 */
[----:B-1----:R4:W3:Y:S04]  /*12280*/  LDG.E.U16 R5, desc[UR4][R14.64] ;  /* 0x000000040e057981 */ /* 0x0028e8000c1e1500 */
[----:B------:R1:W3:Y:S04]  /*12290*/  LDG.E.U16 R232, desc[UR4][R6.64] ;  /* 0x0000000406e87981 */ /* 0x0002e8000c1e1500 */
[----:B------:R0:W3:Y:S01]  /*122a0*/  LDG.E.U16 R229, desc[UR4][R12.64] ;  /* 0x000000040ce57981 */ /* 0x0000e2000c1e1500 */
[----:B----4-:R-:W-:-:S03]  /*122b0*/  IMAD.WIDE R14, R2, 0x2, R218 ;  /* 0x00000002020e7825 */ /* 0x010fc600078e02da */
[----:B------:R-:W4:Y:S01]  /*122c0*/  LDL.64 R218, [R1+0x630] ;  /* 0x0006300001da7983 */ /* 0x000f220000100a00 */
[----:B-1----:R-:W-:-:S03]  /*122d0*/  IMAD.WIDE R6, R2, 0x2, R222 ;  /* 0x0000000202067825 */ /* 0x002fc600078e02de */
[----:B------:R-:W4:Y:S01]  /*122e0*/  LDL.64 R222, [R1+0x620] ;  /* 0x0006200001de7983 */ /* 0x000f220000100a00 */
[----:B0-----:R-:W-:-:S03]  /*122f0*/  IMAD.WIDE R12, R2, 0x2, R224 ;  /* 0x00000002020c7825 */ /* 0x001fc600078e02e0 */
[----:B------:R-:W4:Y:S04]  /*12300*/  LDG.E.U16 R227, desc[UR4][R6.64] ;  /* 0x0000000406e37981 */ /* 0x000f28000c1e1500 */
[----:B------:R-:W4:Y:S04]  /*12310*/  LDG.E.U16 R3, desc[UR4][R12.64] ;  /* 0x000000040c037981 */ /* 0x000f28000c1e1500 */
[----:B------:R-:W4:Y:S01]  /*12320*/  LDG.E.U16 R237, desc[UR4][R14.64] ;  /* 0x000000040eed7981 */ /* 0x000f22000c1e1500 */
[----:B--2---:R-:W-:-:S03]  /*12330*/  IMAD.WIDE R10, R2, 0x2, R16 ;  /* 0x00000002020a7825 */ /* 0x004fc600078e0210 */
[----:B------:R-:W2:Y:S04]  /*12340*/  LDL.64 R16, [R1+0x628] ;  /* 0x0006280001107983 */ /* 0x000ea80000100a00 */
[----:B------:R-:W2:Y:S01]  /*12350*/  LDG.E.U16 R228, desc[UR4][R10.64] ;  /* 0x000000040ae47981 */ /* 0x000ea2000c1e1500 */
[----:B------:R-:W-:-:S03]  /*12360*/  IMAD.WIDE R8, R2, 0x2, R22 ;  /* 0x0000000202087825 */ /* 0x000fc600078e0216 */
[----:B------:R-:W2:Y:S04]  /*12370*/  LDL.64 R22, [R1+0x618] ;  /* 0x0006180001167983 */ /* 0x000ea80000100a00 */
[----:B------:R0:W-:Y:S04]  /*12380*/  STL [R1+0x1ac], R236 ;  /* 0x0001acec01007387 */ /* 0x0001e80000100800 */
[----:B------:R-:W-:Y:S04]  /*12390*/  STL [R1+0x1b8], R235 ;  /* 0x0001b8eb01007387 */ /* 0x000fe80000100800 */
[----:B------:R1:W2:Y:S04]  /*123a0*/  LDG.E.U16 R226, desc[UR4][R8.64] ;  /* 0x0000000408e27981 */ /* 0x0002a8000c1e1500 */
[----:B------:R0:W-:Y:S04]  /*123b0*/  STL [R1+0x1bc], R234 ;  /* 0x0001bcea01007387 */ /* 0x0001e80000100800 */
[----:B------:R-:W-:Y:S01]  /*123c0*/  STL [R1+0x7c], R233 ;  /* 0x00007ce901007387 */ /* 0x000fe20000100800 */
[----:B-1----:R-:W-:-:S03]  /*123d0*/  IMAD.WIDE R8, R2, 0x2, R20 ;  /* 0x0000000202087825 */ /* 0x002fc600078e0214 */
[----:B------:R-:W2:Y:S04]  /*123e0*/  LDL.64 R224, [R1+0x610] ;  /* 0x0006100001e07983 */ /* 0x000ea80000100a00 */
[----:B------:R-:W2:Y:S01]  /*123f0*/  LDL.64 R20, [R1+0x608] ;  /* 0x0006080001147983 */ /* 0x000ea20000100a00 */
[----:B------:R-:W-:-:S03]  /*12400*/  IMAD.WIDE R6, R2, 0x2, R220 ;  /* 0x0000000202067825 */ /* 0x000fc600078e02dc */
[----:B------:R-:W2:Y:S04]  /*12410*/  LDL.64 R220, [R1+0x600] ;  /* 0x0006000001dc7983 */ /* 0x000ea80000100a00 */
[----:B0-----:R0:W2:Y:S04]  /*12420*/  LDG.E.U16 R236, desc[UR4][R6.64] ;  /* 0x0000000406ec7981 */ /* 0x0010a8000c1e1500 */
[----:B------:R1:W2:Y:S01]  /*12430*/  LDG.E.U16 R234, desc[UR4][R8.64] ;  /* 0x0000000408ea7981 */ /* 0x0002a2000c1e1500 */
[----:B---3--:R-:W-:-:S03]  /*12440*/  IMAD.WIDE R10, R2, 0x2, R18 ;  /* 0x00000002020a7825 */ /* 0x008fc600078e0212 */
[----:B------:R-:W3:Y:S01]  /*12450*/  LDL.64 R18, [R1+0x5f8] ;  /* 0x0005f80001127983 */ /* 0x000ee20000100a00 */
[----:B----4-:R-:W-:-:S03]  /*12460*/  IMAD.WIDE R12, R2, 0x2, R218 ;  /* 0x00000002020c7825 */ /* 0x010fc600078e02da */
[----:B------:R-:W4:Y:S01]  /*12470*/  LDL.64 R218, [R1+0x5f0] ;  /* 0x0005f00001da7983 */ /* 0x000f220000100a00 */
[----:B0-----:R-:W-:-:S04]  /*12480*/  IMAD.WIDE R6, R2, 0x2, R222 ;  /* 0x0000000202067825 */ /* 0x001fc800078e02de */
[C---:B--2---:R-:W-:Y:S02]  /*12490*/  IMAD.WIDE R14, R2.reuse, 0x2, R16 ;  /* 0x00000002020e7825 */ /* 0x044fe400078e0210 */
[----:B------:R-:W2:Y:S04]  /*124a0*/  LDL.64 R16, [R1+0x5e8] ;  /* 0x0005e80001107983 */ /* 0x000ea80000100a00 */
[----:B------:R-:W-:Y:S04]  /*124b0*/  STL [R1+0x140], R232 ;  /* 0x000140e801007387 */ /* 0x000fe80000100800 */
[----:B------:R-:W-:Y:S04]  /*124c0*/  STL [R1+0x16c], R231 ;  /* 0x00016ce701007387 */ /* 0x000fe80000100800 */
[----:B------:R0:W-:Y:S04]  /*124d0*/  STL [R1+0x188], R230 ;  /* 0x000188e601007387 */ /* 0x0001e80000100800 */
[----:B------:R-:W-:Y:S01]  /*124e0*/  STL [R1+0x190], R229 ;  /* 0x000190e501007387 */ /* 0x000fe20000100800 */
[----:B-1----:R-:W-:-:S03]  /*124f0*/  IMAD.WIDE R8, R2, 0x2, R22 ;  /* 0x0000000202087825 */ /* 0x002fc600078e0216 */
[----:B------:R1:W-:Y:S04]  /*12500*/  STL [R1+0x198], R5 ;  /* 0x0001980501007387 */ /* 0x0003e80000100800 */
[----:B------:R-:W2:Y:S04]  /*12510*/  LDL.64 R222, [R1+0x5e0] ;  /* 0x0005e00001de7983 */ /* 0x000ea80000100a00 */
[----:B------:R-:W2:Y:S04]  /*12520*/  LDL.64 R22, [R1+0x5d8] ;  /* 0x0005d80001167983 */ /* 0x000ea80000100a00 */
[----:B0-----:R-:W2:Y:S04]  /*12530*/  LDG.E.U16 R230, desc[UR4][R12.64] ;  /* 0x000000040ce67981 */ /* 0x001ea8000c1e1500 */
[----:B------:R0:W2:Y:S04]  /*12540*/  LDG.E.U16 R231, desc[UR4][R10.64] ;  /* 0x000000040ae77981 */ /* 0x0000a8000c1e1500 */
[----:B------:R0:W2:Y:S04]  /*12550*/  LDG.E.U16 R235, desc[UR4][R14.64] ;  /* 0x000000040eeb7981 */ /* 0x0000a8000c1e1500 */
[----:B-1----:R-:W2:Y:S01]  /*12560*/  LDG.E.U16 R5, desc[UR4][R6.64] ;  /* 0x0000000406057981 */ /* 0x002ea2000c1e1500 */
[----:B0-----:R-:W-:-:S03]  /*12570*/  IMAD.WIDE R10, R2, 0x2, R224 ;  /* 0x00000002020a7825 */ /* 0x001fc600078e02e0 */
[----:B------:R-:W2:Y:S01]  /*12580*/  LDG.E.U16 R229, desc[UR4][R8.64] ;  /* 0x0000000408e57981 */ /* 0x000ea2000c1e1500 */
[----:B------:R-:W-:-:S03]  /*12590*/  IMAD.WIDE R12, R2, 0x2, R20 ;  /* 0x00000002020c7825 */ /* 0x000fc600078e0214 */
[----:B------:R-:W2:Y:S04]  /*125a0*/  LDL.64 R20, [R1+0x5d0] ;  /* 0x0005d00001147983 */ /* 0x000ea80000100a00 */
[----:B------:R0:W-:Y:S01]  /*125b0*/  STL [R1+0x19c], R3 ;  /* 0x00019c0301007387 */ /* 0x0001e20000100800 */
[----:B------:R-:W-:-:S03]  /*125c0*/  IMAD.WIDE R14, R2, 0x2, R220 ;  /* 0x00000002020e7825 */ /* 0x000fc600078e02dc */
[----:B------:R1:W-:Y:S04]  /*125d0*/  STL [R1+0x74], R228 ;  /* 0x000074e401007387 */ /* 0x0003e80000100800 */
[----:B------:R1:W-:Y:S04]  /*125e0*/  STL [R1+0x128], R227 ;  /* 0x000128e301007387 */ /* 0x0003e80000100800 */
[----:B------:R4:W-:Y:S04]  /*125f0*/  STL [R1+0x150], R226 ;  /* 0x000150e201007387 */ /* 0x0009e80000100800 */
[----:B0-----:R3:W2:Y:S04]  /*12600*/  LDG.E.U16 R3, desc[UR4][R10.64] ;  /* 0x000000040a037981 */ /* 0x0016a8000c1e1500 */
[----:B------:R-:W2:Y:S04]  /*12610*/  LDL.64 R220, [R1+0x5c0] ;  /* 0x0005c00001dc7983 */ /* 0x000ea80000100a00 */
[----:B-1----:R4:W2:Y:S04]  /*12620*/  LDG.E.U16 R228, desc[UR4][R12.64] ;  /* 0x000000040ce47981 */ /* 0x0028a8000c1e1500 */
[----:B------:R2:W2:Y:S01]  /*12630*/  LDG.E.U16 R227, desc[UR4][R14.64] ;  /* 0x000000040ee37981 */ /* 0x0004a2000c1e1500 */
[----:B---3--:R-:W-:-:S03]  /*12640*/  IMAD.WIDE R10, R2, 0x2, R18 ;  /* 0x00000002020a7825 */ /* 0x008fc600078e0212 */
[----:B------:R-:W3:Y:S04]  /*12650*/  LDL.64 R18, [R1+0x5c8] ;  /* 0x0005c80001127983 */ /* 0x000ee80000100a00 */
[----:B------:R-:W3:Y:S01]  /*12660*/  LDG.E.U16 R232, desc[UR4][R10.64] ;  /* 0x000000040ae87981 */ /* 0x000ee2000c1e1500 */
[----:B----4-:R-:W-:-:S03]  /*12670*/  IMAD.WIDE R12, R2, 0x2, R218 ;  /* 0x00000002020c7825 */ /* 0x010fc600078e02da */
[----:B------:R-:W4:Y:S04]  /*12680*/  LDL.64 R218, [R1+0x5b8] ;  /* 0x0005b80001da7983 */ /* 0x000f280000100a00 */
[----:B------:R-:W4:Y:S01]  /*12690*/  LDG.E.U16 R226, desc[UR4][R12.64] ;  /* 0x000000040ce27981 */ /* 0x000f22000c1e1500 */
[----:B--2---:R-:W-:-:S03]  /*126a0*/  IMAD.WIDE R14, R2, 0x2, R16 ;  /* 0x00000002020e7825 */ /* 0x004fc600078e0210 */
[----:B------:R-:W2:Y:S04]  /*126b0*/  LDL.64 R16, [R1+0x5b0] ;  /* 0x0005b00001107983 */ /* 0x000ea80000100a00 */
[----:B------:R-:W2:Y:S01]  /*126c0*/  LDG.E.U16 R233, desc[UR4][R14.64] ;  /* 0x000000040ee97981 */ /* 0x000ea2000c1e1500 */
[----:B------:R-:W-:-:S04]  /*126d0*/  IMAD.WIDE R6, R2, 0x2, R222 ;  /* 0x0000000202067825 */ /* 0x000fc800078e02de */
[C---:B------:R-:W-:Y:S01]  /*126e0*/  IMAD.WIDE R8, R2.reuse, 0x2, R22 ;  /* 0x0000000202087825 */ /* 0x040fe200078e0216 */
[----:B------:R0:W2:Y:S04]  /*126f0*/  LDG.E.U16 R225, desc[UR4][R6.64] ;  /* 0x0000000406e17981 */ /* 0x0000a8000c1e1500 */
[----:B------:R-:W2:Y:S04]  /*12700*/  LDL.64 R22, [R1+0x5a8] ;  /* 0x0005a80001167983 */ /* 0x000ea80000100a00 */
[----:B------:R-:W-:Y:S04]  /*12710*/  STL [R1+0x170], R236 ;  /* 0x000170ec01007387 */ /* 0x000fe80000100800 */
[----:B------:R-:W-:Y:S04]  /*12720*/  STL [R1+0x178], R234 ;  /* 0x000178ea01007387 */ /* 0x000fe80000100800 */
[----:B------:R-:W-:Y:S04]  /*12730*/  STL [R1+0x184], R231 ;  /* 0x000184e701007387 */ /* 0x000fe80000100800 */
[----:B------:R1:W-:Y:S01]  /*12740*/  STL [R1+0x180], R230 ;  /* 0x000180e601007387 */ /* 0x0003e20000100800 */
[----:B0-----:R-:W-:-:S03]  /*12750*/  IMAD.WIDE R6, R2, 0x2, R20 ;  /* 0x0000000202067825 */ /* 0x001fc600078e0214 */
[----:B------:R3:W2:Y:S04]  /*12760*/  LDG.E.U16 R224, desc[UR4][R8.64] ;  /* 0x0000000408e07981 */ /* 0x0006a8000c1e1500 */
[----:B------:R-:W2:Y:S04]  /*12770*/  LDL.64 R20, [R1+0x598] ;  /* 0x0005980001147983 */ /* 0x000ea80000100a00 */
[----:B------:R-:W2:Y:S01]  /*12780*/  LDL.64 R222, [R1+0x5a0] ;  /* 0x0005a00001de7983 */ /* 0x000ea20000100a00 */
[----:B------:R-:W-:-:S03]  /*12790*/  IMAD.WIDE R10, R2, 0x2, R220 ;  /* 0x00000002020a7825 */ /* 0x000fc600078e02dc */
[----:B------:R-:W2:Y:S01]  /*127a0*/  LDL.64 R220, [R1+0x588] ;  /* 0x0005880001dc7983 */ /* 0x000ea20000100a00 */
[----:B---3--:R-:W-:-:S03]  /*127b0*/  IMAD.WIDE R8, R2, 0x2, R18 ;  /* 0x0000000202087825 */ /* 0x008fc600078e0212 */
[----:B------:R-:W3:Y:S04]  /*127c0*/  LDL.64 R18, [R1+0x590] ;  /* 0x0005900001127983 */ /* 0x000ee80000100a00 */
[----:B-1----:R-:W3:Y:S01]  /*127d0*/  LDG.E.U16 R230, desc[UR4][R8.64] ;  /* 0x0000000408e67981 */ /* 0x002ee2000c1e1500 */
        /* <DEDUP_REMOVED lines=8> */
[----:B0-----:R-:W2:Y:S04]  /*12860*/  LDG.E.U16 R229, desc[UR4][R12.64] ;  /* 0x000000040ce57981 */ /* 0x001ea8000c1e1500 */
[----:B-1----:R-:W2:Y:S04]  /*12870*/  LDG.E.U16 R3, desc[UR4][R10.64] ;  /* 0x000000040a037981 */ /* 0x002ea8000c1e1500 */
[----:B------:R0:W2:Y:S04]  /*12880*/  LDG.E.U16 R228, desc[UR4][R14.64] ;  /* 0x000000040ee47981 */ /* 0x0000a8000c1e1500 */
[----:B------:R1:W-:Y:S04]  /*12890*/  STL [R1+0x154], R227 ;  /* 0x000154e301007387 */ /* 0x0003e80000100800 */
[----:B------:R1:W2:Y:S01]  /*128a0*/  LDG.E.U16 R5, desc[UR4][R6.64] ;  /* 0x0000000406057981 */ /* 0x0002a2000c1e1500 */
[----:B0-----:R-:W-:-:S03]  /*128b0*/  IMAD.WIDE R14, R2, 0x2, R22 ;  /* 0x00000002020e7825 */ /* 0x001fc600078e0216 */
[----:B------:R-:W2:Y:S04]  /*128c0*/  LDL.64 R22, [R1+0x570] ;  /* 0x0005700001167983 */ /* 0x000ea80000100a00 */
[----:B------:R-:W2:Y:S01]  /*128d0*/  LDG.E.U16 R231, desc[UR4][R14.64] ;  /* 0x000000040ee77981 */ /* 0x000ea2000c1e1500 */
[----:B------:R-:W-:-:S03]  /*128e0*/  IMAD.WIDE R8, R2, 0x2, R20 ;  /* 0x0000000202087825 */ /* 0x000fc600078e0214 */
[----:B------:R-:W2:Y:S01]  /*128f0*/  LDL.64 R20, [R1+0x568] ;  /* 0x0005680001147983 */ /* 0x000ea20000100a00 */
[----:B------:R-:W-:-:S03]  /*12900*/  IMAD.WIDE R12, R2, 0x2, R220 ;  /* 0x00000002020c7825 */ /* 0x000fc600078e02dc */
[----:B------:R4:W2:Y:S01]  /*12910*/  LDG.E.U16 R221, desc[UR4][R8.64] ;  /* 0x0000000408dd7981 */ /* 0x0008a2000c1e1500 */
[----:B---3--:R-:W-:-:S03]  /*12920*/  IMAD.WIDE R10, R2, 0x2, R18 ;  /* 0x00000002020a7825 */ /* 0x008fc600078e0212 */
[----:B------:R-:W3:Y:S04]  /*12930*/  LDG.E.U16 R234, desc[UR4][R12.64] ;  /* 0x000000040cea7981 */ /* 0x000ee8000c1e1500 */
[----:B------:R-:W3:Y:S01]  /*12940*/  LDL.64 R18, [R1+0x560] ;  /* 0x0005600001127983 */ /* 0x000ee20000100a00 */
[----:B-1----:R-:W-:-:S03]  /*12950*/  IMAD.WIDE R6, R2, 0x2, R222 ;  /* 0x0000000202067825 */ /* 0x002fc600078e02de */
[----:B------:R-:W-:Y:S04]  /*12960*/  STL [R1+0x168], R232 ;  /* 0x000168e801007387 */ /* 0x000fe80000100800 */
[----:B------:R0:W-:Y:S04]  /*12970*/  STL [R1+0x158], R226 ;  /* 0x000158e201007387 */ /* 0x0001e80000100800 */
[----:B------:R-:W3:Y:S04]  /*12980*/  LDG.E.U16 R227, desc[UR4][R6.64] ;  /* 0x0000000406e37981 */ /* 0x000ee8000c1e1500 */
[----:B0-----:R2:W3:Y:S01]  /*12990*/  LDG.E.U16 R226, desc[UR4][R10.64] ;  /* 0x000000040ae27981 */ /* 0x0014e2000c1e1500 */
[----:B----4-:R-:W-:-:S05]  /*129a0*/  IMAD.WIDE R8, R2, 0x2, R218 ;  /* 0x0000000202087825 */ /* 0x010fca00078e02da */
[----:B------:R0:W4:Y:S01]  /*129b0*/  LDG.E.U16 R232, desc[UR4][R8.64] ;  /* 0x0000000408e87981 */ /* 0x000122000c1e1500 */
[----:B--2---:R-:W-:-:S04]  /*129c0*/  IMAD.WIDE R10, R2, 0x2, R16 ;  /* 0x00000002020a7825 */ /* 0x004fc800078e0210 */
[C---:B------:R-:W-:Y:S01]  /*129d0*/  IMAD.WIDE R12, R2.reuse, 0x2, R22 ;  /* 0x00000002020c7825 */ /* 0x040fe200078e0216 */
[----:B------:R-:W-:Y:S04]  /*129e0*/  STL [R1+0xbb8], R221 ;  /* 0x000bb8dd01007387 */ /* 0x000fe80000100800 */
[----:B------:R-:W-:Y:S04]  /*129f0*/  STL [R1+0x9c], R225 ;  /* 0x00009ce101007387 */ /* 0x000fe80000100800 */
[----:B------:R1:W-:Y:S04]  /*12a00*/  STL [R1+0xf4], R224 ;  /* 0x0000f4e001007387 */ /* 0x0003e80000100800 */
[----:B------:R-:W0:Y:S04]  /*12a10*/  LDL.64 R16, [R1+0x550] ;  /* 0x0005500001107983 */ /* 0x000e280000100a00 */
[----:B------:R-:W2:Y:S04]  /*12a20*/  LDL.64 R222, [R1+0x548] ;  /* 0x0005480001de7983 */ /* 0x000ea80000100a00 */
[----:B-1----:R-:W4:Y:S04]  /*12a30*/  LDL.64 R224, [R1+0x558] ;  /* 0x0005580001e07983 */ /* 0x002f280000100a00 */
[----:B------:R-:W2:Y:S04]  /*12a40*/  LDL.64 R22, [R1+0x540] ;  /* 0x0005400001167983 */ /* 0x000ea80000100a00 */
[----:B------:R-:W4:Y:S01]  /*12a50*/  LDL.64 R220, [R1+0x538] ;  /* 0x0005380001dc7983 */ /* 0x000f220000100a00 */
[----:B---3--:R-:W-:-:S03]  /*12a60*/  IMAD.WIDE R6, R2, 0x2, R18 ;  /* 0x0000000202067825 */ /* 0x008fc600078e0212 */
[----:B------:R-:W3:Y:S04]  /*12a70*/  LDL.64 R18, [R1+0x530] ;  /* 0x0005300001127983 */ /* 0x000ee80000100a00 */
[----:B------:R-:W-:Y:S04]  /*12a80*/  STL [R1+0x11c], R5 ;  /* 0x00011c0501007387 */ /* 0x000fe80000100800 */
[----:B------:R1:W-:Y:S04]  /*12a90*/  STL [R1+0x12c], R230 ;  /* 0x00012ce601007387 */ /* 0x0003e80000100800 */
[----:B------:R-:W3:Y:S04]  /*12aa0*/  LDL.64 R218, [R1+0x528] ;  /* 0x0005280001da7983 */ /* 0x000ee80000100a00 */
[----:B------:R1:W-:Y:S01]  /*12ab0*/  STL [R1+0x130], R3 ;  /* 0x0001300301007387 */ /* 0x0003e20000100800 */
[----:B------:R-:W-:-:S03]  /*12ac0*/  IMAD.WIDE R14, R2, 0x2, R20 ;  /* 0x00000002020e7825 */ /* 0x000fc600078e0214 */
[----:B-1----:R4:W3:Y:S04]  /*12ad0*/  LDG.E.U16 R230, desc[UR4][R6.64] ;  /* 0x0000000406e67981 */ /* 0x0028e8000c1e1500 */
[----:B------:R-:W3:Y:S04]  /*12ae0*/  LDG.E.U16 R5, desc[UR4][R10.64] ;  /* 0x000000040a057981 */ /* 0x000ee8000c1e1500 */
[----:B------:R-:W2:Y:S04]  /*12af0*/  LDG.E.U16 R3, desc[UR4][R12.64] ;  /* 0x000000040c037981 */ /* 0x000ea8000c1e1500 */
[----:B------:R1:W-:Y:S04]  /*12b00*/  STL [R1+0x13c], R229 ;  /* 0x00013ce501007387 */ /* 0x0003e80000100800 */
[----:B-1----:R1:W3:Y:S01]  /*12b10*/  LDG.E.U16 R229, desc[UR4][R14.64] ;  /* 0x000000040ee57981 */ /* 0x0022e2000c1e1500 */
[----:B0-----:R-:W-:-:S03]  /*12b20*/  IMAD.WIDE R8, R2, 0x2, R16 ;  /* 0x0000000202087825 */ /* 0x001fc600078e0210 */
[----:B--2---:R-:W-:Y:S04]  /*12b30*/  STL [R1+0xb7c], R3 ;  /* 0x000b7c0301007387 */ /* 0x004fe80000100800 */
[----:B------:R-:W-:Y:S04]  /*12b40*/  STL [R1+0x138], R228 ;  /* 0x000138e401007387 */ /* 0x000fe80000100800 */
[----:B------:R-:W2:Y:S04]  /*12b50*/  LDL.64 R20, [R1+0x520] ;  /* 0x0005200001147983 */ /* 0x000ea80000100a00 */
[----:B------:R-:W2:Y:S01]  /*12b60*/  LDL.64 R16, [R1+0x518] ;  /* 0x0005180001107983 */ /* 0x000ea20000100a00 */
[----:B------:R-:W-:-:S03]  /*12b70*/  IMAD.WIDE R12, R2, 0x2, R22 ;  /* 0x00000002020c7825 */ /* 0x000fc600078e0216 */
[----:B------:R-:W2:Y:S01]  /*12b80*/  LDL.64 R22, [R1+0x510] ;  /* 0x0005100001167983 */ /* 0x000ea20000100a00 */
[----:B----4-:R-:W-:-:S03]  /*12b90*/  IMAD.WIDE R6, R2, 0x2, R224 ;  /* 0x0000000202067825 */ /* 0x010fc600078e02e0 */
[----:B------:R-:W-:Y:S04]  /*12ba0*/  STL [R1+0x90], R227 ;  /* 0x000090e301007387 */ /* 0x000fe80000100800 */
[----:B------:R0:W-:Y:S04]  /*12bb0*/  STL [R1+0xf0], R226 ;  /* 0x0000f0e201007387 */ /* 0x0001e80000100800 */
[----:B------:R-:W-:Y:S01]  /*12bc0*/  STL [R1+0x100], R234 ;  /* 0x000100ea01007387 */ /* 0x000fe20000100800 */
[----:B-1----:R-:W-:-:S03]  /*12bd0*/  IMAD.WIDE R14, R2, 0x2, R220 ;  /* 0x00000002020e7825 */ /* 0x002fc600078e02dc */
[----:B------:R-:W4:Y:S04]  /*12be0*/  LDG.E.U16 R221, desc[UR4][R6.64] ;  /* 0x0000000406dd7981 */ /* 0x000f28000c1e1500 */
[----:B0-----:R3:W4:Y:S01]  /*12bf0*/  LDG.E.U16 R226, desc[UR4][R12.64] ;  /* 0x000000040ce27981 */ /* 0x001722000c1e1500 */
[----:B------:R-:W-:-:S03]  /*12c00*/  IMAD.WIDE R10, R2, 0x2, R222 ;  /* 0x00000002020a7825 */ /* 0x000fc600078e02de */
[----:B------:R-:W4:Y:S04]  /*12c10*/  LDL.64 R224, [R1+0x500] ;  /* 0x0005000001e07983 */ /* 0x000f280000100a00 */
[----:B------:R-:W4:Y:S01]  /*12c20*/  LDG.E.U16 R228, desc[UR4][R8.64] ;  /* 0x0000000408e47981 */ /* 0x000f22000c1e1500 */
[----:B---3--:R-:W-:-:S03]  /*12c30*/  IMAD.WIDE R12, R2, 0x2, R18 ;  /* 0x00000002020c7825 */ /* 0x008fc600078e0212 */
[----:B------:R-:W3:Y:S04]  /*12c40*/  LDL.64 R18, [R1+0x508] ;  /* 0x0005080001127983 */ /* 0x000ee80000100a00 */
[----:B------:R-:W3:Y:S04]  /*12c50*/  LDG.E.U16 R220, desc[UR4][R12.64] ;  /* 0x000000040cdc7981 */ /* 0x000ee8000c1e1500 */
[----:B------:R-:W3:Y:S04]  /*12c60*/  LDL.64 R222, [R1+0x4f8] ;  /* 0x0004f80001de7983 */ /* 0x000ee80000100a00 */
[----:B------:R0:W3:Y:S04]  /*12c70*/  LDG.E.U16 R3, desc[UR4][R14.64] ;  /* 0x000000040e037981 */ /* 0x0000e8000c1e1500 */
[----:B------:R1:W3:Y:S01]  /*12c80*/  LDG.E.U16 R227, desc[UR4][R10.64] ;  /* 0x000000040ae37981 */ /* 0x0002e2000c1e1500 */
[----:B0-----:R-:W-:-:S04]  /*12c90*/  IMAD.WIDE R14, R2, 0x2, R218 ;  /* 0x00000002020e7825 */ /* 0x001fc800078e02da */
[C---:B--2---:R-:W-:Y:S02]  /*12ca0*/  IMAD.WIDE R6, R2.reuse, 0x2, R20 ;  /* 0x0000000202067825 */ /* 0x044fe400078e0214 */
[----:B------:R-:W2:Y:S02]  /*12cb0*/  LDL.64 R20, [R1+0x4f0] ;  /* 0x0004f00001147983 */ /* 0x000ea40000100a00 */
[C---:B------:R-:W-:Y:S02]  /*12cc0*/  IMAD.WIDE R8, R2.reuse, 0x2, R16 ;  /* 0x0000000202087825 */ /* 0x040fe400078e0210 */
[----:B------:R-:W2:Y:S04]  /*12cd0*/  LDL.64 R16, [R1+0x4e8] ;  /* 0x0004e80001107983 */ /* 0x000ea80000100a00 */
[----:B------:R0:W-:Y:S04]  /*12ce0*/  STL [R1+0x104], R232 ;  /* 0x000104e801007387 */ /* 0x0001e80000100800 */
[----:B------:R-:W2:Y:S01]  /*12cf0*/  LDL.64 R218, [R1+0x4e0] ;  /* 0x0004e00001da7983 */ /* 0x000ea20000100a00 */
[----:B-1----:R-:W-:-:S03]  /*12d00*/  IMAD.WIDE R10, R2, 0x2, R22 ;  /* 0x00000002020a7825 */ /* 0x002fc600078e0216 */
[----:B------:R-:W2:Y:S04]  /*12d10*/  LDG.E.U16 R238, desc[UR4][R6.64] ;  /* 0x0000000406ee7981 */ /* 0x000ea8000c1e1500 */
[----:B------:R1:W-:Y:S04]  /*12d20*/  STL [R1+0x118], R5 ;  /* 0x0001180501007387 */ /* 0x0003e80000100800 */
[----:B0-----:R4:W2:Y:S04]  /*12d30*/  LDG.E.U16 R232, desc[UR4][R8.64] ;  /* 0x0000000408e87981 */ /* 0x0018a8000c1e1500 */
[----:B-1----:R-:W2:Y:S01]  /*12d40*/  LDG.E.U16 R5, desc[UR4][R14.64] ;  /* 0x000000040e057981 */ /* 0x002ea2000c1e1500 */
[----:B----4-:R-:W-:-:S04]  /*12d50*/  IMAD.WIDE R8, R2, 0x2, R224 ;  /* 0x0000000202087825 */ /* 0x010fc800078e02e0 */
[C---:B---3--:R-:W-:Y:S01]  /*12d60*/  IMAD.WIDE R6, R2.reuse, 0x2, R18 ;  /* 0x0000000202067825 */ /* 0x048fe200078e0212 */
[----:B------:R0:W-:Y:S04]  /*12d70*/  STL [R1+0xb80], R220 ;  /* 0x000b80dc01007387 */ /* 0x0001e80000100800 */
[----:B------:R1:W-:Y:S04]  /*12d80*/  STL [R1+0x88], R230 ;  /* 0x000088e601007387 */ /* 0x0003e80000100800 */
[----:B------:R-:W3:Y:S04]  /*12d90*/  LDG.E.U16 R236, desc[UR4][R6.64] ;  /* 0x0000000406ec7981 */ /* 0x000ee8000c1e1500 */
[----:B0-----:R0:W4:Y:S04]  /*12da0*/  LDG.E.U16 R220, desc[UR4][R10.64] ;  /* 0x000000040adc7981 */ /* 0x001128000c1e1500 */
[----:B------:R-:W3:Y:S04]  /*12db0*/  LDL.64 R22, [R1+0x4d8] ;  /* 0x0004d80001167983 */ /* 0x000ee80000100a00 */
[----:B------:R-:W4:Y:S01]  /*12dc0*/  LDL.64 R18, [R1+0x4d0] ;  /* 0x0004d00001127983 */ /* 0x000f220000100a00 */
[----:B0-----:R-:W-:-:S03]  /*12dd0*/  IMAD.WIDE R10, R2, 0x2, R222 ;  /* 0x00000002020a7825 */ /* 0x001fc600078e02de */
[----:B------:R-:W3:Y:S04]  /*12de0*/  LDL.64 R12, [R1+0x4c8] ;  /* 0x0004c800010c7983 */ /* 0x000ee80000100a00 */
[----:B------:R0:W-:Y:S04]  /*12df0*/  STL [R1+0xc4], R221 ;  /* 0x0000c4dd01007387 */ /* 0x0001e80000100800 */
[----:B------:R2:W-:Y:S04]  /*12e00*/  STL [R1+0xc8], R228 ;  /* 0x0000c8e401007387 */ /* 0x0005e80000100800 */
[----:B-1----:R-:W3:Y:S04]  /*12e10*/  LDG.E.U16 R230, desc[UR4][R8.64] ;  /* 0x0000000408e67981 */ /* 0x002ee8000c1e1500 */
[----:B------:R-:W-:Y:S04]  /*12e20*/  STL [R1+0xd4], R227 ;  /* 0x0000d4e301007387 */ /* 0x000fe80000100800 */
[----:B------:R-:W-:Y:S04]  /*12e30*/  STL [R1+0xec], R226 ;  /* 0x0000ece201007387 */ /* 0x000fe80000100800 */
[----:B0-----:R0:W3:Y:S01]  /*12e40*/  LDG.E.U16 R221, desc[UR4][R10.64] ;  /* 0x000000040add7981 */ /* 0x0010e2000c1e1500 */
[----:B--2---:R-:W-:-:S03]  /*12e50*/  IMAD.WIDE R6, R2, 0x2, R20 ;  /* 0x0000000202067825 */ /* 0x004fc600078e0214 */
[----:B------:R-:W2:Y:S01]  /*12e60*/  LDL.64 R20, [R1+0x4c0] ;  /* 0x0004c00001147983 */ /* 0x000ea20000100a00 */
[----:B0-----:R-:W-:-:S03]  /*12e70*/  IMAD.WIDE R10, R2, 0x2, R16 ;  /* 0x00000002020a7825 */ /* 0x001fc600078e0210 */
[----:B------:R0:W-:Y:S04]  /*12e80*/  STL [R1+0xe8], R3 ;  /* 0x0000e80301007387 */ /* 0x0001e80000100800 */
[----:B------:R-:W2:Y:S01]  /*12e90*/  LDL.64 R16, [R1+0x4b8] ;  /* 0x0004b80001107983 */ /* 0x000ea20000100a00 */
[----:B------:R-:W-:-:S03]  /*12ea0*/  IMAD.WIDE R8, R2, 0x2, R218 ;  /* 0x0000000202087825 */ /* 0x000fc600078e02da */
[----:B------:R-:W2:Y:S04]  /*12eb0*/  LDG.E.U16 R218, desc[UR4][R6.64] ;  /* 0x0000000406da7981 */ /* 0x000ea8000c1e1500 */
[----:B------:R-:W2:Y:S04]  /*12ec0*/  LDL.64 R14, [R1+0x4b0] ;  /* 0x0004b000010e7983 */ /* 0x000ea80000100a00 */
[----:B------:R-:W2:Y:S04]  /*12ed0*/  LDG.E.U16 R228, desc[UR4][R8.64] ;  /* 0x0000000408e47981 */ /* 0x000ea8000c1e1500 */
[----:B------:R4:W2:Y:S02]  /*12ee0*/  LDG.E.U16 R6, desc[UR4][R10.64] ;  /* 0x000000040a067981 */ /* 0x0008a4000c1e1500 */
[----:B----4-:R-:W-:-:S04]  /*12ef0*/  IMAD.WIDE R10, R2, 0x2, R18 ;  /* 0x00000002020a7825 */ /* 0x010fc800078e0212 */
[----:B---3--:R-:W-:-:S05]  /*12f00*/  IMAD.WIDE R12, R2, 0x2, R12 ;  /* 0x00000002020c7825 */ /* 0x008fca00078e020c */
[----:B0-----:R0:W3:Y:S04]  /*12f10*/  LDG.E.U16 R3, desc[UR4][R12.64] ;  /* 0x000000040c037981 */ /* 0x0010e8000c1e1500 */
[----:B--2---:R1:W-:Y:S04]  /*12f20*/  STL [R1+0xb84], R218 ;  /* 0x000b84da01007387 */ /* 0x0043e80000100800 */
[----:B------:R-:W2:Y:S01]  /*12f30*/  LDL.64 R18, [R1+0x4a8] ;  /* 0x0004a80001127983 */ /* 0x000ea20000100a00 */
[----:B0-----:R-:W-:-:S03]  /*12f40*/  IMAD.WIDE R12, R2, 0x2, R14 ;  /* 0x00000002020c7825 */ /* 0x001fc600078e020e */
[----:B------:R-:W4:Y:S04]  /*12f50*/  LDL.64 R226, [R1+0x4a0] ;  /* 0x0004a00001e27983 */ /* 0x000f280000100a00 */
[----:B-1----:R0:W3:Y:S04]  /*12f60*/  LDG.E.U16 R218, desc[UR4][R10.64] ;  /* 0x000000040ada7981 */ /* 0x0020e8000c1e1500 */
[----:B------:R-:W2:Y:S04]  /*12f70*/  LDL.64 R224, [R1+0x498] ;  /* 0x0004980001e07983 */ /* 0x000ea80000100a00 */
[----:B------:R-:W-:Y:S01]  /*12f80*/  STL [R1+0x50], R238 ;  /* 0x000050ee01007387 */ /* 0x000fe20000100800 */
[----:B0-----:R-:W-:-:S03]  /*12f90*/  IMAD.WIDE R10, R2, 0x2, R16 ;  /* 0x00000002020a7825 */ /* 0x001fc600078e0210 */
[----:B------:R-:W-:Y:S04]  /*12fa0*/  STL [R1+0x68], R232 ;  /* 0x000068e801007387 */ /* 0x000fe80000100800 */
[----:B------:R0:W-:Y:S04]  /*12fb0*/  STL [R1+0x94], R220 ;  /* 0x000094dc01007387 */ /* 0x0001e80000100800 */
[----:B------:R-:W4:Y:S01]  /*12fc0*/  LDG.E.U16 R219, desc[UR4][R12.64] ;  /* 0x000000040cdb7981 */ /* 0x000f22000c1e1500 */
[----:B------:R-:W-:-:S03]  /*12fd0*/  IMAD.WIDE R8, R2, 0x2, R22 ;  /* 0x0000000202087825 */ /* 0x000fc600078e0216 */
[----:B------:R-:W3:Y:S04]  /*12fe0*/  LDL.64 R222, [R1+0x490] ;  /* 0x0004900001de7983 */ /* 0x000ee80000100a00 */
[----:B0-----:R-:W2:Y:S04]  /*12ff0*/  LDG.E.U16 R220, desc[UR4][R10.64] ;  /* 0x000000040adc7981 */ /* 0x001ea8000c1e1500 */
[----:B------:R-:W3:Y:S04]  /*13000*/  LDL.64 R16, [R1+0x488] ;  /* 0x0004880001107983 */ /* 0x000ee80000100a00 */
[----:B------:R-:W3:Y:S04]  /*13010*/  LDL.64 R14, [R1+0x480] ;  /* 0x00048000010e7983 */ /* 0x000ee80000100a00 */
[----:B------:R0:W3:Y:S02]  /*13020*/  LDG.E.U16 R234, desc[UR4][R8.64] ;  /* 0x0000000408ea7981 */ /* 0x0000e4000c1e1500 */
[----:B0-----:R-:W-:-:S05]  /*13030*/  IMAD.WIDE R8, R2, 0x2, R20 ;  /* 0x0000000202087825 */ /* 0x001fca00078e0214 */
[----:B------:R0:W3:Y:S04]  /*13040*/  LDG.E.U16 R232, desc[UR4][R8.64] ;  /* 0x0000000408e87981 */ /* 0x0000e8000c1e1500 */
[----:B--2---:R-:W-:Y:S04]  /*13050*/  STL [R1+0xba4], R220 ;  /* 0x000ba4dc01007387 */ /* 0x004fe80000100800 */
[----:B------:R-:W-:Y:S04]  /*13060*/  STL [R1+0xac], R236 ;  /* 0x0000acec01007387 */ /* 0x000fe80000100800 */
[----:B------:R1:W-:Y:S04]  /*13070*/  STL [R1+0xc0], R230 ;  /* 0x0000c0e601007387 */ /* 0x0003e80000100800 */
[----:B----4-:R-:W-:Y:S04]  /*13080*/  STL [R1+0xb88], R219 ;  /* 0x000b88db01007387 */ /* 0x010fe80000100800 */
[----:B------:R2:W-:Y:S04]  /*13090*/  STL [R1+0xb8], R221 ;  /* 0x0000b8dd01007387 */ /* 0x0005e80000100800 */
[----:B------:R-:W4:Y:S04]  /*130a0*/  LDL.64 R22, [R1+0x478] ;  /* 0x0004780001167983 */ /* 0x000f280000100a00 */
[----:B------:R-:W4:Y:S01]  /*130b0*/  LDL.64 R20, [R1+0x470] ;  /* 0x0004700001147983 */ /* 0x000f220000100a00 */
[----:B0-----:R-:W-:-:S04]  /*130c0*/  IMAD.WIDE R8, R2, 0x2, R224 ;  /* 0x0000000202087825 */ /* 0x001fc800078e02e0 */
[C---:B------:R-:W-:Y:S01]  /*130d0*/  IMAD.WIDE R10, R2.reuse, 0x2, R226 ;  /* 0x00000002020a7825 */ /* 0x040fe200078e02e2 */
[----:B-1----:R3:W4:Y:S03]  /*130e0*/  LDG.E.U16 R230, desc[UR4][R8.64] ;  /* 0x0000000408e67981 */ /* 0x002726000c1e1500 */
[C---:B------:R-:W-:Y:S01]  /*130f0*/  IMAD.WIDE R12, R2.reuse, 0x2, R18 ;  /* 0x00000002020c7825 */ /* 0x040fe200078e0212 */
[----:B--2---:R0:W2:Y:S04]  /*13100*/  LDG.E.U16 R221, desc[UR4][R10.64] ;  /* 0x000000040add7981 */ /* 0x0040a8000c1e1500 */
[----:B------:R-:W2:Y:S01]  /*13110*/  LDL.64 R18, [R1+0x468] ;  /* 0x0004680001127983 */ /* 0x000ea20000100a00 */
[----:B---3--:R-:W-:-:S03]  /*13120*/  IMAD.WIDE R8, R2, 0x2, R222 ;  /* 0x0000000202087825 */ /* 0x008fc600078e02de */
[----:B------:R1:W-:Y:S01]  /*13130*/  STL [R1+0x34], R228 ;  /* 0x000034e401007387 */ /* 0x0003e20000100800 */
[----:B0-----:R-:W-:-:S03]  /*13140*/  IMAD.WIDE R10, R2, 0x2, R16 ;  /* 0x00000002020a7825 */ /* 0x001fc600078e0210 */
[----:B------:R0:W3:Y:S04]  /*13150*/  LDG.E.U16 R7, desc[UR4][R12.64] ;  /* 0x000000040c077981 */ /* 0x0000e8000c1e1500 */
[----:B------:R-:W3:Y:S04]  /*13160*/  LDL.64 R222, [R1+0x460] ;  /* 0x0004600001de7983 */ /* 0x000ee80000100a00 */
[----:B-1----:R4:W3:Y:S01]  /*13170*/  LDG.E.U16 R228, desc[UR4][R8.64] ;  /* 0x0000000408e47981 */ /* 0x0028e2000c1e1500 */
[----:B0-----:R-:W-:-:S03]  /*13180*/  IMAD.WIDE R12, R2, 0x2, R14 ;  /* 0x00000002020c7825 */ /* 0x001fc600078e020e */
[----:B------:R-:W3:Y:S04]  /*13190*/  LDL.64 R16, [R1+0x458] ;  /* 0x0004580001107983 */ /* 0x000ee80000100a00 */
[----:B------:R0:W3:Y:S04]  /*131a0*/  LDG.E.U16 R220, desc[UR4][R10.64] ;  /* 0x000000040adc7981 */ /* 0x0000e8000c1e1500 */
[----:B------:R-:W-:Y:S04]  /*131b0*/  STL [R1+0x44], R234 ;  /* 0x000044ea01007387 */ /* 0x000fe80000100800 */
[----:B------:R-:W3:Y:S04]  /*131c0*/  LDL.64 R14, [R1+0x450] ;  /* 0x00045000010e7983 */ /* 0x000ee80000100a00 */
[----:B------:R1:W-:Y:S01]  /*131d0*/  STL [R1+0x4c], R218 ;  /* 0x00004cda01007387 */ /* 0x0003e20000100800 */
[----:B----4-:R-:W-:-:S04]  /*131e0*/  IMAD.WIDE R8, R2, 0x2, R22 ;  /* 0x0000000202087825 */ /* 0x010fc800078e0216 */
[C---:B0-----:R-:W-:Y:S01]  /*131f0*/  IMAD.WIDE R10, R2.reuse, 0x2, R20 ;  /* 0x00000002020a7825 */ /* 0x041fe200078e0214 */
[----:B-1----:R-:W4:Y:S04]  /*13200*/  LDG.E.U16 R218, desc[UR4][R8.64] ;  /* 0x0000000408da7981 */ /* 0x002f28000c1e1500 */
[----:B------:R-:W4:Y:S04]  /*13210*/  LDG.E.U16 R23, desc[UR4][R10.64] ;  /* 0x000000040a177981 */ /* 0x000f28000c1e1500 */
[----:B------:R0:W-:Y:S04]  /*13220*/  STL [R1+0x58], R3 ;  /* 0x0000580301007387 */ /* 0x0001e80000100800 */
[----:B------:R-:W4:Y:S04]  /*13230*/  LDL.64 R20, [R1+0x440] ;  /* 0x0004400001147983 */ /* 0x000f280000100a00 */
[----:B------:R-:W4:Y:S04]  /*13240*/  LDL.64 R226, [R1+0x448] ;  /* 0x0004480001e27983 */ /* 0x000f280000100a00 */
[----:B0-----:R2:W4:Y:S02]  /*13250*/  LDG.E.U16 R3, desc[UR4][R12.64] ;  /* 0x000000040c037981 */ /* 0x001524000c1e1500 */
[----:B--2---:R-:W-:-:S02]  /*13260*/  IMAD.WIDE R12, R2, 0x2, R18 ;  /* 0x00000002020c7825 */ /* 0x004fc400078e0212 */
[----:B------:R-:W2:Y:S02]  /*13270*/  LDL.64 R18, [R1+0x438] ;  /* 0x0004380001127983 */ /* 0x000ea40000100a00 */
[C---:B---3--:R-:W-:Y:S02]  /*13280*/  IMAD.WIDE R10, R2.reuse, 0x2, R222 ;  /* 0x00000002020a7825 */ /* 0x048fe400078e02de */
[----:B------:R0:W3:Y:S04]  /*13290*/  LDG.E.U16 R8, desc[UR4][R12.64] ;  /* 0x000000040c087981 */ /* 0x0000e8000c1e1500 */
[----:B----4-:R1:W-:Y:S04]  /*132a0*/  STL [R1+0xba8], R218 ;  /* 0x000ba8da01007387 */ /* 0x0103e80000100800 */
[----:B------:R-:W-:Y:S04]  /*132b0*/  STL [R1+0x60], R232 ;  /* 0x000060e801007387 */ /* 0x000fe80000100800 */
[----:B------:R4:W-:Y:S04]  /*132c0*/  STL [R1+0xb8c], R23 ;  /* 0x000b8c1701007387 */ /* 0x0009e80000100800 */
[----:B------:R-:W3:Y:S01]  /*132d0*/  LDL.64 R222, [R1+0x430] ;  /* 0x0004300001de7983 */ /* 0x000ee20000100a00 */
[----:B0-----:R-:W-:-:S03]  /*132e0*/  IMAD.WIDE R12, R2, 0x2, R16 ;  /* 0x00000002020c7825 */ /* 0x001fc600078e0210 */
[----:B-1----:R0:W3:Y:S04]  /*132f0*/  LDG.E.U16 R218, desc[UR4][R10.64] ;  /* 0x000000040ada7981 */ /* 0x0020e8000c1e1500 */
[----:B------:R2:W3:Y:S04]  /*13300*/  LDG.E.U16 R219, desc[UR4][R12.64] ;  /* 0x000000040cdb7981 */ /* 0x0004e8000c1e1500 */
[----:B------:R-:W3:Y:S01]  /*13310*/  LDL.64 R16, [R1+0x428] ;  /* 0x0004280001107983 */ /* 0x000ee20000100a00 */
[----:B0-----:R-:W-:-:S03]  /*13320*/  IMAD.WIDE R10, R2, 0x2, R20 ;  /* 0x00000002020a7825 */ /* 0x001fc600078e0214 */
[----:B------:R-:W3:Y:S01]  /*13330*/  LDL.64 R224, [R1+0x420] ;  /* 0x0004200001e07983 */ /* 0x000ee20000100a00 */
[----:B--2---:R-:W-:-:S03]  /*13340*/  IMAD.WIDE R12, R2, 0x2, R18 ;  /* 0x00000002020c7825 */ /* 0x004fc600078e0212 */
[----:B------:R-:W2:Y:S04]  /*13350*/  LDG.E.U16 R10, desc[UR4][R10.64] ;  /* 0x000000040a0a7981 */ /* 0x000ea8000c1e1500 */
[----:B------:R3:W2:Y:S04]  /*13360*/  LDG.E.U16 R11, desc[UR4][R12.64] ;  /* 0x000000040c0b7981 */ /* 0x0006a8000c1e1500 */
[----:B------:R-:W-:Y:S04]  /*13370*/  STL [R1+0x28], R230 ;  /* 0x000028e601007387 */ /* 0x000fe80000100800 */
[----:B------:R-:W2:Y:S01]  /*13380*/  LDL.64 R20, [R1+0x418] ;  /* 0x0004180001147983 */ /* 0x000ea20000100a00 */
[----:B------:R-:W-:-:S03]  /*13390*/  IMAD.WIDE R14, R2, 0x2, R14 ;  /* 0x00000002020e7825 */ /* 0x000fc600078e020e */
[----:B------:R-:W2:Y:S04]  /*133a0*/  LDL.64 R18, [R1+0x408] ;  /* 0x0004080001127983 */ /* 0x000ea80000100a00 */
[----:B----4-:R0:W4:Y:S01]  /*133b0*/  LDG.E.U16 R23, desc[UR4][R14.64] ;  /* 0x000000040e177981 */ /* 0x010122000c1e1500 */
[----:B---3--:R-:W-:-:S06]  /*133c0*/  IMAD.WIDE R12, R2, 0x2, R222 ;  /* 0x00000002020c7825 */ /* 0x008fcc00078e02de */
[----:B------:R-:W3:Y:S01]  /*133d0*/  LDG.E.U16 R12, desc[UR4][R12.64] ;  /* 0x000000040c0c7981 */ /* 0x000ee2000c1e1500 */
[----:B0-----:R-:W-:-:S03]  /*133e0*/  IMAD.WIDE R14, R2, 0x2, R226 ;  /* 0x00000002020e7825 */ /* 0x001fc600078e02e2 */
[----:B------:R0:W-:Y:S01]  /*133f0*/  STL [R1+0x30], R228 ;  /* 0x000030e401007387 */ /* 0x0001e20000100800 */
[----:B------:R-:W-:-:S03]  /*13400*/  IMAD.WIDE R16, R2, 0x2, R16 ;  /* 0x0000000202107825 */ /* 0x000fc600078e0210 */
[----:B------:R1:W4:Y:S04]  /*13410*/  LDG.E.U16 R9, desc[UR4][R14.64] ;  /* 0x000000040e097981 */ /* 0x000328000c1e1500 */
[----:B------:R0:W4:Y:S01]  /*13420*/  LDG.E.U16 R13, desc[UR4][R16.64] ;  /* 0x00000004100d7981 */ /* 0x000122000c1e1500 */
[----:B-1----:R-:W-:-:S06]  /*13430*/  IMAD.WIDE R14, R2, 0x2, R224 ;  /* 0x00000002020e7825 */ /* 0x002fcc00078e02e0 */
[----:B------:R-:W4:Y:S04]  /*13440*/  LDG.E.U16 R14, desc[UR4][R14.64] ;  /* 0x000000040e0e7981 */ /* 0x000f28000c1e1500 */
[----:B--2---:R-:W-:Y:S04]  /*13450*/  STL [R1+0xbac], R11 ;  /* 0x000bac0b01007387 */ /* 0x004fe80000100800 */
[----:B------:R-:W2:Y:S04]  /*13460*/  LDL.64 R222, [R1+0x3e8] ;  /* 0x0003e80001de7983 */ /* 0x000ea80000100a00 */
[----:B------:R-:W4:Y:S04]  /*13470*/  LDL.64 R250, [R1+0x3a8] ;  /* 0x0003a80001fa7983 */ /* 0x000f280000100a00 */
[----:B------:R-:W2:Y:S04]  /*13480*/  LDL.64 R226, [R1+0x3f8] ;  /* 0x0003f80001e27983 */ /* 0x000ea80000100a00 */
[----:B------:R-:W4:Y:S01]  /*13490*/  LDL.64 R224, [R1+0x3f0] ;  /* 0x0003f00001e07983 */ /* 0x000f220000100a00 */
[----:B------:R-:W-:-:S05]  /*134a0*/  IMAD.WIDE R20, R2, 0x2, R20 ;  /* 0x0000000202147825 */ /* 0x000fca00078e0214 */
[----:B------:R-:W4:Y:S04]  /*134b0*/  LDG.E.U16 R15, desc[UR4][R20.64] ;  /* 0x00000004140f7981 */ /* 0x000f28000c1e1500 */
[----:B---3--:R-:W-:Y:S04]  /*134c0*/  STL [R1+0xb90], R12 ;  /* 0x000b900c01007387 */ /* 0x008fe80000100800 */
[----:B------:R-:W0:Y:S04]  /*134d0*/  LDL.64 R16, [R1+0x410] ;  /* 0x0004100001107983 */ /* 0x000e280000100a00 */
[----:B------:R-:W3:Y:S01]  /*134e0*/  LDL.64 R20, [R1+0x400] ;  /* 0x0004000001147983 */ /* 0x000ee20000100a00 */
[----:B------:R-:W-:-:S04]  /*134f0*/  IMAD.WIDE R18, R2, 0x2, R18 ;  /* 0x0000000202127825 */ /* 0x000fc800078e0212 */
[----:B--2---:R-:W-:-:S04]  /*13500*/  IMAD.WIDE R226, R2, 0x2, R226 ;  /* 0x0000000202e27825 */ /* 0x004fc800078e02e2 */
[----:B0-----:R-:W-:-:S06]  /*13510*/  IMAD.WIDE R16, R2, 0x2, R16 ;  /* 0x0000000202107825 */ /* 0x001fcc00078e0210 */
[----:B------:R-:W2:Y:S04]  /*13520*/  LDG.E.U16 R16, desc[UR4][R16.64] ;  /* 0x0000000410107981 */ /* 0x000ea8000c1e1500 */
[----:B------:R3:W2:Y:S02]  /*13530*/  LDG.E.U16 R17, desc[UR4][R18.64] ;  /* 0x0000000412117981 */ /* 0x0006a4000c1e1500 */
[----:B---3--:R-:W-:-:S04]  /*13540*/  IMAD.WIDE R18, R2, 0x2, R20 ;  /* 0x0000000202127825 */ /* 0x008fc800078e0214 */
[C---:B----4-:R-:W-:Y:S02]  /*13550*/  IMAD.WIDE R20, R2.reuse, 0x2, R250 ;  /* 0x0000000202147825 */ /* 0x050fe400078e02fa */
[----:B------:R-:W3:Y:S04]  /*13560*/  LDG.E.U16 R18, desc[UR4][R18.64] ;  /* 0x0000000412127981 */ /* 0x000ee8000c1e1500 */
[----:B------:R-:W4:Y:S01]  /*13570*/  LDG.E.U16 R20, desc[UR4][R20.64] ;  /* 0x0000000414147981 */ /* 0x000f22000c1e1500 */
[----:B------:R-:W-:-:S03]  /*13580*/  IMAD.WIDE R222, R2, 0x2, R222 ;  /* 0x0000000202de7825 */ /* 0x000fc600078e02de */
[----:B------:R-:W2:Y:S01]  /*13590*/  LDL.64 R250, [R1+0x3b0] ;  /* 0x0003b00001fa7983 */ /* 0x000ea20000100a00 */
[----:B------:R-:W-:-:S03]  /*135a0*/  IMAD.WIDE R224, R2, 0x2, R224 ;  /* 0x0000000202e07825 */ /* 0x000fc600078e02e0 */
[----:B------:R0:W3:Y:S04]  /*135b0*/  LDG.E.U16 R19, desc[UR4][R222.64] ;  /* 0x00000004de137981 */ /* 0x0000e8000c1e1500 */
[----:B------:R-:W4:Y:S04]  /*135c0*/  LDG.E.U16 R21, desc[UR4][R226.64] ;  /* 0x00000004e2157981 */ /* 0x000f28000c1e1500 */
[----:B------:R-:W2:Y:S04]  /*135d0*/  LDG.E.U16 R22, desc[UR4][R224.64] ;  /* 0x00000004e0167981 */ /* 0x000ea8000c1e1500 */
[----:B------:R-:W0:Y:S04]  /*135e0*/  LDL.64 R222, [R1+0x3e0] ;  /* 0x0003e00001de7983 */ /* 0x000e280000100a00 */
[----:B------:R-:W3:Y:S04]  /*135f0*/  LDL.64 R226, [R1+0x3c8] ;  /* 0x0003c80001e27983 */ /* 0x000ee80000100a00 */
[----:B----4-:R-:W-:Y:S04]  /*13600*/  STL [R1+0xbb0], R21 ;  /* 0x000bb01501007387 */ /* 0x010fe80000100800 */
[----:B------:R-:W4:Y:S01]  /*13610*/  LDL.64 R224, [R1+0x3d0] ;  /* 0x0003d00001e07983 */ /* 0x000f220000100a00 */
[----:B0-----:R-:W-:-:S03]  /*13620*/  IMAD.WIDE R222, R2, 0x2, R222 ;  /* 0x0000000202de7825 */ /* 0x001fc600078e02de */
[----:B--2---:R-:W-:Y:S04]  /*13630*/  STL [R1+0xb94], R22 ;  /* 0x000b941601007387 */ /* 0x004fe80000100800 */
[----:B------:R0:W2:Y:S04]  /*13640*/  LDG.E.U16 R228, desc[UR4][R222.64] ;  /* 0x00000004dee47981 */ /* 0x0000a8000c1e1500 */
[----:B------:R-:W0:Y:S01]  /*13650*/  LDL.64 R222, [R1+0x3d8] ;  /* 0x0003d80001de7983 */ /* 0x000e220000100a00 */
[----:B----4-:R-:W-:-:S05]  /*13660*/  IMAD.WIDE R224, R2, 0x2, R224 ;  /* 0x0000000202e07825 */ /* 0x010fca00078e02e0 */
[----:B------:R-:W4:Y:S04]  /*13670*/  LDG.E.U16 R232, desc[UR4][R224.64] ;  /* 0x00000004e0e87981 */ /* 0x000f28000c1e1500 */
[----:B------:R-:W2:Y:S01]  /*13680*/  LDL.64 R224, [R1+0x3b8] ;  /* 0x0003b80001e07983 */ /* 0x000ea20000100a00 */
[----:B0-----:R-:W-:-:S04]  /*13690*/  IMAD.WIDE R222, R2, 0x2, R222 ;  /* 0x0000000202de7825 */ /* 0x001fc800078e02de */
[C---:B---3--:R-:W-:Y:S01]  /*136a0*/  IMAD.WIDE R226, R2.reuse, 0x2, R226 ;  /* 0x0000000202e27825 */ /* 0x048fe200078e02e2 */
[----:B------:R-:W3:Y:S04]  /*136b0*/  LDG.E.U16 R230, desc[UR4][R222.64] ;  /* 0x00000004dee67981 */ /* 0x000ee8000c1e1500 */
[----:B------:R0:W4:Y:S04]  /*136c0*/  LDG.E.U16 R234, desc[UR4][R226.64] ;  /* 0x00000004e2ea7981 */ /* 0x000128000c1e1500 */
[----:B------:R-:W3:Y:S01]  /*136d0*/  LDL.64 R222, [R1+0x3c0] ;  /* 0x0003c00001de7983 */ /* 0x000ee20000100a00 */
[----:B0-----:R-:W-:-:S03]  /*136e0*/  IMAD.WIDE R226, R2, 0x2, R250 ;  /* 0x0000000202e27825 */ /* 0x001fc600078e02fa */
[----:B------:R-:W4:Y:S04]  /*136f0*/  LDL.64 R250, [R1+0x378] ;  /* 0x0003780001fa7983 */ /* 0x000f280000100a00 */
[----:B------:R-:W4:Y:S01]  /*13700*/  LDG.E.U16 R240, desc[UR4][R226.64] ;  /* 0x00000004e2f07981 */ /* 0x000f22000c1e1500 */
[----:B--2---:R-:W-:-:S05]  /*13710*/  IMAD.WIDE R224, R2, 0x2, R224 ;  /* 0x0000000202e07825 */ /* 0x004fca00078e02e0 */
[----:B------:R-:W2:Y:S04]  /*13720*/  LDG.E.U16 R238, desc[UR4][R224.64] ;  /* 0x00000004e0ee7981 */ /* 0x000ea8000c1e1500 */
[----:B------:R-:W4:Y:S01]  /*13730*/  LDL.64 R224, [R1+0x398] ;  /* 0x0003980001e07983 */ /* 0x000f220000100a00 */
[----:B---3--:R-:W-:-:S05]  /*13740*/  IMAD.WIDE R222, R2, 0x2, R222 ;  /* 0x0000000202de7825 */ /* 0x008fca00078e02de */
[----:B------:R0:W3:Y:S04]  /*13750*/  LDG.E.U16 R236, desc[UR4][R222.64] ;  /* 0x00000004deec7981 */ /* 0x0000e8000c1e1500 */
[----:B------:R-:W0:Y:S04]  /*13760*/  LDL.64 R222, [R1+0x3a0] ;  /* 0x0003a00001de7983 */ /* 0x000e280000100a00 */
[----:B--2---:R1:W-:Y:S04]  /*13770*/  STL [R1+0xbb4], R238 ;  /* 0x000bb4ee01007387 */ /* 0x0043e80000100800 */
[----:B------:R-:W2:Y:S04]  /*13780*/  LDL.64 R226, [R1+0x390] ;  /* 0x0003900001e27983 */ /* 0x000ea80000100a00 */
[----:B----4-:R4:W-:Y:S01]  /*13790*/  STL [R1+0xb98], R240 ;  /* 0x000b98f001007387 */ /* 0x0109e20000100800 */
[----:B------:R-:W-:-:S03]  /*137a0*/  IMAD.WIDE R224, R2, 0x2, R224 ;  /* 0x0000000202e07825 */ /* 0x000fc600078e02e0 */
[----:B-1----:R-:W3:Y:S04]  /*137b0*/  LDL.LU R238, [R1+0x10] ;  /* 0x0000100001ee7983 */ /* 0x002ee80000300800 */
[----:B------:R-:W3:Y:S01]  /*137c0*/  LDL.LU R22, [R1+0xc] ;  /* 0x00000c0001167983 */ /* 0x000ee20000300800 */
[----:B----4-:R-:W1:Y:S03]  /*137d0*/  LDC R240, c[0x0][0x268] ;  /* 0x00009a00fff07b82 */ /* 0x010e660000000800 */
[----:B------:R-:W4:Y:S04]  /*137e0*/  LDL.LU R21, [R1+0x8] ;  /* 0x0000080001157983 */ /* 0x000f280000300800 */
[----:B------:R-:W4:Y:S04]  /*137f0*/  LDL.LU R12, [R1+0x4] ;  /* 0x00000400010c7983 */ /* 0x000f280000300800 */
[----:B------:R-:W4:Y:S04]  /*13800*/  LDL.LU R11, [R1] ;  /* 0x00000000010b7983 */ /* 0x000f280000300800 */
[----:B------:R-:W4:Y:S04]  /*13810*/  LDG.E.U16 R244, desc[UR4][R224.64] ;  /* 0x00000004e0f47981 */ /* 0x000f28000c1e1500 */
[----:B------:R-:W3:Y:S01]  /*13820*/  LDL.64 R224, [R1+0x380] ;  /* 0x0003800001e07983 */ /* 0x000ee20000100a00 */
[----:B0-----:R-:W-:-:S05]  /*13830*/  IMAD.WIDE R222, R2, 0x2, R222 ;  /* 0x0000000202de7825 */ /* 0x001fca00078e02de */
[----:B------:R-:W4:Y:S04]  /*13840*/  LDG.E.U16 R242, desc[UR4][R222.64] ;  /* 0x00000004def27981 */ /* 0x000f28000c1e1500 */
[----:B------:R-:W4:Y:S01]  /*13850*/  LDL.64 R222, [R1+0x388] ;  /* 0x0003880001de7983 */ /* 0x000f220000100a00 */
[----:B--2---:R-:W-:-:S05]  /*13860*/  IMAD.WIDE R226, R2, 0x2, R226 ;  /* 0x0000000202e27825 */ /* 0x004fca00078e02e2 */
[----:B------:R0:W2:Y:S02]  /*13870*/  LDG.E.U16 R246, desc[UR4][R226.64] ;  /* 0x00000004e2f67981 */ /* 0x0000a4000c1e1500 */
[----:B0-----:R-:W-:-:S05]  /*13880*/  IMAD.WIDE R226, R2, 0x2, R250 ;  /* 0x0000000202e27825 */ /* 0x001fca00078e02fa */
[----:B------:R-:W2:Y:S04]  /*13890*/  LDG.E.U16 R251, desc[UR4][R226.64] ;  /* 0x00000004e2fb7981 */ /* 0x000ea8000c1e1500 */
[----:B------:R-:W2:Y:S01]  /*138a0*/  LDL.64 R226, [R1+0x358] ;  /* 0x0003580001e27983 */ /* 0x000ea20000100a00 */
[----:B---3--:R-:W-:-:S05]  /*138b0*/  IMAD.WIDE R224, R2, 0x2, R224 ;  /* 0x0000000202e07825 */ /* 0x008fca00078e02e0 */
[----:B------:R-:W3:Y:S04]  /*138c0*/  LDG.E.U16 R250, desc[UR4][R224.64] ;  /* 0x00000004e0fa7981 */ /* 0x000ee8000c1e1500 */
[----:B------:R-:W3:Y:S01]  /*138d0*/  LDL.64 R224, [R1+0x360] ;  /* 0x0003600001e07983 */ /* 0x000ee20000100a00 */
[----:B----4-:R-:W-:-:S05]  /*138e0*/  IMAD.WIDE R222, R2, 0x2, R222 ;  /* 0x0000000202de7825 */ /* 0x010fca00078e02de */
[----:B------:R0:W4:Y:S04]  /*138f0*/  LDG.E.U16 R248, desc[UR4][R222.64] ;  /* 0x00000004def87981 */ /* 0x000128000c1e1500 */
[----:B------:R-:W0:Y:S04]  /*13900*/  LDL.64 R222, [R1+0x370] ;  /* 0x0003700001de7983 */ /* 0x000e280000100a00 */
[----:B--2---:R-:W1:Y:S04]  /*13910*/  LDL.64 R226, [R1+0x358] ;  /* 0x0003580001e27983 */ /* 0x004e680000100a00 */
[----:B---3--:R-:W2:Y:S01]  /*13920*/  LDL.64 R224, [R1+0x360] ;  /* 0x0003600001e07983 */ /* 0x008ea20000100a00 */
[----:B------:R-:W-:-:S02]  /*13930*/  WARPGROUP.DEPBAR.LE gsb0, 0x0 ;  /* 0x00008000000079c5 */ /* 0x000fc40000010000 */
[----:B0-----:R-:W-:-:S06]  /*13940*/  IMAD.WIDE R222, R2, 0x2, R222 ;  /* 0x0000000202de7825 */ /* 0x001fcc00078e02de */
[----:B------:R0:W3:Y:S02]  /*13950*/  LDG.E.U16 R222, desc[UR4][R222.64] ;  /* 0x00000004dede7981 */ /* 0x0000e4000c1e1500 */
[----:B0-----:R-:W-:Y:S02]  /*13960*/  IADD3 R223, R0, R4, RZ ;  /* 0x0000000400df7210 */ /* 0x001fe40007ffe0ff */
[-C--:B-1----:R-:W-:Y:S02]  /*13970*/  LEA R226, R240, R216.reuse, 0x3 ;  /* 0x000000d8f0e27211 */ /* 0x082fe400078e18ff */
[----:B--2---:R-:W-:Y:S02]  /*13980*/  LEA R224, R252, R216, 0x2 ;  /* 0x000000d8fce07211 */ /* 0x004fe400078e10ff */
[----:B------:R-:W0:Y:S03]  /*13990*/  LDC R252, c[0x0][0x238] ;  /* 0x00008e00fffc7b82 */ /* 0x000e260000000800 */
[----:B------:R1:W-:Y:S04]  /*139a0*/  STL [R1+0x360], R224 ;  /* 0x000360e001007387 */ /* 0x0003e80000100800 */
[----:B------:R-:W-:Y:S04]  /*139b0*/  STL [R1+0xba0], R216 ;  /* 0x000ba0d801007387 */ /* 0x000fe80000100800 */
[----:B------:R2:W-:Y:S01]  /*139c0*/  STL [R1+0xb9c], R217 ;  /* 0x000b9cd901007387 */ /* 0x0005e20000100800 */
[----:B-1----:R-:W-:-:S03]  /*139d0*/  IMAD.WIDE R224, R2, 0x2, R224 ;  /* 0x0000000202e07825 */ /* 0x002fc600078e02e0 */
[----:B------:R1:W-:Y:S04]  /*139e0*/  STL [R1+0x358], R226 ;  /* 0x000358e201007387 */ /* 0x0003e80000100800 */
[----:B------:R0:W4:Y:S04]  /*139f0*/  LDG.E.U16 R224, desc[UR4][R224.64] ;  /* 0x00000004e0e07981 */ /* 0x000128000c1e1500 */
[----:B--2---:R-:W2:Y:S01]  /*13a00*/  LDL.LU R217, [R1+0x8c] ;  /* 0x00008c0001d97983 */ /* 0x004ea20000300800 */
[----:B-1----:R-:W-:-:S03]  /*13a10*/  IMAD.WIDE R226, R2, 0x2, R226 ;  /* 0x0000000202e27825 */ /* 0x002fc600078e02e2 */
[----:B------:R-:W3:Y:S04]  /*13a20*/  LDL.LU R216, [R1+0x80] ;  /* 0x0000800001d87983 */ /* 0x000ee80000300800 */
[----:B------:R1:W4:Y:S01]  /*13a30*/  LDG.E.U16 R226, desc[UR4][R226.64] ;  /* 0x00000004e2e27981 */ /* 0x000322000c1e1500 */
[----:B------:R-:W-:Y:S06]  /*13a40*/  BAR.SYNC.DEFER_BLOCKING 0x0 ;  /* 0x0000000000007b1d */ /* 0x000fec0000010000 */
[----:B------:R-:W4:Y:S04]  /*13a50*/  LDL.LU R240, [R1+0x78] ;  /* 0x0000780001f07983 */ /* 0x000f280000300800 */
[----:B------:R1:W-:Y:S04]  /*13a60*/  STS.U16 [R223], R238 ;  /* 0x000000eedf007388 */ /* 0x0003e80000000400 */
[----:B------:R0:W-:Y:S04]  /*13a70*/  STS.U16 [R223+0x400], R22 ;  /* 0x00040016df007388 */ /* 0x0001e80000000400 */
[----:B------:R0:W-:Y:S04]  /*13a80*/  STS.U16 [R223+0x800], R21 ;  /* 0x00080015df007388 */ /* 0x0001e80000000400 */
[----:B-1----:R-:W4:Y:S04]  /*13a90*/  LDL.LU R238, [R1+0x70] ;  /* 0x0000700001ee7983 */ /* 0x002f280000300800 */
[----:B0-----:R-:W4:Y:S04]  /*13aa0*/  LDL.LU R22, [R1+0x6c] ;  /* 0x00006c0001167983 */ /* 0x001f280000300800 */
[----:B------:R0:W-:Y:S04]  /*13ab0*/  STS.U16 [R223+0xc00], R12 ;  /* 0x000c000cdf007388 */ /* 0x0001e80000000400 */
[----:B------:R-:W4:Y:S04]  /*13ac0*/  LDL.LU R21, [R1+0x64] ;  /* 0x0000640001157983 */ /* 0x000f280000300800 */
[----:B------:R1:W-:Y:S04]  /*13ad0*/  STS.U16 [R223+0x1000], R11 ;  /* 0x0010000bdf007388 */ /* 0x0003e80000000400 */
[----:B0-----:R-:W4:Y:S04]  /*13ae0*/  LDL.LU R12, [R1+0x5c] ;  /* 0x00005c00010c7983 */ /* 0x001f280000300800 */
[----:B-1----:R-:W4:Y:S04]  /*13af0*/  LDL.LU R11, [R1+0x3c] ;  /* 0x00003c00010b7983 */ /* 0x002f280000300800 */
[----:B------:R0:W-:Y:S04]  /*13b00*/  STS.U16 [R223+0x1400], R249 ;  /* 0x001400f9df007388 */ /* 0x0001e80000000400 */
[----:B0-----:R-:W4:Y:S04]  /*13b10*/  LDL.LU R249, [R1+0xa0] ;  /* 0x0000a00001f97983 */ /* 0x001f280000300800 */
[----:B------:R-:W-:Y:S04]  /*13b20*/  STS.U16 [R223+0x2000], R243 ;  /* 0x002000f3df007388 */ /* 0x000fe80000000400 */
[----:B------:R-:W-:Y:S04]  /*13b30*/  STS.U16 [R223+0x1c00], R245 ;  /* 0x001c00f5df007388 */ /* 0x000fe80000000400 */
[----:B------:R-:W-:Y:S04]  /*13b40*/  STS.U16 [R223+0x1800], R247 ;  /* 0x001800f7df007388 */ /* 0x000fe80000000400 */
[----:B--2---:R-:W-:Y:S04]  /*13b50*/  STS.U16 [R223+0x2800], R217 ;  /* 0x002800d9df007388 */ /* 0x004fe80000000400 */
[----:B---3--:R-:W-:Y:S04]  /*13b60*/  STS.U16 [R223+0x2c00], R216 ;  /* 0x002c00d8df007388 */ /* 0x008fe80000000400 */
[----:B----4-:R-:W-:Y:S04]  /*13b70*/  STS.U16 [R223+0x3000], R240 ;  /* 0x003000f0df007388 */ /* 0x010fe80000000400 */
[----:B------:R-:W-:Y:S04]  /*13b80*/  STS.U16 [R223+0x3400], R238 ;  /* 0x003400eedf007388 */ /* 0x000fe80000000400 */
[----:B------:R-:W-:Y:S04]  /*13b90*/  STS.U16 [R223+0x3800], R22 ;  /* 0x00380016df007388 */ /* 0x000fe80000000400 */
[----:B------:R-:W-:Y:S04]  /*13ba0*/  STS.U16 [R223+0x3c00], R21 ;  /* 0x003c0015df007388 */ /* 0x000fe80000000400 */
[----:B------:R0:W-:Y:S04]  /*13bb0*/  STS.U16 [R223+0x4400], R11 ;  /* 0x0044000bdf007388 */ /* 0x0001e80000000400 */
[----:B0-----:R-:W2:Y:S04]  /*13bc0*/  LDL.LU R11, [R1+0x14c] ;  /* 0x00014c00010b7983 */ /* 0x001ea80000300800 */
[----:B------:R-:W3:Y:S04]  /*13bd0*/  LDL.LU R243, [R1+0xdc] ;  /* 0x0000dc0001f37983 */ /* 0x000ee80000300800 */
[----:B------:R-:W4:Y:S04]  /*13be0*/  LDL.LU R245, [R1+0xd8] ;  /* 0x0000d80001f57983 */ /* 0x000f280000300800 */
[----:B------:R0:W-:Y:S04]  /*13bf0*/  STS.U16 [R223+0x2400], R249 ;  /* 0x002400f9df007388 */ /* 0x0001e80000000400 */
[----:B------:R-:W4:Y:S04]  /*13c00*/  LDL.LU R247, [R1+0xcc] ;  /* 0x0000cc0001f77983 */ /* 0x000f280000300800 */
[----:B0-----:R-:W3:Y:S04]  /*13c10*/  LDL.LU R249, [R1+0xb4] ;  /* 0x0000b40001f97983 */ /* 0x001ee80000300800 */
[----:B------:R-:W4:Y:S04]  /*13c20*/  LDL.LU R217, [R1+0xd0] ;  /* 0x0000d00001d97983 */ /* 0x000f280000300800 */
[----:B------:R-:W3:Y:S04]  /*13c30*/  LDL.LU R216, [R1+0xbc] ;  /* 0x0000bc0001d87983 */ /* 0x000ee80000300800 */
[----:B------:R-:W3:Y:S04]  /*13c40*/  LDL.LU R240, [R1+0xa8] ;  /* 0x0000a80001f07983 */ /* 0x000ee80000300800 */
[----:B------:R-:W4:Y:S04]  /*13c50*/  LDL.LU R238, [R1+0x98] ;  /* 0x0000980001ee7983 */ /* 0x000f280000300800 */
[----:B------:R-:W3:Y:S04]  /*13c60*/  LDL.LU R22, [R1+0x84] ;  /* 0x0000840001167983 */ /* 0x000ee80000300800 */
[----:B------:R0:W-:Y:S04]  /*13c70*/  STS.U16 [R223+0x4000], R12 ;  /* 0x0040000cdf007388 */ /* 0x0001e80000000400 */
[----:B------:R-:W4:Y:S04]  /*13c80*/  LDL.LU R21, [R1+0x7c] ;  /* 0x00007c0001157983 */ /* 0x000f280000300800 */
[----:B0-----:R-:W3:Y:S04]  /*13c90*/  LDL.LU R12, [R1+0x74] ;  /* 0x00007400010c7983 */ /* 0x001ee80000300800 */
[----:B------:R0:W-:Y:S04]  /*13ca0*/  STS.U16 [R223+0x5c00], R231 ;  /* 0x005c00e7df007388 */ /* 0x0001e80000000400 */
[----:B------:R1:W-:Y:S04]  /*13cb0*/  STS.U16 [R223+0x4800], R241 ;  /* 0x004800f1df007388 */ /* 0x0003e80000000400 */
[----:B------:R1:W-:Y:S01]  /*13cc0*/  STS.U16 [R223+0x4c00], R239 ;  /* 0x004c00efdf007388 */ /* 0x0003e20000000400 */
[----:B0-----:R-:W-:-:S03]  /*13cd0*/  LOP3.LUT R231, R4, 0x10, RZ, 0x3c, !PT ;  /* 0x0000001004e77812 */ /* 0x001fc600078e3cff */
[----:B------:R0:W-:Y:S04]  /*13ce0*/  STS.U16 [R223+0x5000], R237 ;  /* 0x005000eddf007388 */ /* 0x0001e80000000400 */
[----:B-1----:R-:W3:Y:S01]  /*13cf0*/  LDL.LU R241, [R1+0xf8] ;  /* 0x0000f80001f17983 */ /* 0x002ee20000300800 */
[----:B------:R-:W-:-:S03]  /*13d00*/  IADD3 R231, R0, R231, RZ ;  /* 0x000000e700e77210 */ /* 0x000fc60007ffe0ff */
[----:B------:R-:W3:Y:S04]  /*13d10*/  LDL.LU R239, [R1+0xfc] ;  /* 0x0000fc0001ef7983 */ /* 0x000ee80000300800 */
[----:B0-----:R-:W3:Y:S04]  /*13d20*/  LDL.LU R237, [R1+0x108] ;  /* 0x0001080001ed7983 */ /* 0x001ee80000300800 */
[----:B------:R0:W-:Y:S04]  /*13d30*/  STS.U16 [R223+0x5400], R235 ;  /* 0x005400ebdf007388 */ /* 0x0001e80000000400 */
[----:B------:R1:W-:Y:S04]  /*13d40*/  STS.U16 [R223+0x5800], R233 ;  /* 0x005800e9df007388 */ /* 0x0003e80000000400 */
[----:B------:R1:W-:Y:S04]  /*13d50*/  STS.U16 [R223+0x6000], R229 ;  /* 0x006000e5df007388 */ /* 0x0003e80000000400 */
[----:B0-----:R-:W3:Y:S04]  /*13d60*/  LDL.LU R235, [R1+0x110] ;  /* 0x0001100001eb7983 */ /* 0x001ee80000300800 */
[----:B-1----:R-:W3:Y:S04]  /*13d70*/  LDL.LU R233, [R1+0x120] ;  /* 0x0001200001e97983 */ /* 0x002ee80000300800 */
[----:B------:R-:W3:Y:S04]  /*13d80*/  LDL.LU R229, [R1+0x124] ;  /* 0x0001240001e57983 */ /* 0x000ee80000300800 */
[----:B------:R0:W-:Y:S04]  /*13d90*/  STS.U16 [R223+0x6400], R5 ;  /* 0x00640005df007388 */ /* 0x0001e80000000400 */
[----:B------:R1:W-:Y:S04]  /*13da0*/  STS.U16 [R223+0x6800], R6 ;  /* 0x00680006df007388 */ /* 0x0003e80000000400 */
[----:B------:R1:W-:Y:S04]  /*13db0*/  STS.U16 [R223+0x6c00], R7 ;  /* 0x006c0007df007388 */ /* 0x0003e80000000400 */
[----:B0-----:R-:W3:Y:S04]  /*13dc0*/  LDL.LU R5, [R1+0x148] ;  /* 0x0001480001057983 */ /* 0x001ee80000300800 */
[----:B-1----:R-:W3:Y:S04]  /*13dd0*/  LDL.LU R6, [R1+0x15c] ;  /* 0x00015c0001067983 */ /* 0x002ee80000300800 */
[----:B------:R-:W-:Y:S04]  /*13de0*/  STS.U16 [R223+0x7000], R8 ;  /* 0x00700008df007388 */ /* 0x000fe80000000400 */
[----:B------:R-:W-:Y:S04]  /*13df0*/  STS.U16 [R223+0x7400], R13 ;  /* 0x0074000ddf007388 */ /* 0x000fe80000000400 */
[----:B------:R-:W-:Y:S04]  /*13e00*/  STS.U16 [R223+0x7800], R19 ;  /* 0x00780013df007388 */ /* 0x000fe80000000400 */
[----:B------:R-:W-:Y:S04]  /*13e10*/  STS.U16 [R223+0x7c00], R20 ;  /* 0x007c0014df007388 */ /* 0x000fe80000000400 */
[----:B------:R-:W3:Y:S04]  /*13e20*/  LDL.LU R7, [R1+0x160] ;  /* 0x0001600001077983 */ /* 0x000ee80000300800 */
[----:B--2---:R0:W-:Y:S04]  /*13e30*/  STS.U16 [R231+0x880], R11 ;  /* 0x0008800be7007388 */ /* 0x0041e80000000400 */
[----:B0-----:R-:W2:Y:S04]  /*13e40*/  LDL.LU R11, [R1+0x34c] ;  /* 0x00034c00010b7983 */ /* 0x001ea80000300800 */
[----:B----4-:R0:W-:Y:S04]  /*13e50*/  STS.U16 [R231+0x4c80], R21 ;  /* 0x004c8015e7007388 */ /* 0x0101e80000000400 */
[----:B---3--:R1:W-:Y:S04]  /*13e60*/  STS.U16 [R231+0x5080], R12 ;  /* 0x0050800ce7007388 */ /* 0x0083e80000000400 */
[----:B0-----:R-:W3:Y:S04]  /*13e70*/  LDL.LU R21, [R1+0xa4] ;  /* 0x0000a40001157983 */ /* 0x001ee80000300800 */
[----:B-1----:R-:W4:Y:S04]  /*13e80*/  LDL.LU R12, [R1+0x9c] ;  /* 0x00009c00010c7983 */ /* 0x002f280000300800 */
[----:B------:R0:W-:Y:S04]  /*13e90*/  STS.U16 [R231+0x4480], R238 ;  /* 0x004480eee7007388 */ /* 0x0001e80000000400 */
[----:B------:R1:W-:Y:S04]  /*13ea0*/  STS.U16 [R231+0x4880], R22 ;  /* 0x00488016e7007388 */ /* 0x0003e80000000400 */
[----:B0-----:R-:W2:Y:S04]  /*13eb0*/  LDL.LU R238, [R1+0x90] ;  /* 0x0000900001ee7983 */ /* 0x001ea80000300800 */
[----:B-1----:R-:W2:Y:S01]  /*13ec0*/  LDL.LU R22, [R1+0x88] ;  /* 0x0000880001167983 */ /* 0x002ea20000300800 */
[-C--:B------:R-:W-:Y:S01]  /*13ed0*/  FMUL R225, R154, R252.reuse ;  /* 0x000000fc9ae17220 */ /* 0x080fe20000400000 */
[----:B------:R-:W-:-:S05]  /*13ee0*/  FMUL R227, R155, R252 ;  /* 0x000000fc9be37220 */ /* 0x000fca0000400000 */
[----:B------:R-:W-:Y:S01]  /*13ef0*/  FMNMX R225, R225, R227, !PT ;  /* 0x000000e3e1e17209 */ /* 0x000fe20007800000 */
        /* <DEDUP_REMOVED lines=12> */
[-C--:B------:R-:W-:Y:S01]  /*13fc0*/  FMUL R227, R170, R252.reuse ;  /* 0x000000fcaae37220 */ /* 0x080fe20000400000 */
[----:B---3--:R0:W-:Y:S04]  /*13fd0*/  STS.U16 [R231+0x5480], R21 ;  /* 0x00548015e7007388 */ /* 0x0081e80000000400 */
[----:B----4-:R1:W-:Y:S04]  /*13fe0*/  STS.U16 [R231+0x5880], R12 ;  /* 0x0058800ce7007388 */ /* 0x0103e80000000400 */
[----:B0-----:R-:W3:Y:S04]  /*13ff0*/  LDL.LU R21, [R1+0x50] ;  /* 0x0000500001157983 */ /* 0x001ee80000300800 */
[----:B-1----:R-:W4:Y:S01]  /*14000*/  LDL.LU R12, [R1+0x34] ;  /* 0x00003400010c7983 */ /* 0x002f220000300800 */
        /* <DEDUP_REMOVED lines=20> */
[----:B------:R0:W-:Y:S04]  /*14150*/  STS.U16 [R231+0x6c80], R221 ;  /* 0x006c80dde7007388 */ /* 0x0001e80000000400 */
[----:B------:R-:W-:Y:S01]  /*14160*/  FMNMX R225, R227, R225, !PT ;  /* 0x000000e1e3e17209 */ /* 0x000fe20007800000 */
[-C--:B------:R-:W-:Y:S01]  /*14170*/  FMUL R227, R191, R252.reuse ;  /* 0x000000fcbfe37220 */ /* 0x080fe20000400000 */
[----:B0-----:R-:W3:Y:S04]  /*14180*/  LDL.LU R221, [R1+0xbb8] ;  /* 0x000bb80001dd7983 */ /* 0x001ee80000300800 */
[----:B------:R-:W-:Y:S01]  /*14190*/  FMNMX R225, R227, R225, !PT ;  /* 0x000000e1e3e17209 */ /* 0x000fe20007800000 */
[-C--:B------:R-:W-:Y:S01]  /*141a0*/  FMUL R227, R194, R252.reuse ;  /* 0x000000fcc2e37220 */ /* 0x080fe20000400000 */
[----:B------:R-:W-:Y:S04]  /*141b0*/  STS.U16 [R231+0x2080], R239 ;  /* 0x002080efe7007388 */ /* 0x000fe80000000400 */
[----:B------:R-:W-:Y:S01]  /*141c0*/  FMNMX R225, R227, R225, !PT ;  /* 0x000000e1e3e17209 */ /* 0x000fe20007800000 */
[----:B------:R-:W-:Y:S01]  /*141d0*/  STS.U16 [R231+0x2480], R241 ;  /* 0x002480f1e7007388 */ /* 0x000fe20000000400 */
[----:B------:R-:W-:-:S03]  /*141e0*/  FMUL R227, R195, R252 ;  /* 0x000000fcc3e37220 */ /* 0x000fc60000400000 */
[----:B------:R-:W-:Y:S04]  /*141f0*/  STS.U16 [R231+0x3880], R217 ;  /* 0x003880d9e7007388 */ /* 0x000fe80000000400 */
[----:B------:R-:W-:Y:S01]  /*14200*/  STS.U16 [R231+0x3c80], R216 ;  /* 0x003c80d8e7007388 */ /* 0x000fe20000000400 */
[----:B------:R-:W-:-:S03]  /*14210*/  FMNMX R225, R227, R225, !PT ;  /* 0x000000e1e3e17209 */ /* 0x000fc60007800000 */
[----:B------:R-:W-:Y:S01]  /*14220*/  STS.U16 [R231+0x7080], R218 ;  /* 0x007080dae7007388 */ /* 0x000fe20000000400 */
        /* <DEDUP_REMOVED lines=19> */
[----:B------:R-:W-:-:S05]  /*14360*/  FMNMX R225, R227, R225, !PT ;  /* 0x000000e1e3e17209 */ /* 0x000fca0007800000 */
[----:B------:R-:W0:Y:S02]  /*14370*/  SHFL.BFLY PT, R227, R225, 0x2, 0x1f ;  /* 0x0c401f00e1e37f89 */ /* 0x000e2400000e0000 */
[----:B0-----:R-:W-:-:S05]  /*14380*/  FMNMX R227, R225, R227, !PT ;  /* 0x000000e3e1e37209 */ /* 0x001fca0007800000 */
[----:B------:R-:W0:Y:S04]  /*14390*/  SHFL.BFLY PT, R225, R227, 0x1, 0x1f ;  /* 0x0c201f00e3e17f89 */ /* 0x000e2800000e0000 */
[----:B----4-:R1:W-:Y:S04]  /*143a0*/  STS.U16 [R231+0x6880], R12 ;  /* 0x0068800ce7007388 */ /* 0x0103e80000000400 */
[----:B-1----:R-:W4:Y:S04]  /*143b0*/  LDL.LU R12, [R1+0x24c] ;  /* 0x00024c00010c7983 */ /* 0x002f280000300800 */
[----:B------:R-:W4:Y:S04]  /*143c0*/  LDL.LU R239, [R1+0x270] ;  /* 0x0002700001ef7983 */ /* 0x000f280000300800 */
[----:B------:R-:W4:Y:S04]  /*143d0*/  LDL.LU R241, [R1+0x250] ;  /* 0x0002500001f17983 */ /* 0x000f280000300800 */
[----:B------:R-:W4:Y:S04]  /*143e0*/  LDL.LU R217, [R1+0x288] ;  /* 0x0002880001d97983 */ /* 0x000f280000300800 */
[----:B------:R-:W4:Y:S04]  /*143f0*/  LDL.LU R216, [R1+0x278] ;  /* 0x0002780001d87983 */ /* 0x000f280000300800 */
[----:B------:R-:W4:Y:S04]  /*14400*/  LDL.LU R218, [R1+0x254] ;  /* 0x0002540001da7983 */ /* 0x000f280000300800 */
[----:B------:R0:W-:Y:S02]  /*14410*/  STS.U16 [R231+0xc80], R5 ;  /* 0x000c8005e7007388 */ /* 0x0001e40000000400 */
[----:B0-----:R-:W-:-:S04]  /*14420*/  FMNMX R5, R227, R225, !PT ;  /* 0x000000e1e3057209 */ /* 0x001fc80007800000 */
[----:B--2---:R-:W-:Y:S01]  /*14430*/  FMNMX R5, R5, R11, !PT ;  /* 0x0000000b05057209 */ /* 0x004fe20007800000 */
[----:B------:R0:W-:Y:S04]  /*14440*/  STS.U16 [R231+0x80], R7 ;  /* 0x00008007e7007388 */ /* 0x0001e80000000400 */
[-C--:B0-----:R-:W-:Y:S01]  /*14450*/  FFMA R7, R154, R252.reuse, -R5 ;  /* 0x000000fc9a077223 */ /* 0x081fe20000000805 */
[----:B------:R0:W-:Y:S03]  /*14460*/  STS.U16 [R231+0x3480], R249 ;  /* 0x003480f9e7007388 */ /* 0x0001e60000000400 */
[----:B------:R-:W-:Y:S01]  /*14470*/  FMUL R7, R7, 1.4426950216293334961 ;  /* 0x3fb8aa3b07077820 */ /* 0x000fe20000400000 */
[----:B------:R1:W-:Y:S03]  /*14480*/  STS.U16 [R231+0x480], R6 ;  /* 0x00048006e7007388 */ /* 0x0003e60000000400 */
[----:B0-----:R0:W-:Y:S01]  /*14490*/  MUFU.EX2 R249, R7 ;  /* 0x0000000700f97308 */ /* 0x0011e20000000800 */
[-C--:B-1----:R-:W-:Y:S01]  /*144a0*/  FMUL R6, R152, R252.reuse ;  /* 0x000000fc98067220 */ /* 0x082fe20000400000 */
[----:B0-----:R-:W-:-:S05]  /*144b0*/  FMUL R7, R153, R252 ;  /* 0x000000fc99077220 */ /* 0x001fca0000400000 */
        /* <DEDUP_REMOVED lines=20> */
[-C--:B------:R-:W-:Y:S01]  /*14600*/  FMUL R8, R176, R252.reuse ;  /* 0x000000fcb0087220 */ /* 0x080fe20000400000 */
[----:B------:R-:W-:-:S03]  /*14610*/  FFMA R159, R159, R252, -R5 ;  /* 0x000000fc9f9f7223 */ /* 0x000fc60000000805 */
[----:B------:R-:W-:Y:S01]  /*14620*/  FMNMX R7, R7, R6, !PT ;  /* 0x0000000607077209 */ /* 0x000fe20007800000 */
[-C--:B------:R-:W-:Y:S01]  /*14630*/  FMUL R13, R177, R252.reuse ;  /* 0x000000fcb10d7220 */ /* 0x080fe20000400000 */
[----:B------:R-:W-:Y:S02]  /*14640*/  FMUL R159, R159, 1.4426950216293334961 ;  /* 0x3fb8aa3b9f9f7820 */ /* 0x000fe40000400000 */
[----:B------:R-:W-:Y:S01]  /*14650*/  FMNMX R8, R8, R7, !PT ;  /* 0x0000000708087209 */ /* 0x000fe20007800000 */
[----:B------:R-:W-:Y:S01]  /*14660*/  FMUL R19, R180, R252 ;  /* 0x000000fcb4137220 */ /* 0x000fe20000400000 */
[----:B------:R0:W-:Y:S02]  /*14670*/  STS.U16 [R231+0x2880], R243 ;  /* 0x002880f3e7007388 */ /* 0x0001e40000000400 */
[----:B------:R-:W-:Y:S01]  /*14680*/  FMNMX R13, R13, R8, !PT ;  /* 0x000000080d0d7209 */ /* 0x000fe20007800000 */
[-CC-:B------:R-:W-:Y:S01]  /*14690*/  FFMA R155, R155, R252.reuse, -R5.reuse ;  /* 0x000000fc9b9b7223 */ /* 0x180fe20000000805 */
[----:B------:R-:W-:-:S02]  /*146a0*/  FFMA R158, R158, R252, -R5 ;  /* 0x000000fc9e9e7223 */ /* 0x000fc40000000805 */
[----:B------:R-:W-:Y:S01]  /*146b0*/  FMNMX R19, R19, R13, !PT ;  /* 0x0000000d13137209 */ /* 0x000fe20007800000 */
[----:B0-----:R0:W-:Y:S01]  /*146c0*/  MUFU.EX2 R243, R159 ;  /* 0x0000009f00f37308 */ /* 0x0011e20000000800 */
[----:B------:R-:W-:Y:S01]  /*146d0*/  FMUL R155, R155, 1.4426950216293334961 ;  /* 0x3fb8aa3b9b9b7820 */ /* 0x000fe20000400000 */
[-C--:B------:R-:W-:Y:S01]  /*146e0*/  FMUL R154, R184, R252.reuse ;  /* 0x000000fcb89a7220 */ /* 0x080fe20000400000 */
[----:B------:R1:W-:Y:S01]  /*146f0*/  STS.U16 [R231+0x3080], R247 ;  /* 0x003080f7e7007388 */ /* 0x0003e20000000400 */
[----:B0-----:R-:W-:Y:S01]  /*14700*/  FMUL R159, R181, R252 ;  /* 0x000000fcb59f7220 */ /* 0x001fe20000400000 */
[----:B------:R-:W-:-:S04]  /*14710*/  FMUL R158, R158, 1.4426950216293334961 ;  /* 0x3fb8aa3b9e9e7820 */ /* 0x000fc80000400000 */
[----:B------:R-:W-:Y:S01]  /*14720*/  FMNMX R159, R159, R19, !PT ;  /* 0x000000139f9f7209 */ /* 0x000fe20007800000 */
[----:B-1----:R0:W-:Y:S01]  /*14730*/  MUFU.EX2 R247, R155 ;  /* 0x0000009b00f77308 */ /* 0x0021e20000000800 */
[----:B------:R1:W-:Y:S02]  /*14740*/  STS.U16 [R231+0x2c80], R245 ;  /* 0x002c80f5e7007388 */ /* 0x0003e40000000400 */
[----:B------:R-:W-:Y:S01]  /*14750*/  FMNMX R159, R154, R159, !PT ;  /* 0x0000009f9a9f7209 */ /* 0x000fe20007800000 */
[-C--:B------:R-:W-:Y:S01]  /*14760*/  FFMA R162, R162, R252.reuse, -R5 ;  /* 0x000000fca2a27223 */ /* 0x080fe20000000805 */
[----:B0-----:R-:W-:-:S03]  /*14770*/  FMUL R155, R185, R252 ;  /* 0x000000fcb99b7220 */ /* 0x001fc60000400000 */
[----:B-1----:R0:W-:Y:S02]  /*14780*/  MUFU.EX2 R245, R158 ;  /* 0x0000009e00f57308 */ /* 0x0021e40000000800 */
[----:B------:R-:W-:Y:S01]  /*14790*/  FMNMX R159, R155, R159, !PT ;  /* 0x0000009f9b9f7209 */ /* 0x000fe20007800000 */
[----:B------:R-:W-:Y:S01]  /*147a0*/  FMUL R162, R162, 1.4426950216293334961 ;  /* 0x3fb8aa3ba2a27820 */ /* 0x000fe20000400000 */
[-C--:B------:R-:W-:Y:S01]  /*147b0*/  FMUL R155, R189, R252.reuse ;  /* 0x000000fcbd9b7220 */ /* 0x080fe20000400000 */
[-C--:B0-----:R-:W-:Y:S01]  /*147c0*/  FMUL R158, R188, R252.reuse ;  /* 0x000000fcbc9e7220 */ /* 0x081fe20000400000 */
[----:B------:R0:W-:Y:S04]  /*147d0*/  STS.U16 [R231+0x1c80], R237 ;  /* 0x001c80ede7007388 */ /* 0x0001e80000000400 */
[----:B------:R-:W-:Y:S01]  /*147e0*/  FMNMX R158, R158, R159, !PT ;  /* 0x0000009f9e9e7209 */ /* 0x000fe20007800000 */
[----:B------:R-:W-:Y:S01]  /*147f0*/  FMUL R159, R192, R252 ;  /* 0x000000fcc09f7220 */ /* 0x000fe20000400000 */
[----:B0-----:R0:W-:Y:S02]  /*14800*/  MUFU.EX2 R237, R162 ;  /* 0x000000a200ed7308 */ /* 0x0011e40000000800 */
[----:B0-----:R-:W-:Y:S01]  /*14810*/  FMNMX R162, R155, R158, !PT ;  /* 0x0000009e9ba27209 */ /* 0x001fe20007800000 */
[----:B------:R-:W-:-:S03]  /*14820*/  FMUL R158, R193, R252 ;  /* 0x000000fcc19e7220 */ /* 0x000fc60000400000 */
[----:B------:R-:W-:Y:S01]  /*14830*/  FMNMX R159, R159, R162, !PT ;  /* 0x000000a29f9f7209 */ /* 0x000fe20007800000 */
        /* <DEDUP_REMOVED lines=19> */
[----:B------:R-:W-:Y:S02]  /*14970*/  FMNMX R158, R162, R158, !PT ;  /* 0x0000009ea29e7209 */ /* 0x000fe40007800000 */
[----:B------:R-:W-:Y:S02]  /*14980*/  LOP3.LUT R162, R4, 0x20, RZ, 0x3c, !PT ;  /* 0x0000002004a27812 */ /* 0x000fe400078e3cff */
[----:B------:R-:W-:Y:S01]  /*14990*/  FMNMX R159, R159, R158, !PT ;  /* 0x0000009e9f9f7209 */ /* 0x000fe20007800000 */
[----:B------:R0:W-:Y:S01]  /*149a0*/  STS.U16 [R231+0x4080], R240 ;  /* 0x004080f0e7007388 */ /* 0x0001e20000000400 */
[----:B------:R-:W-:-:S03]  /*149b0*/  IADD3 R158, R0, R162, RZ ;  /* 0x000000a2009e7210 */ /* 0x000fc60007ffe0ff */
[----:B------:R1:W-:Y:S04]  /*149c0*/  STS.U16 [R231+0x5c80], R238 ;  /* 0x005c80eee7007388 */ /* 0x0003e80000000400 */
[----:B------:R2:W-:Y:S04]  /*149d0*/  STS.U16 [R231+0x6080], R22 ;  /* 0x00608016e7007388 */ /* 0x0005e80000000400 */
[----:B0-----:R-:W4:Y:S04]  /*149e0*/  LDL.LU R240, [R1+0x234] ;  /* 0x0002340001f07983 */ /* 0x001f280000300800 */
[----:B-1----:R-:W4:Y:S04]  /*149f0*/  LDL.LU R238, [R1+0x220] ;  /* 0x0002200001ee7983 */ /* 0x002f280000300800 */
[----:B------:R-:W-:Y:S04]  /*14a00*/  STS.U16 [R231+0x1080], R229 ;  /* 0x001080e5e7007388 */ /* 0x000fe80000000400 */
[----:B------:R-:W-:Y:S04]  /*14a10*/  STS.U16 [R231+0x1480], R233 ;  /* 0x001480e9e7007388 */ /* 0x000fe80000000400 */
[----:B------:R-:W-:Y:S04]  /*14a20*/  STS.U16 [R231+0x1880], R235 ;  /* 0x001880ebe7007388 */ /* 0x000fe80000000400 */
[----:B---3--:R0:W-:Y:S04]  /*14a30*/  STS.U16 [R231+0x6480], R21 ;  /* 0x00648015e7007388 */ /* 0x0081e80000000400 */
[----:B--2---:R-:W2:Y:S04]  /*14a40*/  LDL.LU R22, [R1+0x208] ;  /* 0x0002080001167983 */ /* 0x004ea80000300800 */
[----:B------:R-:W-:Y:S04]  /*14a50*/  STS.U16 [R231+0x7480], R14 ;  /* 0x0074800ee7007388 */ /* 0x000fe80000000400 */
[----:B------:R-:W-:Y:S04]  /*14a60*/  STS.U16 [R231+0x7880], R228 ;  /* 0x007880e4e7007388 */ /* 0x000fe80000000400 */
[----:B------:R-:W-:Y:S04]  /*14a70*/  STS.U16 [R231+0x7c80], R242 ;  /* 0x007c80f2e7007388 */ /* 0x000fe80000000400 */
[----:B0-----:R-:W3:Y:S04]  /*14a80*/  LDL.LU R21, [R1+0x1f0] ;  /* 0x0001f00001157983 */ /* 0x001ee80000300800 */
[----:B------:R0:W-:Y:S04]  /*14a90*/  STS.U16 [R158+0x100], R224 ;  /* 0x000100e09e007388 */ /* 0x0001e80000000400 */
[----:B----4-:R1:W-:Y:S01]  /*14aa0*/  STS.U16 [R158+0x500], R12 ;  /* 0x0005000c9e007388 */ /* 0x0103e20000000400 */
[----:B------:R-:W-:-:S03]  /*14ab0*/  FFMA R163, R163, R252, -R5 ;  /* 0x000000fca3a37223 */ /* 0x000fc60000000805 */
[----:B0-----:R-:W4:Y:S04]  /*14ac0*/  LDL.LU R224, [R1+0x1d8] ;  /* 0x0001d80001e07983 */ /* 0x001f280000300800 */
[----:B-1----:R-:W4:Y:S01]  /*14ad0*/  LDL.LU R12, [R1+0x1c8] ;  /* 0x0001c800010c7983 */ /* 0x002f220000300800 */
[-CC-:B------:R-:W-:Y:S01]  /*14ae0*/  FFMA R166, R166, R252.reuse, -R5.reuse ;  /* 0x000000fca6a67223 */ /* 0x180fe20000000805 */
[-CC-:B------:R-:W-:Y:S02]  /*14af0*/  FFMA R167, R167, R252.reuse, -R5.reuse ;  /* 0x000000fca7a77223 */ /* 0x180fe40000000805 */
[----:B------:R-:W4:Y:S01]  /*14b00*/  LDL.LU R242, [R1+0x1b4] ;  /* 0x0001b40001f27983 */ /* 0x000f220000300800 */
[-CC-:B------:R-:W-:Y:S01]  /*14b10*/  FFMA R170, R170, R252.reuse, -R5.reuse ;  /* 0x000000fcaaaa7223 */ /* 0x180fe20000000805 */
[-CC-:B------:R-:W-:Y:S01]  /*14b20*/  FFMA R171, R171, R252.reuse, -R5.reuse ;  /* 0x000000fcabab7223 */ /* 0x180fe20000000805 */
[-CC-:B------:R-:W-:Y:S01]  /*14b30*/  FFMA R174, R174, R252.reuse, -R5.reuse ;  /* 0x000000fcaeae7223 */ /* 0x180fe20000000805 */
[----:B------:R-:W4:Y:S01]  /*14b40*/  LDL.LU R231, [R1+0x1a4] ;  /* 0x0001a40001e77983 */ /* 0x000f220000300800 */
[-CC-:B------:R-:W-:Y:S01]  /*14b50*/  FFMA R175, R175, R252.reuse, -R5.reuse ;  /* 0x000000fcafaf7223 */ /* 0x180fe20000000805 */
        /* <DEDUP_REMOVED lines=14> */
[----:B------:R-:W4:Y:S01]  /*14c40*/  LDL.LU R228, [R1+0x18c] ;  /* 0x00018c0001e47983 */ /* 0x000f220000300800 */
[----:B------:R-:W-:-:S03]  /*14c50*/  FFMA R206, R206, R252, -R5 ;  /* 0x000000fccece7223 */ /* 0x000fc60000000805 */
        /* <DEDUP_REMOVED lines=10> */
[----:B0-----:R-:W4:Y:S04]  /*14d00*/  LDL.LU R218, [R1+0x10c] ;  /* 0x00010c0001da7983 */ /* 0x001f280000300800 */
[----:B------:R0:W-:Y:S04]  /*14d10*/  STS.U16 [R158+0x2100], R240 ;  /* 0x002100f09e007388 */ /* 0x0001e80000000400 */
[----:B------:R1:W-:Y:S04]  /*14d20*/  STS.U16 [R158+0x2500], R238 ;  /* 0x002500ee9e007388 */ /* 0x0003e80000000400 */
[----:B0-----:R-:W4:Y:S04]  /*14d30*/  LDL.LU R240, [R1+0xf4] ;  /* 0x0000f40001f07983 */ /* 0x001f280000300800 */
[----:B-1----:R-:W4:Y:S04]  /*14d40*/  LDL.LU R238, [R1+0xc4] ;  /* 0x0000c40001ee7983 */ /* 0x002f280000300800 */
[----:B--2---:R0:W-:Y:S04]  /*14d50*/  STS.U16 [R158+0x2900], R22 ;  /* 0x002900169e007388 */ /* 0x0041e80000000400 */
[----:B0-----:R-:W2:Y:S04]  /*14d60*/  LDL.LU R22, [R1+0x68] ;  /* 0x0000680001167983 */ /* 0x001ea80000300800 */
[----:B---3--:R0:W-:Y:S04]  /*14d70*/  STS.U16 [R158+0x2d00], R21 ;  /* 0x002d00159e007388 */ /* 0x0081e80000000400 */
[----:B0-----:R-:W3:Y:S04]  /*14d80*/  LDL.LU R21, [R1+0x44] ;  /* 0x0000440001157983 */ /* 0x001ee80000300800 */
[----:B----4-:R0:W-:Y:S04]  /*14d90*/  STS.U16 [R158+0x3500], R12 ;  /* 0x0035000c9e007388 */ /* 0x0101e80000000400 */
[----:B0-----:R-:W4:Y:S04]  /*14da0*/  LDL.LU R12, [R1+0x28] ;  /* 0x00002800010c7983 */ /* 0x001f280000300800 */
[----:B------:R0:W-:Y:S04]  /*14db0*/  STS.U16 [R158+0x5500], R218 ;  /* 0x005500da9e007388 */ /* 0x0001e80000000400 */
[----:B0-----:R-:W4:Y:S04]  /*14dc0*/  LDL.LU R218, [R1+0x2a8] ;  /* 0x0002a80001da7983 */ /* 0x001f280000300800 */
[----:B------:R-:W0:Y:S04]  /*14dd0*/  SHFL.BFLY PT, R162, R159, 0x2, 0x1f ;  /* 0x0c401f009fa27f89 */ /* 0x000e2800000e0000 */
[----:B------:R1:W-:Y:S02]  /*14de0*/  STS.U16 [R158+0x1d00], R252 ;  /* 0x001d00fc9e007388 */ /* 0x0003e40000000400 */
[----:B-1----:R-:W1:Y:S01]  /*14df0*/  LDC R252, c[0x0][0x238] ;  /* 0x00008e00fffc7b82 */ /* 0x002e620000000800 */
[----:B0-----:R-:W-:-:S05]  /*14e00*/  FMNMX R162, R159, R162, !PT ;  /* 0x000000a29fa27209 */ /* 0x001fca0007800000 */
[----:B------:R-:W0:Y:S01]  /*14e10*/  SHFL.BFLY PT, R159, R162, 0x1, 0x1f ;  /* 0x0c201f00a29f7f89 */ /* 0x000e2200000e0000 */
[----:B------:R-:W-:-:S03]  /*14e20*/  FMUL R163, R163, 1.4426950216293334961 ;  /* 0x3fb8aa3ba3a37820 */ /* 0x000fc60000400000 */
[----:B------:R1:W-:Y:S04]  /*14e30*/  STS.U16 [R158+0x5d00], R221 ;  /* 0x005d00dd9e007388 */ /* 0x0003e80000000400 */
[----:B------:R0:W-:Y:S01]  /*14e40*/  STS.U16 [R158+0x5100], R216 ;  /* 0x005100d89e007388 */ /* 0x0001e20000000400 */
[----:B-1----:R-:W-:-:S03]  /*14e50*/  FFMA R207, R207, R252, -R5 ;  /* 0x000000fccfcf7223 */ /* 0x002fc60000000805 */
[----:B------:R-:W4:Y:S04]  /*14e60*/  LDL.LU R221, [R1+0x354] ;  /* 0x0003540001dd7983 */ /* 0x000f280000300800 */
[----:B0-----:R-:W4:Y:S01]  /*14e70*/  LDL.LU R216, [R1+0x2d4] ;  /* 0x0002d40001d87983 */ /* 0x001f220000300800 */
[----:B------:R-:W-:Y:S01]  /*14e80*/  FFMA R211, R211, R252, -R5 ;  /* 0x000000fcd3d37223 */ /* 0x000fe20000000805 */
[----:B------:R0:W-:Y:S01]  /*14e90*/  MUFU.EX2 R235, R163 ;  /* 0x000000a300eb7308 */ /* 0x0001e20000000800 */
[----:B------:R-:W-:Y:S01]  /*14ea0*/  FMUL R14, R199, 1.4426950216293334961 ;  /* 0x3fb8aa3bc70e7820 */ /* 0x000fe20000400000 */
[----:B------:R-:W-:Y:S01]  /*14eb0*/  FMUL R199, R203, 1.4426950216293334961 ;  /* 0x3fb8aa3bcbc77820 */ /* 0x000fe20000400000 */
[----:B------:R-:W-:Y:S01]  /*14ec0*/  STS.U16 [R158+0x7100], R219 ;  /* 0x007100db9e007388 */ /* 0x000fe20000000400 */
[----:B------:R-:W-:Y:S01]  /*14ed0*/  FMUL R203, R207, 1.4426950216293334961 ;  /* 0x3fb8aa3bcfcb7820 */ /* 0x000fe20000400000 */
[----:B------:R-:W-:Y:S01]  /*14ee0*/  FMUL R207, R211, 1.4426950216293334961 ;  /* 0x3fb8aa3bd3cf7820 */ /* 0x000fe20000400000 */
[----:B------:R-:W-:-:S02]  /*14ef0*/  FMNMX R211, R162, R159, !PT ;  /* 0x0000009fa2d37209 */ /* 0x000fc40007800000 */
[----:B0-----:R-:W-:Y:S01]  /*14f00*/  LOP3.LUT R163, R4, 0x30, RZ, 0x3c, !PT ;  /* 0x0000003004a37812 */ /* 0x001fe200078e3cff */
[----:B------:R-:W-:Y:S03]  /*14f10*/  STS.U16 [R158+0x7d00], R244 ;  /* 0x007d00f49e007388 */ /* 0x000fe60000000400 */
[----:B------:R-:W-:Y:S01]  /*14f20*/  IADD3 R159, R0, R163, RZ ;  /* 0x000000a3009f7210 */ /* 0x000fe20007ffe0ff */
[----:B------:R-:W-:Y:S01]  /*14f30*/  FADD R162, -R5, R11 ;  /* 0x0000000b05a27221 */ /* 0x000fe20000000100 */
        /* <DEDUP_REMOVED lines=19> */
[----:B------:R-:W4:Y:S04]  /*15070*/  LDL.LU R219, [R1+0x284] ;  /* 0x0002840001db7983 */ /* 0x000f280000300800 */
[----:B------:R-:W4:Y:S04]  /*15080*/  LDL.LU R244, [R1+0x26c] ;  /* 0x00026c0001f47983 */ /* 0x000f280000300800 */
[----:B------:R-:W4:Y:S04]  /*15090*/  LDL.LU R11, [R1+0x248] ;  /* 0x00024800010b7983 */ /* 0x000f280000300800 */
[----:B------:R0:W-:Y:S04]  /*150a0*/  STS.U16 [R159+0x180], R218 ;  /* 0x000180da9f007388 */ /* 0x0001e80000000400 */
        /* <DEDUP_REMOVED lines=10> */
[----:B0-----:R-:W4:Y:S04]  /*15150*/  LDL.LU R216, [R1+0x16c] ;  /* 0x00016c0001d87983 */ /* 0x001f280000300800 */
[----:B------:R-:W-:Y:S04]  /*15160*/  STS.U16 [R159+0x980], R240 ;  /* 0x000980f09f007388 */ /* 0x000fe80000000400 */
[----:B------:R0:W-:Y:S04]  /*15170*/  STS.U16 [R159+0xd80], R238 ;  /* 0x000d80ee9f007388 */ /* 0x0001e80000000400 */
[----:B0-----:R-:W4:Y:S04]  /*15180*/  LDL.LU R238, [R1+0x150] ;  /* 0x0001500001ee7983 */ /* 0x001f280000300800 */
[----:B------:R-:W4:Y:S04]  /*15190*/  LDL.LU R240, [R1+0x134] ;  /* 0x0001340001f07983 */ /* 0x000f280000300800 */
[----:B--2---:R0:W-:Y:S04]  /*151a0*/  STS.U16 [R159+0x1180], R22 ;  /* 0x001180169f007388 */ /* 0x0041e80000000400 */
[----:B0-----:R-:W2:Y:S04]  /*151b0*/  LDL.LU R22, [R1+0x11c] ;  /* 0x00011c0001167983 */ /* 0x001ea80000300800 */
[----:B---3--:R0:W-:Y:S04]  /*151c0*/  STS.U16 [R159+0x1580], R21 ;  /* 0x001580159f007388 */ /* 0x0081e80000000400 */
[----:B0-----:R-:W3:Y:S04]  /*151d0*/  LDL.LU R21, [R1+0xf0] ;  /* 0x0000f00001157983 */ /* 0x001ee80000300800 */
[----:B----4-:R0:W-:Y:S04]  /*151e0*/  STS.U16 [R159+0x1980], R12 ;  /* 0x0019800c9f007388 */ /* 0x0101e80000000400 */
[----:B------:R1:W-:Y:S04]  /*151f0*/  STS.U16 [R159+0x1d80], R219 ;  /* 0x001d80db9f007388 */ /* 0x0003e80000000400 */
[----:B0-----:R-:W4:Y:S04]  /*15200*/  LDL.LU R12, [R1+0xc8] ;  /* 0x0000c800010c7983 */ /* 0x001f280000300800 */
[----:B-1----:R-:W4:Y:S04]  /*15210*/  LDL.LU R219, [R1+0x94] ;  /* 0x0000940001db7983 */ /* 0x002f280000300800 */
[----:B------:R0:W-:Y:S04]  /*15220*/  STS.U16 [R159+0x2580], R11 ;  /* 0x0025800b9f007388 */ /* 0x0001e80000000400 */
[----:B0-----:R-:W4:Y:S04]  /*15230*/  LDL.LU R11, [R1+0x4c] ;  /* 0x00004c00010b7983 */ /* 0x001f280000300800 */
[----:B------:R0:W-:Y:S04]  /*15240*/  STS.U16 [R159+0x2980], R218 ;  /* 0x002980da9f007388 */ /* 0x0001e80000000400 */
[----:B0-----:R-:W4:Y:S04]  /*15250*/  LDL.LU R218, [R1+0x30] ;  /* 0x0000300001da7983 */ /* 0x001f280000300800 */
[----:B------:R-:W-:Y:S04]  /*15260*/  STS.U16 [R159+0x7180], R23 ;  /* 0x007180179f007388 */ /* 0x000fe80000000400 */
[----:B------:R0:W-:Y:S04]  /*15270*/  STS.U16 [R159+0x5180], R238 ;  /* 0x005180ee9f007388 */ /* 0x0001e80000000400 */
[----:B0-----:R-:W4:Y:S04]  /*15280*/  LDL.LU R238, [R1+0x2ec] ;  /* 0x0002ec0001ee7983 */ /* 0x001f280000300800 */
[----:B--2---:R0:W-:Y:S04]  /*15290*/  STS.U16 [R159+0x5980], R22 ;  /* 0x005980169f007388 */ /* 0x0041e80000000400 */
[----:B0-----:R-:W2:Y:S04]  /*152a0*/  LDL.LU R22, [R1+0x300] ;  /* 0x0003000001167983 */ /* 0x001ea80000300800 */
[----:B---3--:R0:W-:Y:S04]  /*152b0*/  STS.U16 [R159+0x5d80], R21 ;  /* 0x005d80159f007388 */ /* 0x0081e80000000400 */
[----:B0-----:R-:W3:Y:S04]  /*152c0*/  LDL.LU R21, [R1+0x2fc] ;  /* 0x0002fc0001157983 */ /* 0x001ee80000300800 */
[----:B----4-:R0:W-:Y:S04]  /*152d0*/  STS.U16 [R159+0x6580], R219 ;  /* 0x006580db9f007388 */ /* 0x0101e80000000400 */
[----:B------:R1:W-:Y:S04]  /*152e0*/  STS.U16 [R159+0x6180], R12 ;  /* 0x0061800c9f007388 */ /* 0x0003e80000000400 */
[----:B0-----:R-:W4:Y:S04]  /*152f0*/  LDL.LU R219, [R1+0x2e8] ;  /* 0x0002e80001db7983 */ /* 0x001f280000300800 */
[----:B------:R0:W-:Y:S04]  /*15300*/  STS.U16 [R159+0x6980], R11 ;  /* 0x0069800b9f007388 */ /* 0x0001e80000000400 */
[----:B-1----:R-:W4:Y:S04]  /*15310*/  LDL.LU R12, [R1+0x2d8] ;  /* 0x0002d800010c7983 */ /* 0x002f280000300800 */
[----:B0-----:R-:W4:Y:S04]  /*15320*/  LDL.LU R11, [R1+0x2bc] ;  /* 0x0002bc00010b7983 */ /* 0x001f280000300800 */
[----:B------:R-:W4:Y:S04]  /*15330*/  LDL.LU R23, [R1+0x2a4] ;  /* 0x0002a40001177983 */ /* 0x000f280000300800 */
[----:B------:R0:W-:Y:S04]  /*15340*/  STS.U16 [R159+0x6d80], R218 ;  /* 0x006d80da9f007388 */ /* 0x0001e80000000400 */
[----:B0-----:R-:W4:Y:S01]  /*15350*/  LDL.LU R218, [R1+0x290] ;  /* 0x0002900001da7983 */ /* 0x001f220000300800 */
[----:B------:R-:W-:Y:S01]  /*15360*/  FMNMX R211, R211, R221, !PT ;  /* 0x000000ddd3d37209 */ /* 0x000fe20007800000 */
[----:B------:R-:W-:-:S04]  /*15370*/  FFMA R215, R215, R252, -R5 ;  /* 0x000000fcd7d77223 */ /* 0x000fc80000000805 */
[----:B------:R-:W-:Y:S01]  /*15380*/  FFMA R156, R156, R252, -R211 ;  /* 0x000000fc9c9c7223 */ /* 0x000fe200000008d3 */
[----:B------:R-:W-:-:S03]  /*15390*/  FMUL R15, R215, 1.4426950216293334961 ;  /* 0x3fb8aa3bd70f7820 */ /* 0x000fc60000400000 */
[----:B------:R-:W-:Y:S01]  /*153a0*/  FMUL R156, R156, 1.4426950216293334961 ;  /* 0x3fb8aa3b9c9c7820 */ /* 0x000fe20000400000 */
[----:B------:R0:W-:Y:S03]  /*153b0*/  STS.U16 [R159+0x7d80], R246 ;  /* 0x007d80f69f007388 */ /* 0x0001e60000000400 */
[----:B------:R1:W-:Y:S01]  /*153c0*/  MUFU.EX2 R215, R156 ;  /* 0x0000009c00d77308 */ /* 0x0003e20000000800 */
[----:B------:R0:W-:Y:S04]  /*153d0*/  STS.U16 [R159+0x7980], R232 ;  /* 0x007980e89f007388 */ /* 0x0001e80000000400 */
[----:B------:R0:W-:Y:S01]  /*153e0*/  STS.U16 [R159+0x3980], R231 ;  /* 0x003980e79f007388 */ /* 0x0001e20000000400 */
[----:B-1----:R-:W-:-:S03]  /*153f0*/  LOP3.LUT R156, R4, 0x40, RZ, 0x3c, !PT ;  /* 0x00000040049c7812 */ /* 0x002fc600078e3cff */
[----:B0-----:R-:W4:Y:S04]  /*15400*/  LDL.LU R246, [R1+0x274] ;  /* 0x0002740001f67983 */ /* 0x001f280000300800 */
[----:B------:R-:W4:Y:S01]  /*15410*/  LDL.LU R232, [R1+0x25c] ;  /* 0x00025c0001e87983 */ /* 0x000f220000300800 */
[----:B------:R-:W-:-:S03]  /*15420*/  IADD3 R156, R0, R156, RZ ;  /* 0x0000009c009c7210 */ /* 0x000fc60007ffe0ff */
        /* <DEDUP_REMOVED lines=12> */
[----:B------:R-:W-:Y:S04]  /*154f0*/  STS.U16 [R159+0x2d80], R230 ;  /* 0x002d80e69f007388 */ /* 0x000fe80000000400 */
[----:B------:R-:W-:Y:S04]  /*15500*/  STS.U16 [R159+0x3180], R224 ;  /* 0x003180e09f007388 */ /* 0x000fe80000000400 */
[----:B------:R-:W-:Y:S04]  /*15510*/  STS.U16 [R159+0x3d80], R228 ;  /* 0x003d80e49f007388 */ /* 0x000fe80000000400 */
[----:B------:R0:W-:Y:S04]  /*15520*/  STS.U16 [R159+0x5580], R240 ;  /* 0x005580f09f007388 */ /* 0x0001e80000000400 */
[----:B------:R-:W-:Y:S04]  /*15530*/  STS.U16 [R159+0x7580], R16 ;  /* 0x007580109f007388 */ /* 0x000fe80000000400 */
[----:B-1----:R-:W4:Y:S04]  /*15540*/  LDL.LU R216, [R1+0x1b0] ;  /* 0x0001b00001d87983 */ /* 0x002f280000300800 */
[----:B0-----:R-:W4:Y:S04]  /*15550*/  LDL.LU R240, [R1+0x1a0] ;  /* 0x0001a00001f07983 */ /* 0x001f280000300800 */
[----:B------:R-:W-:Y:S04]  /*15560*/  STS.U16 [R156+0x600], R238 ;  /* 0x000600ee9c007388 */ /* 0x000fe80000000400 */
[----:B--2---:R-:W-:Y:S04]  /*15570*/  STS.U16 [R156+0xa00], R22 ;  /* 0x000a00169c007388 */ /* 0x004fe80000000400 */
[----:B---3--:R-:W-:Y:S04]  /*15580*/  STS.U16 [R156+0xe00], R21 ;  /* 0x000e00159c007388 */ /* 0x008fe80000000400 */
[----:B----4-:R0:W-:Y:S04]  /*15590*/  STS.U16 [R156+0x1200], R219 ;  /* 0x001200db9c007388 */ /* 0x0101e80000000400 */
[----:B0-----:R-:W2:Y:S04]  /*155a0*/  LDL.LU R219, [R1+0x188] ;  /* 0x0001880001db7983 */ /* 0x001ea80000300800 */
[----:B------:R-:W3:Y:S04]  /*155b0*/  LDL.LU R238, [R1+0x170] ;  /* 0x0001700001ee7983 */ /* 0x000ee80000300800 */
[----:B------:R-:W4:Y:S04]  /*155c0*/  LDL.LU R22, [R1+0x144] ;  /* 0x0001440001167983 */ /* 0x000f280000300800 */
[----:B------:R0:W-:Y:S04]  /*155d0*/  STS.U16 [R156+0x1600], R12 ;  /* 0x0016000c9c007388 */ /* 0x0001e80000000400 */
[----:B------:R-:W4:Y:S04]  /*155e0*/  LDL.LU R21, [R1+0x12c] ;  /* 0x00012c0001157983 */ /* 0x000f280000300800 */
[----:B------:R1:W-:Y:S04]  /*155f0*/  STS.U16 [R156+0x1a00], R11 ;  /* 0x001a000b9c007388 */ /* 0x0003e80000000400 */
[----:B0-----:R-:W4:Y:S04]  /*15600*/  LDL.LU R12, [R1+0x100] ;  /* 0x00010000010c7983 */ /* 0x001f280000300800 */
[----:B------:R0:W-:Y:S04]  /*15610*/  STS.U16 [R156+0x1e00], R23 ;  /* 0x001e00179c007388 */ /* 0x0001e80000000400 */
[----:B-1----:R-:W4:Y:S04]  /*15620*/  LDL.LU R11, [R1+0xd4] ;  /* 0x0000d400010b7983 */ /* 0x002f280000300800 */
[----:B0-----:R-:W4:Y:S04]  /*15630*/  LDL.LU R23, [R1+0xac] ;  /* 0x0000ac0001177983 */ /* 0x001f280000300800 */
[----:B------:R0:W-:Y:S04]  /*15640*/  STS.U16 [R156+0x2200], R218 ;  /* 0x002200da9c007388 */ /* 0x0001e80000000400 */
[----:B0-----:R-:W4:Y:S04]  /*15650*/  LDL.LU R218, [R1+0x58] ;  /* 0x0000580001da7983 */ /* 0x001f280000300800 */
[----:B------:R-:W-:Y:S04]  /*15660*/  STS.U16 [R156+0x6e00], R220 ;  /* 0x006e00dc9c007388 */ /* 0x000fe80000000400 */
[----:B--2---:R0:W-:Y:S04]  /*15670*/  STS.U16 [R156+0x4e00], R219 ;  /* 0x004e00db9c007388 */ /* 0x0041e80000000400 */
[----:B---3--:R1:W-:Y:S04]  /*15680*/  STS.U16 [R156+0x5200], R238 ;  /* 0x005200ee9c007388 */ /* 0x0083e80000000400 */
[----:B0-----:R-:W2:Y:S04]  /*15690*/  LDL.LU R219, [R1+0x310] ;  /* 0x0003100001db7983 */ /* 0x001ea80000300800 */
[----:B----4-:R0:W-:Y:S04]  /*156a0*/  STS.U16 [R156+0x5600], R22 ;  /* 0x005600169c007388 */ /* 0x0101e80000000400 */
[----:B-1----:R-:W3:Y:S04]  /*156b0*/  LDL.LU R238, [R1+0x324] ;  /* 0x0003240001ee7983 */ /* 0x002ee80000300800 */
[----:B------:R1:W-:Y:S04]  /*156c0*/  STS.U16 [R156+0x5a00], R21 ;  /* 0x005a00159c007388 */ /* 0x0003e80000000400 */
[----:B0-----:R-:W4:Y:S04]  /*156d0*/  LDL.LU R22, [R1+0x314] ;  /* 0x0003140001167983 */ /* 0x001f280000300800 */
[----:B-1----:R-:W4:Y:S04]  /*156e0*/  LDL.LU R21, [R1+0x31c] ;  /* 0x00031c0001157983 */ /* 0x002f280000300800 */
[----:B------:R0:W-:Y:S04]  /*156f0*/  STS.U16 [R156+0x6a00], R218 ;  /* 0x006a00da9c007388 */ /* 0x0001e80000000400 */
[----:B0-----:R-:W4:Y:S04]  /*15700*/  LDL.LU R218, [R1+0x308] ;  /* 0x0003080001da7983 */ /* 0x001f280000300800 */
[----:B------:R-:W4:Y:S04]  /*15710*/  LDL.LU R220, [R1+0x2f4] ;  /* 0x0002f40001dc7983 */ /* 0x000f280000300800 */
[----:B------:R0:W-:Y:S04]  /*15720*/  STS.U16 [R156+0x5e00], R12 ;  /* 0x005e000c9c007388 */ /* 0x0001e80000000400 */
[----:B------:R1:W-:Y:S04]  /*15730*/  STS.U16 [R156+0x6200], R11 ;  /* 0x0062000b9c007388 */ /* 0x0003e80000000400 */
[----:B0-----:R-:W4:Y:S04]  /*15740*/  LDL.LU R12, [R1+0x2e0] ;  /* 0x0002e000010c7983 */ /* 0x001f280000300800 */
[----:B-1----:R-:W4:Y:S01]  /*15750*/  LDL.LU R11, [R1+0x2c8] ;  /* 0x0002c800010b7983 */ /* 0x002f220000300800 */
[----:B------:R-:W-:-:S04]  /*15760*/  FFMA R157, R157, R252, -R211 ;  /* 0x000000fc9d9d7223 */ /* 0x000fc800000008d3 */
[----:B------:R-:W-:-:S04]  /*15770*/  FMUL R157, R157, 1.4426950216293334961 ;  /* 0x3fb8aa3b9d9d7820 */ /* 0x000fc80000400000 */
[----:B------:R0:W-:Y:S01]  /*15780*/  MUFU.EX2 R224, R157 ;  /* 0x0000009d00e07308 */ /* 0x0001e20000000800 */
[----:B------:R-:W-:Y:S01]  /*15790*/  STS.U16 [R156+0x200], R226 ;  /* 0x000200e29c007388 */ /* 0x000fe20000000400 */
        /* <DEDUP_REMOVED lines=13> */
[----:B------:R-:W-:Y:S04]  /*15870*/  STS.U16 [R156+0x7200], R9 ;  /* 0x007200099c007388 */ /* 0x000fe80000000400 */
[----:B------:R-:W-:Y:S04]  /*15880*/  STS.U16 [R156+0x7600], R17 ;  /* 0x007600119c007388 */ /* 0x000fe80000000400 */
[----:B------:R-:W-:Y:S04]  /*15890*/  STS.U16 [R156+0x7a00], R234 ;  /* 0x007a00ea9c007388 */ /* 0x000fe80000000400 */
[----:B------:R-:W-:Y:S04]  /*158a0*/  STS.U16 [R156+0x7e00], R248 ;  /* 0x007e00f89c007388 */ /* 0x000fe80000000400 */
[----:B0-----:R-:W4:Y:S04]  /*158b0*/  LDL.LU R23, [R1+0x2ac] ;  /* 0x0002ac0001177983 */ /* 0x001f280000300800 */
[----:B--2---:R0:W-:Y:S04]  /*158c0*/  STS.U16 [R157+0x280], R219 ;  /* 0x000280db9d007388 */ /* 0x0041e80000000400 */
[----:B0-----:R-:W2:Y:S04]  /*158d0*/  LDL.LU R219, [R1+0x294] ;  /* 0x0002940001db7983 */ /* 0x001ea80000300800 */
[----:B------:R-:W2:Y:S04]  /*158e0*/  LDL.LU R248, [R1+0x264] ;  /* 0x0002640001f87983 */ /* 0x000ea80000300800 */
[----:B------:R-:W2:Y:S04]  /*158f0*/  LDL.LU R242, [R1+0x240] ;  /* 0x0002400001f27983 */ /* 0x000ea80000300800 */
[----:B------:R-:W2:Y:S04]  /*15900*/  LDL.LU R246, [R1+0x22c] ;  /* 0x00022c0001f67983 */ /* 0x000ea80000300800 */
[----:B------:R-:W2:Y:S04]  /*15910*/  LDL.LU R244, [R1+0x214] ;  /* 0x0002140001f47983 */ /* 0x000ea80000300800 */
[----:B------:R-:W2:Y:S04]  /*15920*/  LDL.LU R217, [R1+0x1fc] ;  /* 0x0001fc0001d97983 */ /* 0x000ea80000300800 */
[----:B------:R-:W2:Y:S04]  /*15930*/  LDL.LU R216, [R1+0x1e4] ;  /* 0x0001e40001d87983 */ /* 0x000ea80000300800 */
[----:B---3--:R0:W-:Y:S04]  /*15940*/  STS.U16 [R157+0x680], R238 ;  /* 0x000680ee9d007388 */ /* 0x0081e80000000400 */
[----:B------:R-:W3:Y:S04]  /*15950*/  LDL.LU R240, [R1+0x1c4] ;  /* 0x0001c40001f07983 */ /* 0x000ee80000300800 */
[----:B----4-:R-:W-:Y:S04]  /*15960*/  STS.U16 [R157+0xa80], R22 ;  /* 0x000a80169d007388 */ /* 0x010fe80000000400 */
[----:B0-----:R-:W4:Y:S04]  /*15970*/  LDL.LU R238, [R1+0x1ac] ;  /* 0x0001ac0001ee7983 */ /* 0x001f280000300800 */
[----:B------:R0:W-:Y:S04]  /*15980*/  STS.U16 [R157+0x1280], R218 ;  /* 0x001280da9d007388 */ /* 0x0001e80000000400 */
[----:B------:R1:W-:Y:S04]  /*15990*/  STS.U16 [R157+0x1680], R220 ;  /* 0x001680dc9d007388 */ /* 0x0003e80000000400 */
[----:B0-----:R-:W3:Y:S04]  /*159a0*/  LDL.LU R218, [R1+0x190] ;  /* 0x0001900001da7983 */ /* 0x001ee80000300800 */
[----:B------:R-:W4:Y:S04]  /*159b0*/  LDL.LU R22, [R1+0x178] ;  /* 0x0001780001167983 */ /* 0x000f280000300800 */
[----:B-1----:R-:W4:Y:S01]  /*159c0*/  LDL.LU R220, [R1+0x154] ;  /* 0x0001540001dc7983 */ /* 0x002f220000300800 */
[----:B------:R-:W-:Y:S01]  /*159d0*/  FMUL R162, R162, 1.4426950216293334961 ;  /* 0x3fb8aa3ba2a27820 */ /* 0x000fe20000400000 */
[----:B------:R-:W-:-:S02]  /*159e0*/  FFMA R158, R152, R252, -R211 ;  /* 0x000000fc989e7223 */ /* 0x000fc400000008d3 */
[----:B------:R0:W-:Y:S01]  /*159f0*/  STS.U16 [R157+0xe80], R21 ;  /* 0x000e80159d007388 */ /* 0x0001e20000000400 */
[----:B------:R1:W4:Y:S01]  /*15a00*/  MUFU.EX2 R152, R162 ;  /* 0x000000a200987308 */ /* 0x0003220000000800 */
[-CC-:B------:R-:W-:Y:S02]  /*15a10*/  FFMA R210, R210, R252.reuse, -R5.reuse ;  /* 0x000000fcd2d27223 */ /* 0x180fe40000000805 */
[----:B------:R0:W-:Y:S01]  /*15a20*/  STS.U16 [R157+0x1a80], R12 ;  /* 0x001a800c9d007388 */ /* 0x0001e20000000400 */
[-C--:B------:R-:W-:Y:S01]  /*15a30*/  FFMA R214, R214, R252.reuse, -R5 ;  /* 0x000000fcd6d67223 */ /* 0x080fe20000000805 */
[-CC-:B------:R-:W-:Y:S01]  /*15a40*/  FFMA R160, R160, R252.reuse, -R211.reuse ;  /* 0x000000fca0a07223 */ /* 0x180fe200000008d3 */
[-CC-:B------:R-:W-:Y:S01]  /*15a50*/  FFMA R161, R161, R252.reuse, -R211.reuse ;  /* 0x000000fca1a17223 */ /* 0x180fe200000008d3 */
[----:B------:R0:W-:Y:S01]  /*15a60*/  STS.U16 [R157+0x1e80], R11 ;  /* 0x001e800b9d007388 */ /* 0x0001e20000000400 */
[-CC-:B------:R-:W-:Y:S01]  /*15a70*/  FFMA R164, R164, R252.reuse, -R211.reuse ;  /* 0x000000fca4a47223 */ /* 0x180fe200000008d3 */
[----:B-1----:R-:W-:-:S02]  /*15a80*/  FFMA R162, R153, R252, -R211 ;  /* 0x000000fc99a27223 */ /* 0x002fc400000008d3 */
[----:B0-----:R-:W4:Y:S01]  /*15a90*/  LDL.LU R21, [R1+0x130] ;  /* 0x0001300001157983 */ /* 0x001f220000300800 */
        /* <DEDUP_REMOVED lines=9> */
[----:B------:R-:W4:Y:S01]  /*15b30*/  LDL.LU R11, [R1+0xec] ;  /* 0x0000ec00010b7983 */ /* 0x000f220000300800 */
[----:B------:R-:W-:-:S03]  /*15b40*/  FFMA R181, R181, R252, -R211 ;  /* 0x000000fcb5b57223 */ /* 0x000fc600000008d3 */
[----:B------:R-:W4:Y:S04]  /*15b50*/  LDL.LU R252, [R1+0x280] ;  /* 0x0002800001fc7983 */ /* 0x000f280000300800 */
[----:B------:R0:W-:Y:S04]  /*15b60*/  STS.U16 [R157+0x2280], R23 ;  /* 0x002280179d007388 */ /* 0x0001e80000000400 */
[----:B0-----:R-:W4:Y:S04]  /*15b70*/  LDL.LU R23, [R1+0xc0] ;  /* 0x0000c00001177983 */ /* 0x001f280000300800 */
[----:B--2---:R0:W-:Y:S04]  /*15b80*/  STS.U16 [R157+0x2680], R219 ;  /* 0x002680db9d007388 */ /* 0x0041e80000000400 */
[----:B0-----:R-:W2:Y:S04]  /*15b90*/  LDL.LU R219, [R1+0x60] ;  /* 0x0000600001db7983 */ /* 0x001ea80000300800 */
[----:B---3--:R0:W-:Y:S04]  /*15ba0*/  STS.U16 [R157+0x4e80], R218 ;  /* 0x004e80da9d007388 */ /* 0x0081e80000000400 */
[----:B----4-:R1:W-:Y:S04]  /*15bb0*/  STS.U16 [R157+0x5680], R220 ;  /* 0x005680dc9d007388 */ /* 0x0103e80000000400 */
[----:B0-----:R-:W3:Y:S04]  /*15bc0*/  LDL.LU R218, [R1+0x338] ;  /* 0x0003380001da7983 */ /* 0x001ee80000300800 */
[----:B-1----:R-:W4:Y:S04]  /*15bd0*/  LDL.LU R220, [R1+0x334] ;  /* 0x0003340001dc7983 */ /* 0x002f280000300800 */
[----:B------:R0:W-:Y:S04]  /*15be0*/  STS.U16 [R157+0x5280], R22 ;  /* 0x005280169d007388 */ /* 0x0001e80000000400 */
[----:B0-----:R-:W4:Y:S04]  /*15bf0*/  LDL.LU R22, [R1+0x33c] ;  /* 0x00033c0001167983 */ /* 0x001f280000300800 */
[----:B------:R0:W-:Y:S02]  /*15c00*/  STS.U16 [R157+0x2a80], R252 ;  /* 0x002a80fc9d007388 */ /* 0x0001e40000000400 */
[----:B0-----:R-:W0:Y:S01]  /*15c10*/  LDC R252, c[0x0][0x238] ;  /* 0x00008e00fffc7b82 */ /* 0x001e220000000800 */
[----:B------:R-:W-:-:S04]  /*15c20*/  FMUL R158, R158, 1.4426950216293334961 ;  /* 0x3fb8aa3b9e9e7820 */ /* 0x000fc80000400000 */
[----:B------:R1:W-:Y:S01]  /*15c30*/  MUFU.EX2 R153, R158 ;  /* 0x0000009e00997308 */ /* 0x0003e20000000800 */
[----:B------:R1:W-:Y:S04]  /*15c40*/  STS.U16 [R157+0x5e80], R12 ;  /* 0x005e800c9d007388 */ /* 0x0003e80000000400 */
[----:B------:R1:W-:Y:S04]  /*15c50*/  STS.U16 [R157+0x6e80], R3 ;  /* 0x006e80039d007388 */ /* 0x0003e80000000400 */
[----:B------:R0:W-:Y:S04]  /*15c60*/  STS.U16 [R157+0x4a80], R238 ;  /* 0x004a80ee9d007388 */ /* 0x0001e80000000400 */
[----:B-1----:R-:W4:Y:S04]  /*15c70*/  LDL.LU R12, [R1+0x32c] ;  /* 0x00032c00010c7983 */ /* 0x002f280000300800 */
[----:B------:R-:W4:Y:S01]  /*15c80*/  LDL.LU R3, [R1+0x320] ;  /* 0x0003200001037983 */ /* 0x000f220000300800 */
[-CC-:B0-----:R-:W-:Y:S01]  /*15c90*/  FFMA R156, R188, R252.reuse, -R211.reuse ;  /* 0x000000fcbc9c7223 */ /* 0x181fe200000008d3 */
[----:B------:R-:W-:-:S02]  /*15ca0*/  FFMA R158, R189, R252, -R211 ;  /* 0x000000fcbd9e7223 */ /* 0x000fc400000008d3 */
[----:B------:R-:W4:Y:S01]  /*15cb0*/  LDL.LU R238, [R1+0x30c] ;  /* 0x00030c0001ee7983 */ /* 0x000f220000300800 */
        /* <DEDUP_REMOVED lines=8> */
[----:B------:R0:W-:Y:S04]  /*15d40*/  STS.U16 [R157+0x6680], R23 ;  /* 0x006680179d007388 */ /* 0x0001e80000000400 */
[----:B------:R-:W-:Y:S04]  /*15d50*/  STS.U16 [R157+0x3a80], R244 ;  /* 0x003a80f49d007388 */ /* 0x000fe80000000400 */
[----:B------:R-:W-:Y:S04]  /*15d60*/  STS.U16 [R157+0x3e80], R217 ;  /* 0x003e80d99d007388 */ /* 0x000fe80000000400 */
[----:B0-----:R-:W4:Y:S04]  /*15d70*/  LDL.LU R23, [R1+0x2f8] ;  /* 0x0002f80001177983 */ /* 0x001f280000300800 */
[----:B------:R-:W-:Y:S04]  /*15d80*/  STS.U16 [R157+0x4280], R216 ;  /* 0x004280d89d007388 */ /* 0x000fe80000000400 */
[----:B------:R-:W-:Y:S04]  /*15d90*/  STS.U16 [R157+0x4680], R240 ;  /* 0x004680f09d007388 */ /* 0x000fe80000000400 */
[----:B------:R-:W-:Y:S04]  /*15da0*/  STS.U16 [R157+0x6280], R11 ;  /* 0x0062800b9d007388 */ /* 0x000fe80000000400 */
[----:B------:R-:W-:Y:S04]  /*15db0*/  STS.U16 [R157+0x7280], R10 ;  /* 0x0072800a9d007388 */ /* 0x000fe80000000400 */
[----:B------:R-:W-:Y:S04]  /*15dc0*/  STS.U16 [R157+0x7680], R18 ;  /* 0x007680129d007388 */ /* 0x000fe80000000400 */
[----:B------:R-:W-:Y:S04]  /*15dd0*/  STS.U16 [R157+0x7a80], R236 ;  /* 0x007a80ec9d007388 */ /* 0x000fe80000000400 */
[----:B------:R-:W-:Y:S01]  /*15de0*/  STS.U16 [R157+0x7e80], R250 ;  /* 0x007e80fa9d007388 */ /* 0x000fe20000000400 */
[-CC-:B------:R-:W-:Y:S01]  /*15df0*/  FFMA R184, R184, R252.reuse, -R211.reuse ;  /* 0x000000fcb8b87223 */ /* 0x180fe200000008d3 */
[-CC-:B------:R-:W-:Y:S01]  /*15e00*/  FFMA R185, R185, R252.reuse, -R211.reuse ;  /* 0x000000fcb9b97223 */ /* 0x180fe200000008d3 */
[-CC-:B------:R-:W-:Y:S01]  /*15e10*/  FFMA R192, R192, R252.reuse, -R211.reuse ;  /* 0x000000fcc0c07223 */ /* 0x180fe200000008d3 */
[--C-:B------:R-:W-:Y:S01]  /*15e20*/  FFMA R193, R193, R252, -R211.reuse ;  /* 0x000000fcc1c17223 */ /* 0x100fe200000008d3 */
[----:B--2---:R0:W-:Y:S04]  /*15e30*/  STS.U16 [R157+0x6a80], R219 ;  /* 0x006a80db9d007388 */ /* 0x0041e80000000400 */
[----:B0-----:R-:W2:Y:S04]  /*15e40*/  LDL.LU R219, [R1+0x2e4] ;  /* 0x0002e40001db7983 */ /* 0x001ea80000300800 */
[----:B------:R-:W2:Y:S04]  /*15e50*/  LDL.LU R21, [R1+0x2b8] ;  /* 0x0002b80001157983 */ /* 0x000ea80000300800 */
[----:B------:R-:W2:Y:S04]  /*15e60*/  LDL.LU R11, [R1+0x298] ;  /* 0x00029800010b7983 */ /* 0x000ea80000300800 */
[----:B---3--:R0:W-:Y:S04]  /*15e70*/  STS.U16 [R156+0x300], R218 ;  /* 0x000300da9c007388 */ /* 0x0081e80000000400 */
[----:B----4-:R1:W-:Y:S04]  /*15e80*/  STS.U16 [R156+0x700], R220 ;  /* 0x000700dc9c007388 */ /* 0x0103e80000000400 */
[----:B0-----:R-:W3:Y:S04]  /*15e90*/  LDL.LU R218, [R1+0x27c] ;  /* 0x00027c0001da7983 */ /* 0x001ee80000300800 */
[----:B-1----:R-:W4:Y:S04]  /*15ea0*/  LDL.LU R220, [R1+0x260] ;  /* 0x0002600001dc7983 */ /* 0x002f280000300800 */
        /* <DEDUP_REMOVED lines=8> */
[----:B0-----:R-:W4:Y:S04]  /*15f30*/  LDL.LU R22, [R1+0x168] ;  /* 0x0001680001167983 */ /* 0x001f280000300800 */
[----:B------:R-:W4:Y:S04]  /*15f40*/  LDL.LU R252, [R1+0x2cc] ;  /* 0x0002cc0001fc7983 */ /* 0x000f280000300800 */
[----:B------:R0:W-:Y:S04]  /*15f50*/  STS.U16 [R156+0xf00], R12 ;  /* 0x000f000c9c007388 */ /* 0x0001e80000000400 */
[----:B------:R1:W-:Y:S04]  /*15f60*/  STS.U16 [R156+0x1300], R3 ;  /* 0x001300039c007388 */ /* 0x0003e80000000400 */
[----:B------:R1:W-:Y:S04]  /*15f70*/  STS.U16 [R156+0x1700], R238 ;  /* 0x001700ee9c007388 */ /* 0x0003e80000000400 */
[----:B0-----:R-:W4:Y:S04]  /*15f80*/  LDL.LU R12, [R1+0x13c] ;  /* 0x00013c00010c7983 */ /* 0x001f280000300800 */
[----:B-1----:R-:W4:Y:S04]  /*15f90*/  LDL.LU R3, [R1+0x118] ;  /* 0x0001180001037983 */ /* 0x002f280000300800 */
[----:B------:R-:W4:Y:S04]  /*15fa0*/  LDL.LU R238, [R1+0xbb4] ;  /* 0x000bb40001ee7983 */ /* 0x000f280000300800 */
[----:B------:R0:W-:Y:S04]  /*15fb0*/  STS.U16 [R156+0x1b00], R23 ;  /* 0x001b00179c007388 */ /* 0x0001e80000000400 */
[----:B0-----:R-:W4:Y:S04]  /*15fc0*/  LDL.LU R23, [R1+0xe8] ;  /* 0x0000e80001177983 */ /* 0x001f280000300800 */
[----:B--2---:R0:W-:Y:S04]  /*15fd0*/  STS.U16 [R156+0x1f00], R219 ;  /* 0x001f00db9c007388 */ /* 0x0041e80000000400 */
[----:B0-----:R-:W2:Y:S04]  /*15fe0*/  LDL.LU R219, [R1+0xb8] ;  /* 0x0000b80001db7983 */ /* 0x001ea80000300800 */
[----:B------:R-:W-:Y:S04]  /*15ff0*/  STS.U16 [R156+0x2700], R21 ;  /* 0x002700159c007388 */ /* 0x000fe80000000400 */
[----:B------:R-:W-:Y:S04]  /*16000*/  STS.U16 [R156+0x2b00], R11 ;  /* 0x002b000b9c007388 */ /* 0x000fe80000000400 */
[----:B---3--:R-:W-:Y:S04]  /*16010*/  STS.U16 [R156+0x2f00], R218 ;  /* 0x002f00da9c007388 */ /* 0x008fe80000000400 */
[----:B----4-:R0:W-:Y:S02]  /*16020*/  STS.U16 [R156+0x2300], R252 ;  /* 0x002300fc9c007388 */ /* 0x0101e40000000400 */
[----:B0-----:R-:W0:Y:S02]  /*16030*/  LDC R252, c[0x0][0x238] ;  /* 0x00008e00fffc7b82 */ /* 0x001e240000000800 */
[----:B0-----:R-:W-:-:S02]  /*16040*/  FFMA R196, R196, R252, -R211 ;  /* 0x000000fcc4c47223 */ /* 0x001fc400000008d3 */
[----:B------:R-:W3:Y:S04]  /*16050*/  LDL.LU R252, [R1+0x238] ;  /* 0x0002380001fc7983 */ /* 0x000ee80000300800 */
[----:B------:R-:W4:Y:S04]  /*16060*/  LDL.LU R21, [R1+0xbb0] ;  /* 0x000bb00001157983 */ /* 0x000f280000300800 */
[----:B------:R-:W4:Y:S04]  /*16070*/  LDL.LU R11, [R1+0xbac] ;  /* 0x000bac00010b7983 */ /* 0x000f280000300800 */
[----:B------:R-:W4:Y:S04]  /*16080*/  LDL.LU R218, [R1+0xba8] ;  /* 0x000ba80001da7983 */ /* 0x000f280000300800 */
[----:B------:R0:W-:Y:S04]  /*16090*/  STS.U16 [R156+0x3300], R220 ;  /* 0x003300dc9c007388 */ /* 0x0001e80000000400 */
[----:B0-----:R-:W4:Y:S04]  /*160a0*/  LDL.LU R220, [R1+0xba4] ;  /* 0x000ba40001dc7983 */ /* 0x001f280000300800 */
[----:B------:R0:W-:Y:S04]  /*160b0*/  STS.U16 [R156+0x5f00], R3 ;  /* 0x005f00039c007388 */ /* 0x0001e80000000400 */
[----:B------:R1:W-:Y:S04]  /*160c0*/  STS.U16 [R156+0x4300], R248 ;  /* 0x004300f89c007388 */ /* 0x0003e80000000400 */
[----:B------:R1:W-:Y:S04]  /*160d0*/  STS.U16 [R156+0x4700], R246 ;  /* 0x004700f69c007388 */ /* 0x0003e80000000400 */
[----:B0-----:R-:W4:Y:S04]  /*160e0*/  LDL.LU R3, [R1+0x348] ;  /* 0x0003480001037983 */ /* 0x001f280000300800 */
[----:B-1----:R-:W4:Y:S04]  /*160f0*/  LDL.LU R248, [R1+0x344] ;  /* 0x0003440001f87983 */ /* 0x002f280000300800 */
        /* <DEDUP_REMOVED lines=12> */
[----:B-1----:R-:W4:Y:S04]  /*161c0*/  LDL.LU R23, [R1+0x2a0] ;  /* 0x0002a00001177983 */ /* 0x002f280000300800 */
[----:B--2---:R0:W-:Y:S04]  /*161d0*/  STS.U16 [R156+0x6700], R219 ;  /* 0x006700db9c007388 */ /* 0x0041e80000000400 */
[----:B0-----:R-:W2:Y:S04]  /*161e0*/  LDL.LU R219, [R1+0x28c] ;  /* 0x00028c0001db7983 */ /* 0x001ea80000300800 */
[----:B---3--:R0:W-:Y:S02]  /*161f0*/  STS.U16 [R156+0x3700], R252 ;  /* 0x003700fc9c007388 */ /* 0x0081e40000000400 */
[----:B0-----:R-:W0:Y:S02]  /*16200*/  LDC R252, c[0x0][0x238] ;  /* 0x00008e00fffc7b82 */ /* 0x001e240000000800 */
[----:B----4-:R1:W-:Y:S04]  /*16210*/  STS.U16 [R156+0x6f00], R218 ;  /* 0x006f00da9c007388 */ /* 0x0103e80000000400 */
[----:B-1----:R-:W3:Y:S04]  /*16220*/  LDL.LU R218, [R1+0x268] ;  /* 0x0002680001da7983 */ /* 0x002ee80000300800 */
[----:B------:R1:W-:Y:S01]  /*16230*/  STS.U16 [R156+0x6b00], R220 ;  /* 0x006b00dc9c007388 */ /* 0x0003e20000000400 */
[-CC-:B0-----:R-:W-:Y:S01]  /*16240*/  FFMA R197, R197, R252.reuse, -R211.reuse ;  /* 0x000000fcc5c57223 */ /* 0x181fe200000008d3 */
[-CC-:B------:R-:W-:Y:S01]  /*16250*/  FFMA R200, R200, R252.reuse, -R211.reuse ;  /* 0x000000fcc8c87223 */ /* 0x180fe200000008d3 */
[-CC-:B------:R-:W-:Y:S01]  /*16260*/  FFMA R201, R201, R252.reuse, -R211.reuse ;  /* 0x000000fcc9c97223 */ /* 0x180fe200000008d3 */
[----:B-1----:R-:W4:Y:S01]  /*16270*/  LDL.LU R220, [R1+0x244] ;  /* 0x0002440001dc7983 */ /* 0x002f220000300800 */
[-CC-:B------:R-:W-:Y:S01]  /*16280*/  FFMA R204, R204, R252.reuse, -R211.reuse ;  /* 0x000000fccccc7223 */ /* 0x180fe200000008d3 */
[----:B------:R-:W-:-:S02]  /*16290*/  FFMA R205, R205, R252, -R211 ;  /* 0x000000fccdcd7223 */ /* 0x000fc400000008d3 */
[----:B------:R-:W2:Y:S01]  /*162a0*/  LDL.LU R252, [R1+0x328] ;  /* 0x0003280001fc7983 */ /* 0x000ea20000300800 */
[----:B------:R-:W-:-:S03]  /*162b0*/  LOP3.LUT R157, R4, 0x70, RZ, 0x3c, !PT ;  /* 0x00000070049d7812 */ /* 0x000fc600078e3cff */
[----:B------:R0:W-:Y:S04]  /*162c0*/  STS.U16 [R156+0x7300], R11 ;  /* 0x0073000b9c007388 */ /* 0x0001e80000000400 */
[----:B------:R-:W-:Y:S01]  /*162d0*/  STS.U16 [R156+0x3b00], R250 ;  /* 0x003b00fa9c007388 */ /* 0x000fe20000000400 */
[----:B0-----:R-:W-:-:S03]  /*162e0*/  IADD3 R11, R0, R157, RZ ;  /* 0x0000009d000b7210 */ /* 0x001fc60007ffe0ff */
[----:B------:R-:W-:Y:S04]  /*162f0*/  STS.U16 [R156+0x3f00], R236 ;  /* 0x003f00ec9c007388 */ /* 0x000fe80000000400 */
[----:B------:R-:W-:Y:S04]  /*16300*/  STS.U16 [R156+0x7700], R21 ;  /* 0x007700159c007388 */ /* 0x000fe80000000400 */
[----:B------:R-:W-:Y:S04]  /*16310*/  STS.U16 [R156+0x7b00], R238 ;  /* 0x007b00ee9c007388 */ /* 0x000fe80000000400 */
[----:B------:R-:W-:Y:S04]  /*16320*/  STS.U16 [R156+0x7f00], R251 ;  /* 0x007f00fb9c007388 */ /* 0x000fe80000000400 */
[----:B------:R0:W-:Y:S04]  /*16330*/  STS.U16 [R11+0x380], R3 ;  /* 0x000380030b007388 */ /* 0x0001e80000000400 */
[----:B------:R1:W-:Y:S04]  /*16340*/  STS.U16 [R11+0x780], R248 ;  /* 0x000780f80b007388 */ /* 0x0003e80000000400 */
[----:B0-----:R-:W4:Y:S04]  /*16350*/  LDL.LU R3, [R1+0x210] ;  /* 0x0002100001037983 */ /* 0x001f280000300800 */
[----:B------:R-:W4:Y:S04]  /*16360*/  LDL.LU R251, [R1+0x1e0] ;  /* 0x0001e00001fb7983 */ /* 0x000f280000300800 */
[----:B------:R-:W4:Y:S04]  /*16370*/  LDL.LU R238, [R1+0x1bc] ;  /* 0x0001bc0001ee7983 */ /* 0x000f280000300800 */
[----:B------:R-:W4:Y:S04]  /*16380*/  LDL.LU R250, [R1+0x19c] ;  /* 0x00019c0001fa7983 */ /* 0x000f280000300800 */
[----:B------:R-:W4:Y:S04]  /*16390*/  LDL.LU R236, [R1+0x180] ;  /* 0x0001800001ec7983 */ /* 0x000f280000300800 */
[----:B------:R0:W-:Y:S04]  /*163a0*/  STS.U16 [R11+0xb80], R246 ;  /* 0x000b80f60b007388 */ /* 0x0001e80000000400 */
[----:B-1----:R-:W4:Y:S04]  /*163b0*/  LDL.LU R248, [R1+0x158] ;  /* 0x0001580001f87983 */ /* 0x002f280000300800 */
[----:B------:R1:W-:Y:S04]  /*163c0*/  STS.U16 [R11+0xf80], R216 ;  /* 0x000f80d80b007388 */ /* 0x0003e80000000400 */
[----:B0-----:R-:W4:Y:S04]  /*163d0*/  LDL.LU R246, [R1+0x138] ;  /* 0x0001380001f67983 */ /* 0x001f280000300800 */
[----:B-1----:R0:W5:Y:S04]  /*163e0*/  LDL.LU R216, [R1+0xba0] ;  /* 0x000ba00001d87983 */ /* 0x0021680000300800 */
[----:B--2---:R1:W-:Y:S02]  /*163f0*/  STS.U16 [R11+0x1380], R252 ;  /* 0x001380fc0b007388 */ /* 0x0043e40000000400 */
[----:B-1----:R-:W1:Y:S02]  /*16400*/  LDC R252, c[0x0][0x238] ;  /* 0x00008e00fffc7b82 */ /* 0x002e640000000800 */
[----:B-1----:R-:W-:-:S02]  /*16410*/  FFMA R208, R208, R252, -R211 ;  /* 0x000000fcd0d07223 */ /* 0x002fc400000008d3 */
[----:B------:R-:W2:Y:S04]  /*16420*/  LDL.LU R252, [R1+0x2c0] ;  /* 0x0002c00001fc7983 */ /* 0x000ea80000300800 */
[----:B------:R1:W-:Y:S04]  /*16430*/  STS.U16 [R11+0x1780], R217 ;  /* 0x001780d90b007388 */ /* 0x0003e80000000400 */
[----:B------:R0:W-:Y:S04]  /*16440*/  STS.U16 [R11+0x1b80], R240 ;  /* 0x001b80f00b007388 */ /* 0x0001e80000000400 */
[----:B------:R3:W-:Y:S04]  /*16450*/  STS.U16 [R11+0x1f80], R22 ;  /* 0x001f80160b007388 */ /* 0x0007e80000000400 */
[----:B-1----:R1:W5:Y:S04]  /*16460*/  LDL.LU R217, [R1+0xb9c] ;  /* 0x000b9c0001d97983 */ /* 0x0023680000300800 */
[----:B0-----:R-:W4:Y:S04]  /*16470*/  LDL.LU R240, [R1+0xb98] ;  /* 0x000b980001f07983 */ /* 0x001f280000300800 */
[----:B---3--:R-:W3:Y:S04]  /*16480*/  LDL.LU R22, [R1+0xb94] ;  /* 0x000b940001167983 */ /* 0x008ee80000300800 */
[----:B------:R0:W-:Y:S04]  /*16490*/  STS.U16 [R11+0x2380], R12 ;  /* 0x0023800c0b007388 */ /* 0x0001e80000000400 */
[----:B0-----:R-:W3:Y:S04]  /*164a0*/  LDL.LU R12, [R1+0xb90] ;  /* 0x000b9000010c7983 */ /* 0x001ee80000300800 */
[----:B--2---:R0:W-:Y:S02]  /*164b0*/  STS.U16 [R11+0x2780], R252 ;  /* 0x002780fc0b007388 */ /* 0x0041e40000000400 */
[----:B0-----:R-:W0:Y:S02]  /*164c0*/  LDC R252, c[0x0][0x238] ;  /* 0x00008e00fffc7b82 */ /* 0x001e240000000800 */
[----:B0-----:R-:W-:-:S02]  /*164d0*/  FFMA R209, R209, R252, -R211 ;  /* 0x000000fcd1d17223 */ /* 0x001fc400000008d3 */
[----:B------:R-:W2:Y:S04]  /*164e0*/  LDL.LU R252, [R1+0x228] ;  /* 0x0002280001fc7983 */ /* 0x000ea80000300800 */
[----:B------:R0:W-:Y:S04]  /*164f0*/  STS.U16 [R11+0x2b80], R23 ;  /* 0x002b80170b007388 */ /* 0x0001e80000000400 */
[----:B------:R1:W-:Y:S04]  /*16500*/  STS.U16 [R11+0x2f80], R219 ;  /* 0x002f80db0b007388 */ /* 0x0003e80000000400 */
[----:B------:R4:W-:Y:S04]  /*16510*/  STS.U16 [R11+0x3380], R218 ;  /* 0x003380da0b007388 */ /* 0x0009e80000000400 */
[----:B0-----:R-:W3:Y:S04]  /*16520*/  LDL.LU R23, [R1+0xb8c] ;  /* 0x000b8c0001177983 */ /* 0x001ee80000300800 */
[----:B-1----:R-:W3:Y:S04]  /*16530*/  LDL.LU R219, [R1+0xb88] ;  /* 0x000b880001db7983 */ /* 0x002ee80000300800 */
[----:B----4-:R-:W4:Y:S04]  /*16540*/  LDL.LU R218, [R1+0xb84] ;  /* 0x000b840001da7983 */ /* 0x010f280000300800 */
[----:B------:R0:W-:Y:S04]  /*16550*/  STS.U16 [R11+0x3780], R220 ;  /* 0x003780dc0b007388 */ /* 0x0001e80000000400 */
[----:B0-----:R-:W3:Y:S04]  /*16560*/  LDL.LU R220, [R1+0xb80] ;  /* 0x000b800001dc7983 */ /* 0x001ee80000300800 */
[----:B------:R-:W-:Y:S04]  /*16570*/  STS.U16 [R11+0x3f80], R3 ;  /* 0x003f80030b007388 */ /* 0x000fe80000000400 */
[----:B--2---:R0:W-:Y:S02]  /*16580*/  STS.U16 [R11+0x3b80], R252 ;  /* 0x003b80fc0b007388 */ /* 0x0041e40000000400 */
[----:B0-----:R-:W0:Y:S02]  /*16590*/  LDC R252, c[0x0][0x238] ;  /* 0x00008e00fffc7b82 */ /* 0x001e240000000800 */
[----:B0-----:R-:W-:-:S02]  /*165a0*/  FFMA R212, R212, R252, -R211 ;  /* 0x000000fcd4d47223 */ /* 0x001fc400000008d3 */
[----:B------:R-:W2:Y:S04]  /*165b0*/  LDL.LU R252, [R1+0x1f8] ;  /* 0x0001f80001fc7983 */ /* 0x000ea80000300800 */
[----:B------:R-:W2:Y:S04]  /*165c0*/  LDL.LU R3, [R1+0xb7c] ;  /* 0x000b7c0001037983 */ /* 0x000ea80000300800 */
        /* <DEDUP_REMOVED lines=8> */
[----:B------:R-:W-:Y:S04]  /*16650*/  STS.U16 [R11+0x6b80], R219 ;  /* 0x006b80db0b007388 */ /* 0x000fe80000000400 */
[----:B------:R-:W-:Y:S04]  /*16660*/  STS.U16 [R11+0x6f80], R23 ;  /* 0x006f80170b007388 */ /* 0x000fe80000000400 */
[----:B------:R0:W-:Y:S04]  /*16670*/  STS.U16 [R11+0x7380], R12 ;  /* 0x0073800c0b007388 */ /* 0x0001e80000000400 */
[----:B------:R-:W-:Y:S04]  /*16680*/  STS.U16 [R11+0x7780], R22 ;  /* 0x007780160b007388 */ /* 0x000fe80000000400 */
[----:B------:R-:W-:Y:S04]  /*16690*/  STS.U16 [R11+0x7b80], R240 ;  /* 0x007b80f00b007388 */ /* 0x000fe80000000400 */
[----:B------:R-:W-:Y:S01]  /*166a0*/  STS.U16 [R11+0x7f80], R222 ;  /* 0x007f80de0b007388 */ /* 0x000fe20000000400 */
[----:B------:R-:W-:Y:S01]  /*166b0*/  FMUL R155, R190, 1.4426950216293334961 ;  /* 0x3fb8aa3bbe9b7820 */ /* 0x000fe20000400000 */
        /* <DEDUP_REMOVED lines=9> */
[----:B------:R-:W-:Y:S01]  /*16750*/  FADD R156, -R211, R221 ;  /* 0x000000ddd39c7221 */ /* 0x000fe20000000100 */
[----:B------:R-:W-:Y:S01]  /*16760*/  FMUL R198, R202, 1.4426950216293334961 ;  /* 0x3fb8aa3bcac67820 */ /* 0x000fe20000400000 */
[----:B------:R-:W-:Y:S01]  /*16770*/  FMUL R196, R197, 1.4426950216293334961 ;  /* 0x3fb8aa3bc5c47820 */ /* 0x000fe20000400000 */
[----:B------:R-:W-:Y:S01]  /*16780*/  FMUL R202, R206, 1.4426950216293334961 ;  /* 0x3fb8aa3bceca7820 */ /* 0x000fe20000400000 */
[----:B------:R-:W-:Y:S01]  /*16790*/  FMUL R197, R200, 1.4426950216293334961 ;  /* 0x3fb8aa3bc8c57820 */ /* 0x000fe20000400000 */
[----:B------:R1:W-:Y:S01]  /*167a0*/  MUFU.EX2 R4, R201 ;  /* 0x000000c900047308 */ /* 0x0003e20000000800 */
[----:B------:R-:W-:Y:S01]  /*167b0*/  FMUL R206, R210, 1.4426950216293334961 ;  /* 0x3fb8aa3bd2ce7820 */ /* 0x000fe20000400000 */
[----:B------:R-:W-:Y:S01]  /*167c0*/  FMUL R21, R204, 1.4426950216293334961 ;  /* 0x3fb8aa3bcc157820 */ /* 0x000fe20000400000 */
[----:B------:R-:W-:Y:S01]  /*167d0*/  FMUL R200, R205, 1.4426950216293334961 ;  /* 0x3fb8aa3bcdc87820 */ /* 0x000fe20000400000 */
[----:B------:R-:W-:Y:S01]  /*167e0*/  FMUL R154, R154, 1.4426950216293334961 ;  /* 0x3fb8aa3b9a9a7820 */ /* 0x000fe20000400000 */
[----:B------:R-:W-:Y:S01]  /*167f0*/  FMUL R210, R214, 1.4426950216293334961 ;  /* 0x3fb8aa3bd6d27820 */ /* 0x000fe20000400000 */
[----:B------:R-:W-:Y:S01]  /*16800*/  FMUL R16, R164, 1.4426950216293334961 ;  /* 0x3fb8aa3ba4107820 */ /* 0x000fe20000400000 */
[----:B------:R-:W-:Y:S01]  /*16810*/  FMUL R9, R176, 1.4426950216293334961 ;  /* 0x3fb8aa3bb0097820 */ /* 0x000fe20000400000 */
[----:B------:R3:W-:Y:S01]  /*16820*/  MUFU.EX2 R19, R20 ;  /* 0x0000001400137308 */ /* 0x0007e20000000800 */
[----:B-1----:R-:W-:Y:S01]  /*16830*/  FMUL R201, R208, 1.4426950216293334961 ;  /* 0x3fb8aa3bd0c97820 */ /* 0x002fe20000400000 */
[----:B------:R-:W-:Y:S01]  /*16840*/  FMUL R17, R177, 1.4426950216293334961 ;  /* 0x3fb8aa3bb1117820 */ /* 0x000fe20000400000 */
[----:B------:R-:W-:Y:S01]  /*16850*/  FMUL R10, R158, 1.4426950216293334961 ;  /* 0x3fb8aa3b9e0a7820 */ /* 0x000fe20000400000 */
[----:B------:R-:W-:Y:S01]  /*16860*/  FMUL R204, R209, 1.4426950216293334961 ;  /* 0x3fb8aa3bd1cc7820 */ /* 0x000fe20000400000 */
[----:B------:R-:W-:Y:S01]  /*16870*/  FMUL R205, R212, 1.4426950216293334961 ;  /* 0x3fb8aa3bd4cd7820 */ /* 0x000fe20000400000 */
[----:B------:R-:W-:Y:S01]  /*16880*/  FMUL R156, R156, 1.4426950216293334961 ;  /* 0x3fb8aa3b9c9c7820 */ /* 0x000fe20000400000 */
[----:B------:R-:W-:Y:S01]  /*16890*/  FMUL R166, R166, 1.4426950216293334961 ;  /* 0x3fb8aa3ba6a67820 */ /* 0x000fe20000400000 */
[----:B---3--:R-:W-:Y:S01]  /*168a0*/  FMUL R20, R186, 1.4426950216293334961 ;  /* 0x3fb8aa3bba147820 */ /* 0x008fe20000400000 */
        /* <DEDUP_REMOVED lines=20> */
[----:B0-----:R-:W0:Y:S08]  /*169f0*/  MUFU.EX2 R12, R156 ;  /* 0x0000009c000c7308 */ /* 0x001e300000000800 */
[----:B------:R-:W-:Y:S08]  /*16a00*/  MUFU.EX2 R233, R166 ;  /* 0x000000a600e97308 */ /* 0x000ff00000000800 */
        /* <DEDUP_REMOVED lines=16> */
[----:B------:R-:W-:Y:S01]  /*16b10*/  MUFU.EX2 R198, R198 ;  /* 0x000000c600c67308 */ /* 0x000fe20000000800 */
[----:B--2---:R1:W-:Y:S04]  /*16b20*/  STS.U16 [R11+0x4380], R252 ;  /* 0x004380fc0b007388 */ /* 0x0043e80000000400 */
[----:B------:R2:W-:Y:S01]  /*16b30*/  STS.U16 [R11+0x5f80], R3 ;  /* 0x005f80030b007388 */ /* 0x0005e20000000400 */
[----:B------:R3:W-:Y:S06]  /*16b40*/  MEMBAR.ALL.CTA ;  /* 0x0000000000007992 */ /* 0x0007ec0000008000 */
[----:B---3--:R-:W3:Y:S01]  /*16b50*/  FENCE.VIEW.ASYNC.S ;  /* 0x00000000000073c6 */ /* 0x008ee20000000000 */
[----:B-1----:R-:W1:Y:S01]  /*16b60*/  LDC R252, c[0x0][0x238] ;  /* 0x00008e00fffc7b82 */ /* 0x002e620000000800 */
[----:B------:R-:W-:Y:S08]  /*16b70*/  MUFU.EX2 R199, R199 ;  /* 0x000000c700c77308 */ /* 0x000ff00000000800 */
[----:B------:R-:W-:Y:S08]  /*16b80*/  MUFU.EX2 R202, R202 ;  /* 0x000000ca00ca7308 */ /* 0x000ff00000000800 */
[----:B------:R-:W-:Y:S08]  /*16b90*/  MUFU.EX2 R203, R203 ;  /* 0x000000cb00cb7308 */ /* 0x000ff00000000800 */
[----:B------:R-:W-:Y:S01]  /*16ba0*/  MUFU.EX2 R206, R206 ;  /* 0x000000ce00ce7308 */ /* 0x000fe20000000800 */
[----:B-1----:R-:W-:-:S07]  /*16bb0*/  FFMA R213, R213, R252, -R211 ;  /* 0x000000fcd5d57223 */ /* 0x002fce00000008d3 */
[----:B------:R-:W-:Y:S01]  /*16bc0*/  MUFU.EX2 R207, R207 ;  /* 0x000000cf00cf7308 */ /* 0x000fe20000000800 */
[----:B------:R-:W-:-:S07]  /*16bd0*/  FMUL R208, R213, 1.4426950216293334961 ;  /* 0x3fb8aa3bd5d07820 */ /* 0x000fce0000400000 */
[----:B------:R-:W-:Y:S08]  /*16be0*/  MUFU.EX2 R210, R210 ;  /* 0x000000d200d27308 */ /* 0x000ff00000000800 */
[----:B------:R-:W-:Y:S08]  /*16bf0*/  MUFU.EX2 R15, R15 ;  /* 0x0000000f000f7308 */ /* 0x000ff00000000800 */
[----:B------:R-:W1:Y:S08]  /*16c00*/  MUFU.EX2 R214, R162 ;  /* 0x000000a200d67308 */ /* 0x000e700000000800 */
[----:B------:R-:W-:Y:S08]  /*16c10*/  MUFU.EX2 R228, R160 ;  /* 0x000000a000e47308 */ /* 0x000ff00000000800 */
[----:B------:R-:W4:Y:S08]  /*16c20*/  MUFU.EX2 R230, R161 ;  /* 0x000000a100e67308 */ /* 0x000f300000000800 */
[----:B------:R-:W-:Y:S08]  /*16c30*/  MUFU.EX2 R16, R16 ;  /* 0x0000001000107308 */ /* 0x000ff00000000800 */
[----:B------:R-:W3:Y:S08]  /*16c40*/  MUFU.EX2 R226, R165 ;  /* 0x000000a500e27308 */ /* 0x000ef00000000800 */
        /* <DEDUP_REMOVED lines=20> */
[----:B------:R-:W-:Y:S01]  /*16d90*/  MUFU.EX2 R205, R205 ;  /* 0x000000cd00cd7308 */ /* 0x000fe20000000800 */
[-C--:B------:R-:W-:Y:S01]  /*16da0*/  FMUL R26, R26, R152.reuse ;  /* 0x000000981a1a7220 */ /* 0x080fe20000400000 */
[-C--:B------:R-:W-:Y:S01]  /*16db0*/  FMUL R27, R27, R152.reuse ;  /* 0x000000981b1b7220 */ /* 0x080fe20000400000 */
[-C--:B------:R-:W-:Y:S01]  /*16dc0*/  FMUL R30, R30, R152.reuse ;  /* 0x000000981e1e7220 */ /* 0x080fe20000400000 */
[-C--:B------:R-:W-:Y:S01]  /*16dd0*/  FMUL R31, R31, R152.reuse ;  /* 0x000000981f1f7220 */ /* 0x080fe20000400000 */
[-C--:B------:R-:W-:Y:S01]  /*16de0*/  FMUL R34, R34, R152.reuse ;  /* 0x0000009822227220 */ /* 0x080fe20000400000 */
[-C--:B------:R-:W-:Y:S01]  /*16df0*/  FMUL R35, R35, R152.reuse ;  /* 0x0000009823237220 */ /* 0x080fe20000400000 */
[-C--:B------:R-:W-:Y:S01]  /*16e00*/  FMUL R38, R38, R152.reuse ;  /* 0x0000009826267220 */ /* 0x080fe20000400000 */
[----:B------:R-:W3:Y:S01]  /*16e10*/  MUFU.EX2 R208, R208 ;  /* 0x000000d000d07308 */ /* 0x000ee20000000800 */
[-C--:B------:R-:W-:Y:S01]  /*16e20*/  FMUL R39, R39, R152.reuse ;  /* 0x0000009827277220 */ /* 0x080fe20000400000 */
        /* <DEDUP_REMOVED lines=55> */
[----:B------:R-:W-:Y:S01]  /*171a0*/  FMUL R151, R151, R152 ;  /* 0x0000009897977220 */ /* 0x000fe20000400000 */
[-C--:B0-----:R-:W-:Y:S01]  /*171b0*/  FMUL R24, R24, R12.reuse ;  /* 0x0000000c18187220 */ /* 0x081fe20000400000 */
        /* <DEDUP_REMOVED lines=63> */
[----:B------:R-:W-:Y:S01]  /*175b0*/  F2FP.BF16.F32.PACK_AB R157, R247, R249 ;  /* 0x000000f9f79d723e */ /* 0x000fe200000010ff */
[----:B------:R-:W-:Y:S01]  /*175c0*/  UMOV UR6, UR58 ;  /* 0x0000003a00067c82 */ /* 0x000fe20008000000 */
[----:B-1----:R-:W-:Y:S01]  /*175d0*/  F2FP.BF16.F32.PACK_AB R156, R214, R153 ;  /* 0x00000099d69c723e */ /* 0x002fe200000010ff */
[----:B------:R-:W-:Y:S01]  /*175e0*/  UMOV UR7, UR59 ;  /* 0x0000003b00077c82 */ /* 0x000fe20008000000 */
[----:B------:R-:W-:Y:S01]  /*175f0*/  F2FP.BF16.F32.PACK_AB R158, R224, R215 ;  /* 0x000000d7e09e723e */ /* 0x000fe200000010ff */
[----:B--2---:R-:W2:Y:S01]  /*17600*/  LDL.LU R3, [R1+0xb78] ;  /* 0x000b780001037983 */ /* 0x004ea20000300800 */
[----:B------:R-:W-:-:S02]  /*17610*/  F2FP.BF16.F32.PACK_AB R159, R243, R245 ;  /* 0x000000f5f39f723e */ /* 0x000fc400000010ff */
[----:B----4-:R-:W-:Y:S01]  /*17620*/  F2FP.BF16.F32.PACK_AB R160, R230, R228 ;  /* 0x000000e4e6a0723e */ /* 0x010fe200000010ff */
[----:B------:R0:W5:Y:S01]  /*17630*/  LDL.LU R220, [R1+0xb74] ;  /* 0x000b740001dc7983 */ /* 0x0001620000300800 */
[----:B------:R-:W-:Y:S02]  /*17640*/  F2FP.BF16.F32.PACK_AB R161, R235, R237 ;  /* 0x000000edeba1723e */ /* 0x000fe400000010ff */
[----:B---3--:R-:W-:Y:S01]  /*17650*/  F2FP.BF16.F32.PACK_AB R162, R226, R16 ;  /* 0x00000010e2a2723e */ /* 0x008fe200000010ff */
[----:B------:R0:W5:Y:S01]  /*17660*/  LDL.LU R221, [R1+0xb70] ;  /* 0x000b700001dd7983 */ /* 0x0001620000300800 */
[----:B------:R-:W-:Y:S02]  /*17670*/  F2FP.BF16.F32.PACK_AB R163, R229, R233 ;  /* 0x000000e9e5a3723e */ /* 0x000fe400000010ff */
[----:B------:R-:W-:Y:S01]  /*17680*/  F2FP.BF16.F32.PACK_AB R164, R232, R231 ;  /* 0x000000e7e8a4723e */ /* 0x000fe200000010ff */
[----:B------:R0:W5:Y:S01]  /*17690*/  LDL.LU R218, [R1+0xb6c] ;  /* 0x000b6c0001da7983 */ /* 0x0001620000300800 */
[----:B------:R-:W-:-:S02]  /*176a0*/  F2FP.BF16.F32.PACK_AB R165, R225, R227 ;  /* 0x000000e3e1a5723e */ /* 0x000fc400000010ff */
[----:B------:R-:W-:Y:S01]  /*176b0*/  F2FP.BF16.F32.PACK_AB R166, R241, R239 ;  /* 0x000000eff1a6723e */ /* 0x000fe200000010ff */
[----:B------:R0:W5:Y:S01]  /*176c0*/  LDL.LU R219, [R1+0xb68] ;  /* 0x000b680001db7983 */ /* 0x0001620000300800 */
[----:B------:R-:W-:Y:S02]  /*176d0*/  F2FP.BF16.F32.PACK_AB R167, R6, R223 ;  /* 0x000000df06a7723e */ /* 0x000fe400000010ff */
[----:B------:R-:W-:Y:S01]  /*176e0*/  F2FP.BF16.F32.PACK_AB R168, R17, R9 ;  /* 0x0000000911a8723e */ /* 0x000fe200000010ff */
[----:B------:R-:W2:Y:S01]  /*176f0*/  LDL.LU R23, [R1+0xb64] ;  /* 0x000b640001177983 */ /* 0x000ea20000300800 */
[----:B------:R-:W-:Y:S02]  /*17700*/  F2FP.BF16.F32.PACK_AB R169, R8, R7 ;  /* 0x0000000708a9723e */ /* 0x000fe400000010ff */
[----:B------:R-:W-:Y:S01]  /*17710*/  F2FP.BF16.F32.PACK_AB R170, R242, R234 ;  /* 0x000000eaf2aa723e */ /* 0x000fe200000010ff */
[----:B------:R-:W3:Y:S01]  /*17720*/  LDL.LU R248, [R1+0x368] ;  /* 0x0003680001f87983 */ /* 0x000ee20000300800 */
[----:B------:R-:W-:-:S02]  /*17730*/  F2FP.BF16.F32.PACK_AB R171, R19, R13 ;  /* 0x0000000d13ab723e */ /* 0x000fc400000010ff */
[----:B------:R-:W-:Y:S01]  /*17740*/  F2FP.BF16.F32.PACK_AB R172, R188, R244 ;  /* 0x000000f4bcac723e */ /* 0x000fe200000010ff */
[----:B------:R-:W4:Y:S01]  /*17750*/  LDL.LU R246, [R1+0x36c] ;  /* 0x00036c0001f67983 */ /* 0x000f220000300800 */
[----:B------:R-:W-:Y:S02]  /*17760*/  F2FP.BF16.F32.PACK_AB R173, R154, R20 ;  /* 0x000000149aad723e */ /* 0x000fe400000010ff */
[----:B------:R-:W-:Y:S01]  /*17770*/  F2FP.BF16.F32.PACK_AB R174, R10, R189 ;  /* 0x000000bd0aae723e */ /* 0x000fe200000010ff */
[----:B------:R-:W2:Y:S01]  /*17780*/  LDL.LU R238, [R1+0x350] ;  /* 0x0003500001ee7983 */ /* 0x000ea20000300800 */
[----:B------:R-:W-:Y:S02]  /*17790*/  F2FP.BF16.F32.PACK_AB R175, R190, R155 ;  /* 0x0000009bbeaf723e */ /* 0x000fe400000010ff */
[----:B------:R-:W-:Y:S01]  /*177a0*/  F2FP.BF16.F32.PACK_AB R176, R192, R18 ;  /* 0x00000012c0b0723e */ /* 0x000fe200000010ff */
[----:B------:R-:W4:Y:S01]  /*177b0*/  LDL R236, [R1+0xb5c] ;  /* 0x000b5c0001ec7983 */ /* 0x000f220000100800 */
[----:B------:R-:W-:-:S02]  /*177c0*/  F2FP.BF16.F32.PACK_AB R177, R194, R191 ;  /* 0x000000bfc2b1723e */ /* 0x000fc400000010ff */
[----:B------:R-:W-:Y:S02]  /*177d0*/  F2FP.BF16.F32.PACK_AB R178, R196, R193 ;  /* 0x000000c1c4b2723e */ /* 0x000fe400000010ff */
[----:B------:R-:W-:Y:S02]  /*177e0*/  F2FP.BF16.F32.PACK_AB R179, R14, R195 ;  /* 0x000000c30eb3723e */ /* 0x000fe400000010ff */
[----:B------:R-:W-:Y:S02]  /*177f0*/  F2FP.BF16.F32.PACK_AB R180, R4, R197 ;  /* 0x000000c504b4723e */ /* 0x000fe400000010ff */
[----:B------:R-:W-:Y:S02]  /*17800*/  F2FP.BF16.F32.PACK_AB R181, R199, R198 ;  /* 0x000000c6c7b5723e */ /* 0x000fe400000010ff */
[----:B------:R-:W-:Y:S02]  /*17810*/  F2FP.BF16.F32.PACK_AB R182, R200, R21 ;  /* 0x00000015c8b6723e */ /* 0x000fe400000010ff */
[----:B------:R-:W-:-:S02]  /*17820*/  F2FP.BF16.F32.PACK_AB R183, R203, R202 ;  /* 0x000000cacbb7723e */ /* 0x000fc400000010ff */
[----:B------:R-:W-:Y:S02]  /*17830*/  F2FP.BF16.F32.PACK_AB R184, R204, R201 ;  /* 0x000000c9ccb8723e */ /* 0x000fe400000010ff */
[----:B------:R-:W-:Y:S02]  /*17840*/  F2FP.BF16.F32.PACK_AB R185, R207, R206 ;  /* 0x000000cecfb9723e */ /* 0x000fe400000010ff */
[----:B------:R-:W-:Y:S02]  /*17850*/  F2FP.BF16.F32.PACK_AB R186, R208, R205 ;  /* 0x000000cdd0ba723e */ /* 0x000fe400000010ff */
[----:B------:R-:W-:Y:S01]  /*17860*/  F2FP.BF16.F32.PACK_AB R187, R15, R210 ;  /* 0x000000d20fbb723e */ /* 0x000fe200000010ff */
[----:B------:R-:W-:Y:S06]  /*17870*/  BAR.SYNC.DEFER_BLOCKING 0x0 ;  /* 0x0000000000007b1d */ /* 0x000fec0000010000 */
[----:B------:R-:W-:-:S06]  /*17880*/  WARPGROUP.ARRIVE ;  /* 0x00000000000079c5 */ /* 0x000fcc0000000000 */
[----:B------:R-:W-:Y:S01]  /*17890*/  HGMMA.64x256x16.F32.BF16 R24, R156, gdesc[UR4], R24 ;  /* 0x03e000049c187df0 */ /* 0x000fe20008701818 */
[----:B------:R-:W-:Y:S01]  /*178a0*/  UMOV UR6, UR10 ;  /* 0x0000000a00067c82 */ /* 0x000fe20008000000 */
[----:B------:R-:W-:-:S15]  /*178b0*/  UMOV UR7, UR11 ;  /* 0x0000000b00077c82 */ /* 0x000fde0008000000 */
[----:B------:R-:W-:-:S11]  /*178c0*/  NOP ;  /* 0x0000000000007918 */ /* 0x000fd60000000000 */
        /* <DEDUP_REMOVED lines=18> */
[----:B------:R-:W-:Y:S01]  /*179f0*/  UMOV UR7, UR35 ;  /* 0x0000002300077c82 */ /* 0x000fe20008000000 */
[----:B------:R-:W-:Y:S01]  /*17a00*/  FADD R247, R249, R247 ;  /* 0x000000f7f9f77221 */ /* 0x000fe20000000000 */
[----:B------:R-:W-:-:S03]  /*17a10*/  FADD R153, R153, R214 ;  /* 0x000000d699997221 */ /* 0x000fc60000000000 */
        /* <DEDUP_REMOVED lines=9> */
[----:B------:R-:W-:-:S04]  /*17ab0*/  FADD R153, R16, R153 ;  /* 0x0000009910997221 */ /* 0x000fc80000000000 */
[----:B------:R-:W-:Y:S01]  /*17ac0*/  HGMMA.64x256x16.F32.BF16 R24, R180, gdesc[UR4], R24 ;  /* 0x03e00004b4187df0 */ /* 0x000fe20008701818 */
        /* <DEDUP_REMOVED lines=9> */
[----:B------:R-:W-:Y:S01]  /*17b60*/  FADD R153, R241, R153 ;  /* 0x00000099f1997221 */ /* 0x000fe20000000000 */
[----:B------:R-:W-:Y:S01]  /*17b70*/  UMOV UR6, UR38 ;  /* 0x0000002600067c82 */ /* 0x000fe20008000000 */
[----:B------:R-:W-:Y:S01]  /*17b80*/  UMOV UR7, UR39 ;  /* 0x0000002700077c82 */ /* 0x000fe20008000000 */
[----:B------:R-:W-:Y:S01]  /*17b90*/  FADD R247, R7, R247 ;  /* 0x000000f707f77221 */ /* 0x000fe20000000000 */
[----:B------:R-:W-:Y:S02]  /*17ba0*/  FADD R153, R9, R153 ;  /* 0x0000009909997221 */ /* 0x000fe40000000000 */
[----:B------:R-:W1:Y:S01]  /*17bb0*/  LDC R9, c[0x0][0x280] ;  /* 0x0000a000ff097b82 */ /* 0x000e620000000800 */
        /* <DEDUP_REMOVED lines=34> */
[----:B------:R-:W-:Y:S02]  /*17de0*/  HGMMA.64x256x16.F32.BF16 R24, R184, gdesc[UR4], R24, gsb0 ;  /* 0x03e00004b8187df0 */ /* 0x000fe40008001818 */
[----:B------:R-:W-:Y:S01]  /*17df0*/  FADD R247, R210, R247 ;  /* 0x000000f7d2f77221 */ /* 0x000fe20000000000 */
[----:B------:R-:W-:-:S03]  /*17e00*/  FADD R153, R205, R153 ;  /* 0x00000099cd997221 */ /* 0x000fc60000000000 */
[----:B------:R-:W-:Y:S01]  /*17e10*/  FADD R247, R15, R247 ;  /* 0x000000f70ff77221 */ /* 0x000fe20000000000 */
[----:B------:R-:W-:-:S04]  /*17e20*/  FADD R153, R208, R153 ;  /* 0x00000099d0997221 */ /* 0x000fc80000000000 */
[----:B------:R-:W0:Y:S04]  /*17e30*/  SHFL.BFLY PT, R4, R247, 0x2, 0x1f ;  /* 0x0c401f00f7047f89 */ /* 0x000e2800000e0000 */
[----:B------:R-:W1:Y:S01]  /*17e40*/  SHFL.BFLY PT, R6, R153, 0x2, 0x1f ;  /* 0x0c401f0099067f89 */ /* 0x000e6200000e0000 */
[----:B0-----:R-:W-:Y:S01]  /*17e50*/  FADD R4, R247, R4 ;  /* 0x00000004f7047221 */ /* 0x001fe20000000000 */
[----:B-1----:R-:W-:-:S04]  /*17e60*/  FADD R6, R153, R6 ;  /* 0x0000000699067221 */ /* 0x002fc80000000000 */
[----:B------:R-:W0:Y:S04]  /*17e70*/  SHFL.BFLY PT, R7, R4, 0x1, 0x1f ;  /* 0x0c201f0004077f89 */ /* 0x000e2800000e0000 */
[----:B------:R-:W1:Y:S01]  /*17e80*/  SHFL.BFLY PT, R8, R6, 0x1, 0x1f ;  /* 0x0c201f0006087f89 */ /* 0x000e6200000e0000 */
[----:B--2---:R-:W-:-:S05]  /*17e90*/  IADD3 R238, R238, 0x80, RZ ;  /* 0x00000080eeee7810 */ /* 0x004fca0007ffe0ff */
[----:B------:R2:W-:Y:S01]  /*17ea0*/  STL [R1+0x350], R238 ;  /* 0x000350ee01007387 */ /* 0x0005e20000100800 */
[----:B0-----:R-:W-:Y:S01]  /*17eb0*/  FADD R7, R4, R7 ;  /* 0x0000000704077221 */ /* 0x001fe20000000000 */
[----:B-1----:R-:W-:-:S03]  /*17ec0*/  FADD R8, R6, R8 ;  /* 0x0000000806087221 */ /* 0x002fc60000000000 */
[----:B---3--:R-:W-:Y:S01]  /*17ed0*/  FFMA R248, R152, R248, R7 ;  /* 0x000000f898f87223 */ /* 0x008fe20000000007 */
[----:B----4-:R-:W-:-:S04]  /*17ee0*/  FFMA R246, R12, R246, R8 ;  /* 0x000000f60cf67223 */ /* 0x010fc80000000008 */
[----:B------:R2:W-:Y:S04]  /*17ef0*/  STL [R1+0x368], R248 ;  /* 0x000368f801007387 */ /* 0x0005e80000100800 */
[----:B------:R2:W-:Y:S04]  /*17f00*/  STL [R1+0x36c], R246 ;  /* 0x00036cf601007387 */ /* 0x0005e80000100800 */
[----:B------:R2:W-:Y:S04]  /*17f10*/  STL [R1+0x354], R211 ;  /* 0x000354d301007387 */ /* 0x0005e80000100800 */
[----:B------:R2:W-:Y:S01]  /*17f20*/  STL [R1+0x34c], R5 ;  /* 0x00034c0501007387 */ /* 0x0005e20000100800 */
[----:B------:R-:W-:-:S02]  /*17f30*/  ISETP.GE.AND P0, PT, R238, R9, PT ;  /* 0x00000009ee00720c */ /* 0x000fc40003f06270 */
[----:B------:R-:W-:Y:S02]  /*17f40*/  LEA R3, R23, R3, 0x7 ;  /* 0x0000000317037211 */ /* 0x000fe400078e38ff */
[----:B------:R-:W-:Y:S02]  /*17f50*/  LEA R2, R236, R2, 0x7 ;  /* 0x00000002ec027211 */ /* 0x000fe400078e38ff */
[----:B------:R-:W-:Y:S02]  /*17f60*/  MOV R6, R211 ;  /* 0x000000d300067202 */ /* 0x000fe40000000f00 */
[----:B------:R-:W-:Y:S01]  /*17f70*/  MOV R4, R5 ;  /* 0x0000000500047202 */ /* 0x000fe20000000f00 */
[----:B------:R-:W-:-:S04]  /*17f80*/  WARPGROUP.DEPBAR.LE gsb0, 0x0 ;  /* 0x00008000000079c5 */ /* 0x000fc80000010000 */
[----:B--2---:R-:W-:Y:S05]  /*17f90*/  @!P0 BRA `(.L_x_1) ;  /* 0xffffff1800508947 */ /* 0x004fea000383ffff */
.L_x_0:
[----:B------:R-:W2:Y:S04]  /*17fa0*/  LDL.LU R13, [R1+0x368] ;  /* 0x00036800010d7983 */ /* 0x000ea80000300800 */
[----:B------:R-:W3:Y:S01]  /*17fb0*/  LDL.LU R11, [R1+0x36c] ;  /* 0x00036c00010b7983 */ /* 0x000ee20000300800 */
[----:B------:R-:W-:Y:S01]  /*17fc0*/  FMUL R154, R41, 0.25 ;  /* 0x3e800000299a7820 */ /* 0x000fe20000400000 */
[----:B------:R-:W-:Y:S01]  /*17fd0*/  FMUL R155, R40, 0.25 ;  /* 0x3e800000289b7820 */ /* 0x000fe20000400000 */
[----:B------:R-:W-:Y:S01]  /*17fe0*/  FMUL R156, R33, 0.25 ;  /* 0x3e800000219c7820 */ /* 0x000fe20000400000 */
[----:B------:R-:W0:Y:S01]  /*17ff0*/  S2R R222, SR_TID.X ;  /* 0x0000000000de7919 */ /* 0x000e220000002100 */
[----:B------:R-:W-:Y:S01]  /*18000*/  FMUL R157, R32, 0.25 ;  /* 0x3e800000209d7820 */ /* 0x000fe20000400000 */
[----:B------:R-:W-:Y:S01]  /*18010*/  FMUL R14, R39, 0.25 ;  /* 0x3e800000270e7820 */ /* 0x000fe20000400000 */
[----:B------:R-:W-:Y:S01]  /*18020*/  FMUL R15, R38, 0.25 ;  /* 0x3e800000260f7820 */ /* 0x000fe20000400000 */
[----:B------:R-:W1:Y:S01]  /*18030*/  S2R R7, SR_TID.X ;  /* 0x0000000000077919 */ /* 0x000e620000002100 */
[----:B------:R-:W-:Y:S01]  /*18040*/  FMUL R153, R44, 0.25 ;  /* 0x3e8000002c997820 */ /* 0x000fe20000400000 */
        /* <DEDUP_REMOVED lines=8> */
[----:B------:R-:W4:Y:S01]  /*180d0*/  S2R R238, SR_CTAID.X ;  /* 0x0000000000ee7919 */ /* 0x000f220000002500 */
[----:B------:R-:W3:Y:S01]  /*180e0*/  S2R R241, SR_CTAID.Y ;  /* 0x0000000000f17919 */ /* 0x000ee20000002600 */
[----:B0-----:R-:W-:-:S02]  /*180f0*/  LOP3.LUT R3, R222, 0x7, RZ, 0xc0, !PT ;  /* 0x00000007de037812 */ /* 0x001fc400078ec0ff */
[C---:B------:R-:W-:Y:S02]  /*18100*/  SHF.L.U32 R2, R222.reuse, 0x1, RZ ;  /* 0x00000001de027819 */ /* 0x040fe400000006ff */
[----:B------:R-:W-:Y:S02]  /*18110*/  LEA R8, R3, R0, 0x4 ;  /* 0x0000000003087211 */ /* 0x000fe400078e20ff */
[----:B------:R-:W-:Y:S02]  /*18120*/  SHF.L.U32 R9, R222, 0x2, RZ ;  /* 0x00000002de097819 */ /* 0x000fe400000006ff */
[----:B-1----:R-:W-:Y:S01]  /*18130*/  LOP3.LUT R12, R7, 0x7f, RZ, 0xc0, !PT ;  /* 0x0000007f070c7812 */ /* 0x002fe200078ec0ff */
[----:B------:R-:W-:Y:S01]  /*18140*/  IMAD R10, R3, -0x8, R8 ;  /* 0xfffffff8030a7824 */ /* 0x000fe200078e0208 */
[----:B------:R-:W-:Y:S02]  /*18150*/  LOP3.LUT R7, R2, 0xf8, RZ, 0xc0, !PT ;  /* 0x000000f802077812 */ /* 0x000fe400078ec0ff */
[----:B------:R-:W-:-:S02]  /*18160*/  LOP3.LUT R9, R9, 0xc0, RZ, 0xc0, !PT ;  /* 0x000000c009097812 */ /* 0x000fc400078ec0ff */
[----:B------:R-:W-:Y:S02]  /*18170*/  LEA R2, R12, R0, 0x4 ;  /* 0x000000000c027211 */ /* 0x000fe400078e20ff */
[----:B------:R-:W-:Y:S02]  /*18180*/  IADD3 R0, R0, R7, RZ ;  /* 0x0000000700007210 */ /* 0x000fe40007ffe0ff */
[----:B------:R-:W-:Y:S01]  /*18190*/  IADD3 R12, R9, R10, RZ ;  /* 0x0000000a090c7210 */ /* 0x000fe20007ffe0ff */
[----:B------:R-:W-:Y:S01]  /*181a0*/  FMUL R9, R150, 0.25 ;  /* 0x3e80000096097820 */ /* 0x000fe20000400000 */
[C---:B------:R-:W-:Y:S02]  /*181b0*/  LOP3.LUT R5, R222.reuse, 0x40, RZ, 0xc0, !PT ;  /* 0x00000040de057812 */ /* 0x040fe400078ec0ff */
[----:B------:R-:W-:Y:S01]  /*181c0*/  LOP3.LUT R3, R222, 0x8, RZ, 0xc0, !PT ;  /* 0x00000008de037812 */ /* 0x000fe200078ec0ff */
[----:B------:R-:W-:Y:S01]  /*181d0*/  BAR.SYNC.DEFER_BLOCKING 0x0 ;  /* 0x0000000000007b1d */ /* 0x000fe20000010000 */
[----:B------:R-:W-:-:S02]  /*181e0*/  ISETP.NE.U32.AND P0, PT, R5, RZ, PT ;  /* 0x000000ff0500720c */ /* 0x000fc40003f05070 */
[C---:B------:R-:W-:Y:S02]  /*181f0*/  SHF.L.U32 R5, R222.reuse, 0x3, RZ ;  /* 0x00000003de057819 */ /* 0x040fe400000006ff */
[----:B------:R-:W-:Y:S01]  /*18200*/  LEA R10, R3, R8, 0x7 ;  /* 0x00000008030a7211 */ /* 0x000fe200078e38ff */
[----:B------:R-:W-:Y:S01]  /*18210*/  FMUL R8, R151, 0.25 ;  /* 0x3e80000097087820 */ /* 0x000fe20000400000 */
[----:B------:R-:W-:Y:S02]  /*18220*/  LOP3.LUT R5, R5, 0x380, RZ, 0xc0, !PT ;  /* 0x0000038005057812 */ /* 0x000fe400078ec0ff */
[----:B------:R-:W-:Y:S01]  /*18230*/  LEA.HI R3, R3, R12, RZ, 0x1f ;  /* 0x0000000c03037211 */ /* 0x000fe200078ff8ff */
[----:B------:R-:W-:Y:S01]  /*18240*/  FMUL R12, R139, 0.25 ;  /* 0x3e8000008b0c7820 */ /* 0x000fe20000400000 */
[----:B------:R-:W-:Y:S01]  /*18250*/  IADD3 R5, R5, R10, RZ ;  /* 0x0000000a05057210 */ /* 0x000fe20007ffe0ff */
[----:B------:R-:W-:Y:S01]  /*18260*/  FMUL R10, R143, 0.25 ;  /* 0x3e8000008f0a7820 */ /* 0x000fe20000400000 */
[----:B------:R-:W-:-:S04]  /*18270*/  LOP3.LUT R240, R222, 0x3f, RZ, 0xc0, !PT ;  /* 0x0000003fdef07812 */ /* 0x000fc800078ec0ff */
[----:B----4-:R-:W-:Y:S02]  /*18280*/  LEA R238, R238, R240, 0x6 ;  /* 0x000000f0eeee7211 */ /* 0x010fe400078e30ff */
[----:B--2---:R-:W-:Y:S01]  /*18290*/  MOV R7, R13 ;  /* 0x0000000d00077202 */ /* 0x004fe20000000f00 */
[----:B------:R-:W-:-:S03]  /*182a0*/  FMUL R13, R130, 0.25 ;  /* 0x3e800000820d7820 */ /* 0x000fc60000400000 */
[----:B------:R-:W-:Y:S02]  /*182b0*/  FSETP.GT.AND P1, PT, |R7|, 8.50705917302346158658e+37, PT ;  /* 0x7e8000000700780b */ /* 0x000fe40003f24200 */
[----:B---3--:R-:W-:Y:S01]  /*182c0*/  MOV R18, R11 ;  /* 0x0000000b00127202 */ /* 0x008fe20000000f00 */
[----:B------:R-:W-:Y:S01]  /*182d0*/  FMUL R11, R26, 0.25 ;  /* 0x3e8000001a0b7820 */ /* 0x000fe20000400000 */
[----:B------:R-:W-:Y:S01]  /*182e0*/  FSEL R150, R9, R150, P1 ;  /* 0x0000009609967208 */ /* 0x000fe20000800000 */
        /* <DEDUP_REMOVED lines=57> */
[----:B------:R-:W-:-:S02]  /*18680*/  FSETP.GEU.AND P4, PT, R7, 1.175494350822287508e-38, PT ;  /* 0x008000000700780b */ /* 0x000fc40003f8e000 */
[----:B------:R-:W-:Y:S02]  /*18690*/  FSEL R9, R9, R58, P1 ;  /* 0x0000003a09097208 */ /* 0x000fe40000800000 */
[----:B------:R-:W-:Y:S01]  /*186a0*/  MOV R58, R18 ;  /* 0x00000012003a7202 */ /* 0x000fe20000000f00 */
[----:B------:R-:W-:Y:S01]  /*186b0*/  FMUL R18, R27, 0.25 ;  /* 0x3e8000001b127820 */ /* 0x000fe20000400000 */
[----:B------:R-:W-:Y:S01]  /*186c0*/  FSEL R82, R11, R82, P1 ;  /* 0x000000520b527208 */ /* 0x000fe20000800000 */
[----:B------:R-:W-:Y:S01]  /*186d0*/  FMUL R11, R74, 0.25 ;  /* 0x3e8000004a0b7820 */ /* 0x000fe20000400000 */
[C---:B------:R-:W-:Y:S02]  /*186e0*/  FSETP.GT.AND P2, PT, |R58|.reuse, 8.50705917302346158658e+37, PT ;  /* 0x7e8000003a00780b */ /* 0x040fe40003f44200 */
[----:B------:R-:W-:Y:S02]  /*186f0*/  FSETP.GEU.AND P3, PT, R58, 1.175494350822287508e-38, PT ;  /* 0x008000003a00780b */ /* 0x000fe40003f6e000 */
[----:B------:R-:W-:Y:S01]  /*18700*/  FSEL R154, R154, R41, P2 ;  /* 0x000000299a9a7208 */ /* 0x000fe20001000000 */
[----:B------:R-:W-:Y:S01]  /*18710*/  FMUL R41, R58, 8388608 ;  /* 0x4b0000003a297820 */ /* 0x000fe20000400000 */
[----:B------:R-:W-:Y:S01]  /*18720*/  FSEL R155, R155, R40, P2 ;  /* 0x000000289b9b7208 */ /* 0x000fe20001000000 */
[----:B------:R-:W-:Y:S01]  /*18730*/  FMUL R40, R7, 8388608 ;  /* 0x4b00000007287820 */ /* 0x000fe20000400000 */
[----:B------:R-:W-:-:S02]  /*18740*/  FSEL R156, R156, R33, P2 ;  /* 0x000000219c9c7208 */ /* 0x000fc40001000000 */
[----:B------:R-:W-:Y:S02]  /*18750*/  FSEL R33, R41, R58, !P3 ;  /* 0x0000003a29217208 */ /* 0x000fe40005800000 */
[----:B------:R-:W-:Y:S02]  /*18760*/  FSEL R157, R157, R32, P2 ;  /* 0x000000209d9d7208 */ /* 0x000fe40001000000 */
[----:B------:R-:W-:Y:S01]  /*18770*/  FSEL R95, R8, R95, P1 ;  /* 0x0000005f085f7208 */ /* 0x000fe20000800000 */
[----:B------:R-:W-:Y:S01]  /*18780*/  FMUL R8, R87, 0.25 ;  /* 0x3e80000057087820 */ /* 0x000fe20000400000 */
[----:B------:R-:W-:Y:S02]  /*18790*/  FSEL R32, R40, R7, !P4 ;  /* 0x0000000728207208 */ /* 0x000fe40006000000 */
[----:B------:R-:W-:Y:S01]  /*187a0*/  FSEL R119, R12, R119, P1 ;  /* 0x000000770c777208 */ /* 0x000fe20000800000 */
[----:B------:R-:W-:Y:S01]  /*187b0*/  FMUL R12, R99, 0.25 ;  /* 0x3e800000630c7820 */ /* 0x000fe20000400000 */
[----:B------:R-:W-:-:S02]  /*187c0*/  IADD3 R40, R33, -0x3f3504f3, RZ ;  /* 0xc0cafb0d21287810 */ /* 0x000fc40007ffe0ff */
[----:B------:R-:W-:Y:S01]  /*187d0*/  FSEL R130, R13, R130, P1 ;  /* 0x000000820d827208 */ /* 0x000fe20000800000 */
[----:B------:R-:W-:Y:S01]  /*187e0*/  FMUL R13, R110, 0.25 ;  /* 0x3e8000006e0d7820 */ /* 0x000fe20000400000 */
[----:B------:R-:W-:Y:S01]  /*187f0*/  FSEL R91, R10, R91, P1 ;  /* 0x0000005b0a5b7208 */ /* 0x000fe20000800000 */
[----:B------:R-:W-:Y:S01]  /*18800*/  FMUL R10, R83, 0.25 ;  /* 0x3e800000530a7820 */ /* 0x000fe20000400000 */
[----:B------:R-:W-:Y:S01]  /*18810*/  FSEL R74, R11, R74, P1 ;  /* 0x0000004a0b4a7208 */ /* 0x000fe20000800000 */
[----:B------:R-:W-:Y:S01]  /*18820*/  FMUL R11, R62, 0.25 ;  /* 0x3e8000003e0b7820 */ /* 0x000fe20000400000 */
[C---:B------:R-:W-:Y:S01]  /*18830*/  FSETP.GEU.AND P5, PT, |R7|.reuse, 1.175494350822287508e-38, PT ;  /* 0x008000000700780b */ /* 0x040fe20003fae200 */
[----:B------:R-:W-:Y:S01]  /*18840*/  @P1 FMUL R7, R7, 0.25 ;  /* 0x3e80000007071820 */ /* 0x000fe20000400000 */
[----:B------:R-:W-:Y:S02]  /*18850*/  LOP3.LUT R158, R40, 0xff800000, RZ, 0xc0, !PT ;  /* 0xff800000289e7812 */ /* 0x000fe400078ec0ff */
[----:B------:R-:W-:Y:S01]  /*18860*/  FSEL R87, R8, R87, P1 ;  /* 0x0000005708577208 */ /* 0x000fe20000800000 */
[----:B------:R-:W-:Y:S01]  /*18870*/  FMUL R8, R75, 0.25 ;  /* 0x3e8000004b087820 */ /* 0x000fe20000400000 */
[----:B------:R-:W-:Y:S01]  /*18880*/  FSEL R39, R14, R39, P1 ;  /* 0x000000270e277208 */ /* 0x000fe20000800000 */
[----:B------:R-:W-:Y:S01]  /*18890*/  FMUL R14, R35, 0.25 ;  /* 0x3e800000230e7820 */ /* 0x000fe20000400000 */
[----:B------:R-:W-:-:S02]  /*188a0*/  FSEL R40, RZ, -23, P3 ;  /* 0xc1b80000ff287808 */ /* 0x000fc40001800000 */
[----:B------:R-:W-:Y:S01]  /*188b0*/  FSEL R99, R12, R99, P1 ;  /* 0x000000630c637208 */ /* 0x000fe20000800000 */
[----:B------:R-:W-:Y:S01]  /*188c0*/  FMUL R12, R79, 0.25 ;  /* 0x3e8000004f0c7820 */ /* 0x000fe20000400000 */
[C---:B------:R-:W-:Y:S01]  /*188d0*/  FSETP.GEU.AND P3, PT, |R58|.reuse, 1.175494350822287508e-38, PT ;  /* 0x008000003a00780b */ /* 0x040fe20003f6e200 */
[----:B------:R-:W-:Y:S01]  /*188e0*/  @P2 FMUL R58, R58, 0.25 ;  /* 0x3e8000003a3a2820 */ /* 0x000fe20000400000 */
        /* <DEDUP_REMOVED lines=19> */
[----:B------:R-:W-:Y:S01]  /*18a20*/  @!P5 FMUL R7, R7, 16777216 ;  /* 0x4b8000000707d820 */ /* 0x000fe20000400000 */
        /* <DEDUP_REMOVED lines=12> */
[----:B------:R-:W-:Y:S01]  /*18af0*/  FMUL R13, R50, 0.25 ;  /* 0x3e800000320d7820 */ /* 0x000fe20000400000 */
[----:B------:R-:W-:Y:S01]  /*18b00*/  FSEL R11, R11, R46, P1 ;  /* 0x0000002e0b0b7208 */ /* 0x000fe20000800000 */
[----:B------:R-:W0:Y:S01]  /*18b10*/  MUFU.RCP R160, R7 ;  /* 0x0000000700a07308 */ /* 0x000e220000001000 */
[----:B------:R-:W-:Y:S01]  /*18b20*/  FMUL R46, R49, 0.25 ;  /* 0x3e800000312e7820 */ /* 0x000fe20000400000 */
[----:B------:R-:W-:Y:S01]  /*18b30*/  FSEL R148, R15, R148, P2 ;  /* 0x000000940f947208 */ /* 0x000fe20001000000 */
[----:B------:R-:W-:Y:S01]  /*18b40*/  FMUL R15, R144, 0.25 ;  /* 0x3e800000900f7820 */ /* 0x000fe20000400000 */
[----:B------:R-:W-:Y:S01]  /*18b50*/  FSEL R162, R44, R29, P2 ;  /* 0x0000001d2ca27208 */ /* 0x000fe20001000000 */
[----:B------:R-:W-:Y:S01]  /*18b60*/  @!P5 FMUL R138, R138, 16777216 ;  /* 0x4b8000008a8ad820 */ /* 0x000fe20000400000 */
[----:B------:R-:W-:Y:S01]  /*18b70*/  FSEL R141, R14, R141, P2 ;  /* 0x0000008d0e8d7208 */ /* 0x000fe20001000000 */
[----:B------:R-:W-:Y:S01]  /*18b80*/  FMUL R14, R133, 0.25 ;  /* 0x3e800000850e7820 */ /* 0x000fe20000400000 */
[----:B------:R1:W2:Y:S01]  /*18b90*/  MUFU.RCP R29, R58 ;  /* 0x0000003a001d7308 */ /* 0x0002a20000001000 */
        /* <DEDUP_REMOVED lines=40> */
[----:B------:R-:W-:Y:S01]  /*18e20*/  @!P5 FMUL R12, R12, 16777216 ;  /* 0x4b8000000c0cd820 */ /* 0x000fe20000400000 */
[----:B------:R-:W-:Y:S01]  /*18e30*/  @!P5 FMUL R31, R31, 16777216 ;  /* 0x4b8000001f1fd820 */ /* 0x000fe20000400000 */
[----:B------:R-:W-:Y:S01]  /*18e40*/  FMUL R14, R113, 0.25 ;  /* 0x3e800000710e7820 */ /* 0x000fe20000400000 */
[----:B------:R-:W-:Y:S01]  /*18e50*/  FSEL R23, R23, R56, P2 ;  /* 0x0000003817177208 */ /* 0x000fe20001000000 */
[----:B------:R-:W-:Y:S01]  /*18e60*/  @!P5 FMUL R8, R8, 16777216 ;  /* 0x4b8000000808d820 */ /* 0x000fe20000400000 */
[----:B------:R-:W-:Y:S01]  /*18e70*/  @!P5 FMUL R9, R9, 16777216 ;  /* 0x4b8000000909d820 */ /* 0x000fe20000400000 */
[----:B------:R-:W-:Y:S01]  /*18e80*/  @!P5 FMUL R10, R10, 16777216 ;  /* 0x4b8000000a0ad820 */ /* 0x000fe20000400000 */
[----:B------:R-:W-:Y:S01]  /*18e90*/  @!P5 FMUL R13, R13, 16777216 ;  /* 0x4b8000000d0dd820 */ /* 0x000fe20000400000 */
[----:B------:R-:W-:Y:S01]  /*18ea0*/  @!P3 FMUL R24, R24, 16777216 ;  /* 0x4b8000001818b820 */ /* 0x000fe20000400000 */
[----:B------:R-:W-:Y:S01]  /*18eb0*/  FSEL R48, R47, R48, P2 ;  /* 0x000000302f307208 */ /* 0x000fe20001000000 */
[----:B------:R-:W-:Y:S01]  /*18ec0*/  @!P5 FMUL R26, R26, 16777216 ;  /* 0x4b8000001a1ad820 */ /* 0x000fe20000400000 */
[----:B------:R-:W-:Y:S01]  /*18ed0*/  @!P5 FMUL R30, R30, 16777216 ;  /* 0x4b8000001e1ed820 */ /* 0x000fe20000400000 */
[----:B------:R-:W-:Y:S01]  /*18ee0*/  @!P5 FMUL R27, R27, 16777216 ;  /* 0x4b8000001b1bd820 */ /* 0x000fe20000400000 */
[----:B------:R-:W-:Y:S01]  /*18ef0*/  @!P3 FMUL R162, R162, 16777216 ;  /* 0x4b800000a2a2b820 */ /* 0x000fe20000400000 */
[----:B------:R-:W-:Y:S01]  /*18f00*/  @!P3 FMUL R164, R164, 16777216 ;  /* 0x4b800000a4a4b820 */ /* 0x000fe20000400000 */
[----:B------:R-:W-:Y:S01]  /*18f10*/  @!P3 FMUL R166, R166, 16777216 ;  /* 0x4b800000a6a6b820 */ /* 0x000fe20000400000 */
[C---:B0-----:R-:W-:Y:S01]  /*18f20*/  FMUL R45, R160.reuse, R138 ;  /* 0x0000008aa02d7220 */ /* 0x041fe20000400000 */
[C---:B------:R-:W-:Y:S01]  /*18f30*/  FMUL R56, R160.reuse, R131 ;  /* 0x00000083a0387220 */ /* 0x040fe20000400000 */
[----:B------:R-:W-:Y:S01]  /*18f40*/  FSEL R140, R17, R140, P2 ;  /* 0x0000008c118c7208 */ /* 0x000fe20001000000 */
[----:B------:R-:W-:Y:S01]  /*18f50*/  FMUL R47, R160, R135 ;  /* 0x00000087a02f7220 */ /* 0x000fe20000400000 */
[----:B------:R-:W-:Y:S01]  /*18f60*/  FSEL R137, R16, R137, P2 ;  /* 0x0000008910897208 */ /* 0x000fe20001000000 */
[----:B------:R-:W-:Y:S01]  /*18f70*/  FMUL R138, R160, R51 ;  /* 0x00000033a08a7220 */ /* 0x000fe20000400000 */
[----:B------:R-:W-:Y:S01]  /*18f80*/  FSEL R22, R22, R57, P2 ;  /* 0x0000003916167208 */ /* 0x000fe20001000000 */
[----:B------:R-:W-:Y:S01]  /*18f90*/  FMUL R131, R160, R11 ;  /* 0x0000000ba0837220 */ /* 0x000fe20000400000 */
[----:B------:R-:W-:Y:S01]  /*18fa0*/  FMUL R16, R129, 0.25 ;  /* 0x3e80000081107820 */ /* 0x000fe20000400000 */
[----:B------:R-:W-:Y:S01]  /*18fb0*/  FMUL R17, R128, 0.25 ;  /* 0x3e80000080117820 */ /* 0x000fe20000400000 */
[C---:B------:R-:W-:Y:S01]  /*18fc0*/  FMUL R57, R160.reuse, R130 ;  /* 0x00000082a0397220 */ /* 0x040fe20000400000 */
[C---:B-1----:R-:W-:Y:S01]  /*18fd0*/  FMUL R58, R160.reuse, R123 ;  /* 0x0000007ba03a7220 */ /* 0x042fe20000400000 */
[C---:B------:R-:W-:Y:S01]  /*18fe0*/  FMUL R51, R160.reuse, R50 ;  /* 0x00000032a0337220 */ /* 0x040fe20000400000 */
[C---:B------:R-:W-:Y:S01]  /*18ff0*/  FMUL R135, R160.reuse, R12 ;  /* 0x0000000ca0877220 */ /* 0x040fe20000400000 */
[C---:B------:R-:W-:Y:S01]  /*19000*/  FMUL R11, R160.reuse, R31 ;  /* 0x0000001fa00b7220 */ /* 0x040fe20000400000 */
[----:B------:R-:W-:Y:S01]  /*19010*/  FSEL R124, R15, R124, P2 ;  /* 0x0000007c0f7c7208 */ /* 0x000fe20001000000 */
[C---:B------:R-:W-:Y:S01]  /*19020*/  FMUL R130, R160.reuse, R8 ;  /* 0x00000008a0827220 */ /* 0x040fe20000400000 */
[C---:B------:R-:W-:Y:S01]  /*19030*/  FMUL R123, R160.reuse, R9 ;  /* 0x00000009a07b7220 */ /* 0x040fe20000400000 */
[C---:B------:R-:W-:Y:S01]  /*19040*/  FMUL R50, R160.reuse, R10 ;  /* 0x0000000aa0327220 */ /* 0x040fe20000400000 */
[----:B------:R-:W-:Y:S01]  /*19050*/  FMUL R12, R160, R13 ;  /* 0x0000000da00c7220 */ /* 0x000fe20000400000 */
[C---:B--2---:R-:W-:Y:S01]  /*19060*/  FMUL R31, R29.reuse, R24 ;  /* 0x000000181d1f7220 */ /* 0x044fe20000400000 */
[----:B------:R-:W-:Y:S01]  /*19070*/  FMUL R15, R112, 0.25 ;  /* 0x3e800000700f7820 */ /* 0x000fe20000400000 */
[----:B------:R-:W-:Y:S01]  /*19080*/  FSEL R113, R14, R113, P2 ;  /* 0x000000710e717208 */ /* 0x000fe20001000000 */
[C---:B------:R-:W-:Y:S01]  /*19090*/  FMUL R10, R160.reuse, R30 ;  /* 0x0000001ea00a7220 */ /* 0x040fe20000400000 */
[C---:B------:R-:W-:Y:S01]  /*190a0*/  FMUL R9, R29.reuse, R162 ;  /* 0x000000a21d097220 */ /* 0x040fe20000400000 */
[C---:B------:R-:W-:Y:S01]  /*190b0*/  FMUL R8, R29.reuse, R164 ;  /* 0x000000a41d087220 */ /* 0x040fe20000400000 */
[----:B------:R-:W-:Y:S01]  /*190c0*/  FMUL R166, R29, R166 ;  /* 0x000000a61da67220 */ /* 0x000fe20000400000 */
[C---:B------:R-:W-:Y:S01]  /*190d0*/  FMUL R13, R160.reuse, R26 ;  /* 0x0000001aa00d7220 */ /* 0x040fe20000400000 */
[----:B------:R-:W-:Y:S01]  /*190e0*/  FMUL R24, R160, R27 ;  /* 0x0000001ba0187220 */ /* 0x000fe20000400000 */
[----:B------:R-:W-:Y:S01]  /*190f0*/  FMUL R14, R101, 0.25 ;  /* 0x3e800000650e7820 */ /* 0x000fe20000400000 */
[----:B------:R-:W-:Y:S01]  /*19100*/  FSEL R129, R16, R129, P2 ;  /* 0x0000008110817208 */ /* 0x000fe20001000000 */
[----:B------:R-:W-:Y:S01]  /*19110*/  FMUL R16, R117, 0.25 ;  /* 0x3e80000075107820 */ /* 0x000fe20000400000 */
[----:B------:R-:W-:Y:S01]  /*19120*/  FSEL R128, R17, R128, P2 ;  /* 0x0000008011807208 */ /* 0x000fe20001000000 */
[----:B------:R-:W-:Y:S01]  /*19130*/  FMUL R17, R120, 0.25 ;  /* 0x3e80000078117820 */ /* 0x000fe20000400000 */
[----:B------:R-:W-:Y:S01]  /*19140*/  FSEL R112, R15, R112, P2 ;  /* 0x000000700f707208 */ /* 0x000fe20001000000 */
[----:B------:R-:W-:Y:S01]  /*19150*/  FMUL R15, R104, 0.25 ;  /* 0x3e800000680f7820 */ /* 0x000fe20000400000 */
[----:B------:R-:W-:Y:S01]  /*19160*/  F2FP.BF16.F32.PACK_AB R8, R8, R31 ;  /* 0x0000001f0808723e */ /* 0x000fe200000010ff */
[----:B------:R-:W-:Y:S01]  /*19170*/  FMUL R19, R136, 0.25 ;  /* 0x3e80000088137820 */ /* 0x000fe20000400000 */
[----:B------:R-:W-:Y:S01]  /*19180*/  F2FP.BF16.F32.PACK_AB R9, R9, R166 ;  /* 0x000000a60909723e */ /* 0x000fe200000010ff */
[----:B------:R-:W-:Y:S01]  /*19190*/  FMUL R43, R52, 0.25 ;  /* 0x3e800000342b7820 */ /* 0x000fe20000400000 */
[----:B------:R-:W-:Y:S01]  /*191a0*/  F2FP.BF16.F32.PACK_AB R10, R10, R13 ;  /* 0x0000000d0a0a723e */ /* 0x000fe200000010ff */
[----:B------:R-:W-:Y:S01]  /*191b0*/  FMUL R18, R125, 0.25 ;  /* 0x3e8000007d127820 */ /* 0x000fe20000400000 */
[----:B------:R-:W-:Y:S01]  /*191c0*/  F2FP.BF16.F32.PACK_AB R11, R11, R24 ;  /* 0x000000180b0b723e */ /* 0x000fe200000010ff */
[----:B------:R-:W-:Y:S01]  /*191d0*/  @!P5 FMUL R99, R99, 16777216 ;  /* 0x4b8000006363d820 */ /* 0x000fe20000400000 */
[----:B------:R-:W-:Y:S01]  /*191e0*/  FSEL R101, R14, R101, P2 ;  /* 0x000000650e657208 */ /* 0x000fe20001000000 */
[----:B------:R-:W-:Y:S01]  /*191f0*/  FMUL R14, R93, 0.25 ;  /* 0x3e8000005d0e7820 */ /* 0x000fe20000400000 */
[----:B------:R-:W-:Y:S01]  /*19200*/  FSEL R120, R17, R120, P2 ;  /* 0x0000007811787208 */ /* 0x000fe20001000000 */
[----:B------:R-:W-:Y:S01]  /*19210*/  FMUL R17, R108, 0.25 ;  /* 0x3e8000006c117820 */ /* 0x000fe20000400000 */
[----:B------:R-:W-:Y:S01]  /*19220*/  FSEL R117, R16, R117, P2 ;  /* 0x0000007510757208 */ /* 0x000fe20001000000 */
[----:B------:R-:W-:Y:S01]  /*19230*/  FMUL R16, R109, 0.25 ;  /* 0x3e8000006d107820 */ /* 0x000fe20000400000 */
[----:B------:R-:W-:Y:S01]  /*19240*/  STSM.16.M88.4 [R5], R8 ;  /* 0x0000000805007844 */ /* 0x000fe20000000200 */
[----:B------:R-:W-:Y:S01]  /*19250*/  FSEL R104, R15, R104, P2 ;  /* 0x000000680f687208 */ /* 0x000fe20001000000 */
[----:B------:R-:W-:Y:S01]  /*19260*/  FMUL R15, R92, 0.25 ;  /* 0x3e8000005c0f7820 */ /* 0x000fe20000400000 */
[----:B------:R-:W-:Y:S01]  /*19270*/  FSEL R93, R14, R93, P2 ;  /* 0x0000005d0e5d7208 */ /* 0x000fe20001000000 */
[----:B------:R-:W-:Y:S01]  /*19280*/  BAR.SYNC.DEFER_BLOCKING 0x0 ;  /* 0x0000000000007b1d */ /* 0x000fe20000010000 */
[----:B------:R-:W-:Y:S01]  /*19290*/  FMUL R14, R81, 0.25 ;  /* 0x3e800000510e7820 */ /* 0x000fe20000400000 */
[----:B------:R-:W-:Y:S01]  /*192a0*/  FSEL R109, R16, R109, P2 ;  /* 0x0000006d106d7208 */ /* 0x000fe20001000000 */
[----:B------:R-:W-:Y:S01]  /*192b0*/  FMUL R16, R97, 0.25 ;  /* 0x3e80000061107820 */ /* 0x000fe20000400000 */
[----:B------:R-:W-:Y:S01]  /*192c0*/  FSEL R108, R17, R108, P2 ;  /* 0x0000006c116c7208 */ /* 0x000fe20001000000 */
[----:B------:R-:W-:Y:S01]  /*192d0*/  FMUL R17, R100, 0.25 ;  /* 0x3e80000064117820 */ /* 0x000fe20000400000 */
[----:B------:R-:W-:Y:S01]  /*192e0*/  FSEL R136, R19, R136, P2 ;  /* 0x0000008813887208 */ /* 0x000fe20001000000 */
[----:B------:R-:W-:Y:S01]  /*192f0*/  FMUL R19, R116, 0.25 ;  /* 0x3e80000074137820 */ /* 0x000fe20000400000 */
[----:B------:R-:W-:Y:S01]  /*19300*/  IADD3 R41, R32, -0x3f3504f3, RZ ;  /* 0xc0cafb0d20297810 */ /* 0x000fe20007ffe0ff */
        /* <DEDUP_REMOVED lines=9> */
[----:B------:R-:W-:Y:S01]  /*193a0*/  LOP3.LUT R159, R41, 0xff800000, RZ, 0xc0, !PT ;  /* 0xff800000299f7812 */ /* 0x000fe200078ec0ff */
        /* <DEDUP_REMOVED lines=13> */
[-C--:B------:R-:W-:Y:S01]  /*19480*/  I2FP.F32.S32 R41, R158.reuse ;  /* 0x0000009e00297245 */ /* 0x080fe20000201400 */
[----:B------:R-:W-:Y:S01]  /*19490*/  @!P3 FMUL R113, R113, 16777216 ;  /* 0x4b8000007171b820 */ /* 0x000fe20000400000 */
[----:B------:R-:W-:Y:S01]  /*194a0*/  I2FP.F32.S32 R43, R159 ;  /* 0x0000009f002b7245 */ /* 0x000fe20000201400 */
[----:B------:R-:W-:Y:S01]  /*194b0*/  @!P3 FMUL R14, R14, 16777216 ;  /* 0x4b8000000e0eb820 */ /* 0x000fe20000400000 */
[----:B------:R-:W-:Y:S01]  /*194c0*/  FSEL R105, R18, R105, P2 ;  /* 0x0000006912697208 */ /* 0x000fe20001000000 */
[----:B------:R-:W-:Y:S01]  /*194d0*/  FMUL R18, R85, 0.25 ;  /* 0x3e80000055127820 */ /* 0x000fe20000400000 */
[----:B------:R-:W-:Y:S01]  /*194e0*/  IADD3 R158, R33, -R158, RZ ;  /* 0x8000009e219e7210 */ /* 0x000fe20007ffe0ff */
[----:B------:R-:W0:Y:S01]  /*194f0*/  LDS.128 R8, [R2] ;  /* 0x0000000002087984 */ /* 0x000e220000000c00 */
[----:B------:R-:W-:Y:S01]  /*19500*/  IADD3 R159, R32, -R159, RZ ;  /* 0x8000009f209f7210 */ /* 0x000fe20007ffe0ff */
        /* <DEDUP_REMOVED lines=8> */
[----:B------:R-:W-:Y:S01]  /*19590*/  FMUL R72, R160, R99 ;  /* 0x00000063a0487220 */ /* 0x000fe20000400000 */
[----:B------:R-:W-:Y:S01]  /*195a0*/  MOV R24, 0x3dc6b27f ;  /* 0x3dc6b27f00187802 */ /* 0x000fe20000000f00 */
[----:B------:R-:W-:Y:S01]  /*195b0*/  FADD R158, R158, -1 ;  /* 0xbf8000009e9e7421 */ /* 0x000fe20000000000 */
[----:B------:R-:W-:Y:S01]  /*195c0*/  FADD R159, R159, -1 ;  /* 0xbf8000009f9f7421 */ /* 0x000fe20000000000 */
[----:B------:R-:W-:Y:S01]  /*195d0*/  FSEL R85, R18, R85, P2 ;  /* 0x0000005512557208 */ /* 0x000fe20001000000 */
[----:B------:R-:W-:Y:S01]  /*195e0*/  FMUL R99, R160, R74 ;  /* 0x0000004aa0637220 */ /* 0x000fe20000400000 */
[----:B------:R-:W-:Y:S01]  /*195f0*/  FMUL R18, R65, 0.25 ;  /* 0x3e80000041127820 */ /* 0x000fe20000400000 */
[----:B------:R-:W-:Y:S01]  /*19600*/  FMUL R74, R29, R121 ;  /* 0x000000791d4a7220 */ /* 0x000fe20000400000 */
[----:B------:R-:W-:Y:S01]  /*19610*/  FSEL R80, R17, R80, P2 ;  /* 0x0000005011507208 */ /* 0x000fe20001000000 */
[----:B------:R-:W-:Y:S01]  /*19620*/  FMUL R121, R29, R14 ;  /* 0x0000000e1d797220 */ /* 0x000fe20000400000 */
[----:B------:R-:W-:Y:S01]  /*19630*/  FSEL R77, R16, R77, P2 ;  /* 0x0000004d104d7208 */ /* 0x000fe20001000000 */
[----:B------:R-:W-:Y:S01]  /*19640*/  FMUL R16, R69, 0.25 ;  /* 0x3e80000045107820 */ /* 0x000fe20000400000 */
[----:B------:R-:W-:Y:S01]  /*19650*/  FSEL R76, R19, R76, P2 ;  /* 0x0000004c134c7208 */ /* 0x000fe20001000000 */
[----:B------:R-:W-:Y:S01]  /*19660*/  FMUL R17, R68, 0.25 ;  /* 0x3e80000044117820 */ /* 0x000fe20000400000 */
[----:B------:R-:W-:Y:S01]  /*19670*/  FSEL R53, R42, R53, P2 ;  /* 0x000000352a357208 */ /* 0x000fe20001000000 */
[-C--:B------:R-:W-:Y:S01]  /*19680*/  FFMA.FTZ R13, R158, R24.reuse, -0.16845393180847167969 ;  /* 0xbe2c7f309e0d7423 */ /* 0x080fe20000010018 */
[----:B------:R-:W-:Y:S01]  /*19690*/  FFMA.FTZ R14, R159, R24, -0.16845393180847167969 ;  /* 0xbe2c7f309f0e7423 */ /* 0x000fe20000010018 */
[----:B------:R-:W-:Y:S01]  /*196a0*/  FMUL R19, R64, 0.25 ;  /* 0x3e80000040137820 */ /* 0x000fe20000400000 */
[----:B------:R-:W-:Y:S01]  /*196b0*/  FMUL R42, R37, 0.25 ;  /* 0x3e800000252a7820 */ /* 0x000fe20000400000 */
[----:B------:R-:W-:Y:S01]  /*196c0*/  FSEL R18, R18, R65, P2 ;  /* 0x0000004112127208 */ /* 0x000fe20001000000 */
[----:B------:R-:W-:Y:S01]  /*196d0*/  @!P3 FMUL R105, R105, 16777216 ;  /* 0x4b8000006969b820 */ /* 0x000fe20000400000 */
[----:B------:R-:W-:Y:S01]  /*196e0*/  FMUL R65, R160, R114 ;  /* 0x00000072a0417220 */ /* 0x000fe20000400000 */
[----:B------:R-:W-:Y:S01]  /*196f0*/  @!P3 FMUL R104, R104, 16777216 ;  /* 0x4b8000006868b820 */ /* 0x000fe20000400000 */
[----:B------:R-:W-:Y:S01]  /*19700*/  FFMA.FTZ R13, R158, R13, 0.1716887056827545166 ;  /* 0x3e2fcf2a9e0d7423 */ /* 0x000fe2000001000d */
[----:B------:R-:W-:Y:S01]  /*19710*/  FFMA.FTZ R14, R159, R14, 0.1716887056827545166 ;  /* 0x3e2fcf2a9f0e7423 */ /* 0x000fe2000001000e */
[----:B------:R-:W-:Y:S01]  /*19720*/  FSEL R16, R16, R69, P2 ;  /* 0x0000004510107208 */ /* 0x000fe20001000000 */
[----:B------:R-:W-:Y:S01]  /*19730*/  @!P3 FMUL R97, R97, 16777216 ;  /* 0x4b8000006161b820 */ /* 0x000fe20000400000 */
[----:B------:R-:W-:Y:S01]  /*19740*/  FSEL R17, R17, R68, P2 ;  /* 0x0000004411117208 */ /* 0x000fe20001000000 */
[----:B------:R-:W-:Y:S01]  /*19750*/  FMUL R114, R29, R113 ;  /* 0x000000711d727220 */ /* 0x000fe20000400000 */
[----:B------:R-:W-:Y:S01]  /*19760*/  FSEL R20, R20, R61, P2 ;  /* 0x0000003d14147208 */ /* 0x000fe20001000000 */
[----:B------:R-:W-:Y:S01]  /*19770*/  @!P3 FMUL R96, R96, 16777216 ;  /* 0x4b8000006060b820 */ /* 0x000fe20000400000 */
[----:B------:R-:W-:Y:S01]  /*19780*/  FSEL R21, R21, R60, P2 ;  /* 0x0000003c15157208 */ /* 0x000fe20001000000 */
[----:B------:R-:W-:Y:S01]  /*19790*/  FMUL R113, R29, R112 ;  /* 0x000000701d717220 */ /* 0x000fe20000400000 */
[----:B------:R-:W-:Y:S01]  /*197a0*/  FSEL R19, R19, R64, P2 ;  /* 0x0000004013137208 */ /* 0x000fe20001000000 */
[----:B------:R-:W-:Y:S01]  /*197b0*/  @!P5 FMUL R98, R98, 16777216 ;  /* 0x4b8000006262d820 */ /* 0x000fe20000400000 */
[----:B------:R-:W-:Y:S01]  /*197c0*/  FSEL R37, R42, R37, P2 ;  /* 0x000000252a257208 */ /* 0x000fe20001000000 */
[----:B------:R-:W-:Y:S01]  /*197d0*/  @!P5 FMUL R91, R91, 16777216 ;  /* 0x4b8000005b5bd820 */ /* 0x000fe20000400000 */
[----:B------:R-:W-:Y:S01]  /*197e0*/  FSEL R42, RZ, -23, P4 ;  /* 0xc1b80000ff2a7808 */ /* 0x000fe20002000000 */
[----:B------:R-:W-:Y:S01]  /*197f0*/  @!P5 FMUL R90, R90, 16777216 ;  /* 0x4b8000005a5ad820 */ /* 0x000fe20000400000 */
[----:B------:R-:W-:Y:S01]  /*19800*/  @!P3 FMUL R89, R89, 16777216 ;  /* 0x4b8000005959b820 */ /* 0x000fe20000400000 */
[----:B------:R-:W-:Y:S01]  /*19810*/  FMUL R112, R29, R105 ;  /* 0x000000691d707220 */ /* 0x000fe20000400000 */
[----:B------:R-:W-:Y:S01]  /*19820*/  @!P5 FMUL R107, R107, 16777216 ;  /* 0x4b8000006b6bd820 */ /* 0x000fe20000400000 */
[----:B------:R-:W-:Y:S01]  /*19830*/  @!P5 FMUL R106, R106, 16777216 ;  /* 0x4b8000006a6ad820 */ /* 0x000fe20000400000 */
[----:B------:R-:W-:Y:S01]  /*19840*/  @!P5 FMUL R83, R83, 16777216 ;  /* 0x4b8000005353d820 */ /* 0x000fe20000400000 */
[----:B------:R-:W-:Y:S01]  /*19850*/  @!P5 FMUL R79, R79, 16777216 ;  /* 0x4b8000004f4fd820 */ /* 0x000fe20000400000 */
[----:B------:R-:W-:Y:S01]  /*19860*/  @!P5 FMUL R75, R75, 16777216 ;  /* 0x4b8000004b4bd820 */ /* 0x000fe20000400000 */
[----:B------:R-:W-:Y:S01]  /*19870*/  @!P3 FMUL R88, R88, 16777216 ;  /* 0x4b8000005858b820 */ /* 0x000fe20000400000 */
[----:B------:R-:W-:Y:S01]  /*19880*/  FMUL R105, R29, R104 ;  /* 0x000000681d697220 */ /* 0x000fe20000400000 */
[----:B------:R-:W-:Y:S01]  /*19890*/  FFMA.FTZ R13, R158, R13, -0.17900948226451873779 ;  /* 0xbe374e439e0d7423 */ /* 0x000fe2000001000d */
[----:B------:R-:W-:Y:S01]  /*198a0*/  FFMA.FTZ R14, R159, R14, -0.17900948226451873779 ;  /* 0xbe374e439f0e7423 */ /* 0x000fe2000001000e */
[----:B------:R-:W-:Y:S01]  /*198b0*/  @!P5 FMUL R143, R143, 16777216 ;  /* 0x4b8000008f8fd820 */ /* 0x000fe20000400000 */
        /* <DEDUP_REMOVED lines=24> */
[C---:B------:R-:W-:Y:S01]  /*19a40*/  FMUL R73, R160.reuse, R98 ;  /* 0x00000062a0497220 */ /* 0x040fe20000400000 */
[C---:B------:R-:W-:Y:S01]  /*19a50*/  FMUL R60, R160.reuse, R91 ;  /* 0x0000005ba03c7220 */ /* 0x040fe20000400000 */
        /* <DEDUP_REMOVED lines=40> */
[----:B------:R-:W-:Y:S01]  /*19ce0*/  FFMA.FTZ R28, R43, 1.1920928955078125e-07, R42 ;  /* 0x340000002b1c7823 */ /* 0x000fe2000001002a */
[----:B------:R-:W-:Y:S01]  /*19cf0*/  @!P5 FMUL R39, R39, 16777216 ;  /* 0x4b8000002727d820 */ /* 0x000fe20000400000 */
[----:B------:R-:W-:Y:S01]  /*19d00*/  @!P5 FMUL R38, R38, 16777216 ;  /* 0x4b8000002626d820 */ /* 0x000fe20000400000 */
[C---:B------:R-:W-:Y:S01]  /*19d10*/  FMUL R68, R160.reuse, R107 ;  /* 0x0000006ba0447220 */ /* 0x040fe20000400000 */
[C---:B------:R-:W-:Y:S01]  /*19d20*/  FMUL R69, R160.reuse, R106 ;  /* 0x0000006aa0457220 */ /* 0x040fe20000400000 */
[C---:B------:R-:W-:Y:S01]  /*19d30*/  FMUL R90, R160.reuse, R83 ;  /* 0x00000053a05a7220 */ /* 0x040fe20000400000 */
[C---:B------:R-:W-:Y:S01]  /*19d40*/  FMUL R91, R160.reuse, R79 ;  /* 0x0000004fa05b7220 */ /* 0x040fe20000400000 */
[----:B------:R-:W-:Y:S01]  /*19d50*/  FMUL R98, R160, R75 ;  /* 0x0000004ba0627220 */ /* 0x000fe20000400000 */
[----:B------:R-:W-:Y:S01]  /*19d60*/  @!P3 FMUL R157, R157, 16777216 ;  /* 0x4b8000009d9db820 */ /* 0x000fe20000400000 */
[----:B------:R-:W-:Y:S01]  /*19d70*/  FMUL R89, R29, R88 ;  /* 0x000000581d597220 */ /* 0x000fe20000400000 */
[----:B------:R-:W-:Y:S01]  /*19d80*/  FFMA.FTZ R13, R158, R13, 0.20512372255325317383 ;  /* 0x3e520bf49e0d7423 */ /* 0x000fe2000001000d */
[----:B------:R-:W-:Y:S01]  /*19d90*/  FFMA.FTZ R14, R159, R14, 0.20512372255325317383 ;  /* 0x3e520bf49f0e7423 */ /* 0x000fe2000001000e */
[C---:B------:R-:W-:Y:S01]  /*19da0*/  FMUL R43, R160.reuse, R143 ;  /* 0x0000008fa02b7220 */ /* 0x040fe20000400000 */
        /* <DEDUP_REMOVED lines=59> */
[----:B------:R-:W-:Y:S01]  /*1a160*/  FMUL R156, R29, R156 ;  /* 0x0000009c1d9c7220 */ /* 0x000fe20000400000 */
[C---:B------:R-:W-:Y:S01]  /*1a170*/  FMUL R39, R160.reuse, R39 ;  /* 0x00000027a0277220 */ /* 0x040fe20000400000 */
[----:B------:R-:W-:Y:S01]  /*1a180*/  FMUL R38, R160, R38 ;  /* 0x00000026a0267220 */ /* 0x000fe20000400000 */
[C---:B------:R-:W-:Y:S01]  /*1a190*/  FFMA.FTZ R13, R158.reuse, R13, -0.24046532809734344482 ;  /* 0xbe763c8b9e0d7423 */ /* 0x040fe2000001000d */
[----:B------:R-:W-:Y:S01]  /*1a1a0*/  FFMA.FTZ R14, R159, R14, -0.24046532809734344482 ;  /* 0xbe763c8b9f0e7423 */ /* 0x000fe2000001000e */
[----:B------:R-:W-:Y:S01]  /*1a1b0*/  FMUL R29, R29, R157 ;  /* 0x0000009d1d1d7220 */ /* 0x000fe20000400000 */
[----:B------:R-:W-:Y:S01]  /*1a1c0*/  F2FP.BF16.F32.PACK_AB R17, R17, R156 ;  /* 0x0000009c1111723e */ /* 0x000fe200000010ff */
[----:B------:R-:W-:Y:S01]  /*1a1d0*/  FFMA.FTZ R13, R158, R13, 0.28857114911079406738 ;  /* 0x3e93bf999e0d7423 */ /* 0x000fe2000001000d */
[----:B------:R-:W-:Y:S01]  /*1a1e0*/  FFMA.FTZ R14, R159, R14, 0.28857114911079406738 ;  /* 0x3e93bf999f0e7423 */ /* 0x000fe2000001000e */
[----:B------:R-:W-:Y:S01]  /*1a1f0*/  F2FP.BF16.F32.PACK_AB R18, R38, R143 ;  /* 0x0000008f2612723e */ /* 0x000fe200000010ff */
[----:B------:R-:W-:Y:S01]  /*1a200*/  FFMA.FTZ R25, R41, 1.1920928955078125e-07, R40 ;  /* 0x3400000029197823 */ /* 0x000fe20000010028 */
[----:B------:R-:W-:Y:S01]  /*1a210*/  F2FP.BF16.F32.PACK_AB R16, R16, R29 ;  /* 0x0000001d1010723e */ /* 0x000fe200000010ff */
[C---:B------:R-:W-:Y:S01]  /*1a220*/  FFMA.FTZ R13, R158.reuse, R13, -0.36067417263984680176 ;  /* 0xbeb8aa499e0d7423 */ /* 0x040fe2000001000d */
[----:B------:R-:W-:Y:S01]  /*1a230*/  F2FP.BF16.F32.PACK_AB R19, R39, R142 ;  /* 0x0000008e2713723e */ /* 0x000fe200000010ff */
[----:B------:R-:W-:Y:S01]  /*1a240*/  BAR.SYNC.DEFER_BLOCKING 0x0 ;  /* 0x0000000000007b1d */ /* 0x000fe20000010000 */
[----:B------:R-:W-:Y:S01]  /*1a250*/  FFMA.FTZ R14, R159, R14, -0.36067417263984680176 ;  /* 0xbeb8aa499f0e7423 */ /* 0x000fe2000001000e */
[----:B------:R-:W-:Y:S01]  /*1a260*/  FFMA.FTZ R13, R158, R13, 0.48089820146560668945 ;  /* 0x3ef6384a9e0d7423 */ /* 0x000fe2000001000d */
[----:B------:R-:W-:Y:S01]  /*1a270*/  ISETP.GE.U32.AND P2, PT, R33, 0x7f800000, PT ;  /* 0x7f8000002100780c */ /* 0x000fe20003f46070 */
[----:B------:R-:W-:Y:S01]  /*1a280*/  @!P5 FMUL R55, R55, 16777216 ;  /* 0x4b8000003737d820 */ /* 0x000fe20000400000 */
[----:B------:R-:W-:Y:S01]  /*1a290*/  FFMA.FTZ R14, R159, R14, 0.48089820146560668945 ;  /* 0x3ef6384a9f0e7423 */ /* 0x000fe2000001000e */
[----:B------:R-:W-:Y:S01]  /*1a2a0*/  ISETP.GE.U32.AND P3, PT, R32, 0x7f800000, PT ;  /* 0x7f8000002000780c */ /* 0x000fe20003f66070 */
[----:B------:R-:W-:Y:S01]  /*1a2b0*/  FFMA.FTZ R13, R158, R13, -0.72134751081466674805 ;  /* 0xbf38aa3b9e0d7423 */ /* 0x000fe2000001000d */
[----:B------:R-:W-:Y:S01]  /*1a2c0*/  F2FP.BF16.F32.PACK_AB R22, R131, R12 ;  /* 0x0000000c8316723e */ /* 0x000fe200000010ff */
[----:B------:R-:W-:Y:S01]  /*1a2d0*/  FFMA.FTZ R14, R159, R14, -0.72134751081466674805 ;  /* 0xbf38aa3b9f0e7423 */ /* 0x000fe2000001000e */
[----:B------:R-:W-:Y:S01]  /*1a2e0*/  F2FP.BF16.F32.PACK_AB R20, R20, R155 ;  /* 0x0000009b1414723e */ /* 0x000fe200000010ff */
[----:B------:R-:W-:Y:S01]  /*1a2f0*/  FMUL R13, R158, R13 ;  /* 0x0000000d9e0d7220 */ /* 0x000fe20000400000 */
[----:B------:R-:W-:Y:S01]  /*1a300*/  F2FP.BF16.F32.PACK_AB R21, R21, R154 ;  /* 0x0000009a1515723e */ /* 0x000fe200000010ff */
[C---:B------:R-:W-:Y:S01]  /*1a310*/  FMUL R14, R159.reuse, R14 ;  /* 0x0000000e9f0e7220 */ /* 0x040fe20000400000 */
[----:B------:R-:W-:Y:S01]  /*1a320*/  F2FP.BF16.F32.PACK_AB R23, R50, R135 ;  /* 0x000000873217723e */ /* 0x000fe200000010ff */
[----:B------:R-:W-:Y:S01]  /*1a330*/  FMUL R13, R158, R13 ;  /* 0x0000000d9e0d7220 */ /* 0x000fe20000400000 */
[----:B------:R-:W-:Y:S01]  /*1a340*/  @!P5 FMUL R54, R54, 16777216 ;  /* 0x4b8000003636d820 */ /* 0x000fe20000400000 */
[C---:B------:R-:W-:Y:S01]  /*1a350*/  FMUL R14, R159.reuse, R14 ;  /* 0x0000000e9f0e7220 */ /* 0x040fe20000400000 */
[----:B------:R-:W-:Y:S01]  /*1a360*/  FMUL R55, R160, R55 ;  /* 0x00000037a0377220 */ /* 0x000fe20000400000 */
[----:B------:R-:W-:Y:S01]  /*1a370*/  FFMA.FTZ R158, R158, 1.4426950216293334961, R13 ;  /* 0x3fb8aa3b9e9e7823 */ /* 0x000fe2000001000d */
[----:B------:R-:W-:Y:S01]  /*1a380*/  @P3 MOV R13, 0x7f800000 ;  /* 0x7f800000000d3802 */ /* 0x000fe20000000f00 */
[----:B------:R-:W-:Y:S01]  /*1a390*/  FFMA.FTZ R159, R159, 1.4426950216293334961, R14 ;  /* 0x3fb8aa3b9f9f7823 */ /* 0x000fe2000001000e */
[----:B------:R-:W-:Y:S01]  /*1a3a0*/  @P2 MOV R14, 0x7f800000 ;  /* 0x7f800000000e2802 */ /* 0x000fe20000000f00 */
[----:B------:R-:W-:Y:S01]  /*1a3b0*/  FADD R77, R25, R158 ;  /* 0x0000009e194d7221 */ /* 0x000fe20000000000 */
[----:B------:R-:W-:Y:S01]  /*1a3c0*/  STSM.16.M88.4 [R5], R16 ;  /* 0x0000001005007844 */ /* 0x000fe20000000200 */
[----:B------:R-:W-:Y:S01]  /*1a3d0*/  FADD R76, R28, R159 ;  /* 0x0000009f1c4c7221 */ /* 0x000fe20000000000 */
[----:B------:R-:W-:Y:S01]  /*1a3e0*/  @P3 FFMA.FTZ R76, R32, R13, +INF ;  /* 0x7f800000204c3423 */ /* 0x000fe2000001000d */
[----:B------:R-:W-:Y:S01]  /*1a3f0*/  @P2 FFMA.FTZ R77, R33, R14, +INF ;  /* 0x7f800000214d2423 */ /* 0x000fe2000001000e */
[----:B------:R-:W-:Y:S01]  /*1a400*/  BAR.SYNC.DEFER_BLOCKING 0x0 ;  /* 0x0000000000007b1d */ /* 0x000fe20000010000 */
[----:B------:R-:W-:Y:S01]  /*1a410*/  FMUL R54, R160, R54 ;  /* 0x00000036a0367220 */ /* 0x000fe20000400000 */
[----:B------:R-:W-:Y:S01]  /*1a420*/  F2FP.BF16.F32.PACK_AB R24, R24, R27 ;  /* 0x0000001b1818723e */ /* 0x000fe200000010ff */
[----:B------:R-:W-:Y:S01]  /*1a430*/  @!P5 FMUL R63, R63, 16777216 ;  /* 0x4b8000003f3fd820 */ /* 0x000fe20000400000 */
[----:B------:R-:W-:Y:S01]  /*1a440*/  F2FP.BF16.F32.PACK_AB R25, R53, R26 ;  /* 0x0000001a3519723e */ /* 0x000fe200000010ff */
[----:B------:R-:W-:Y:S01]  /*1a450*/  @!P5 FMUL R62, R62, 16777216 ;  /* 0x4b8000003e3ed820 */ /* 0x000fe20000400000 */
[----:B------:R-:W-:Y:S01]  /*1a460*/  F2FP.BF16.F32.PACK_AB R26, R54, R51 ;  /* 0x00000033361a723e */ /* 0x000fe200000010ff */
[C---:B------:R-:W-:Y:S01]  /*1a470*/  FMUL R63, R160.reuse, R63 ;  /* 0x0000003fa03f7220 */ /* 0x040fe20000400000 */
[----:B------:R-:W-:Y:S01]  /*1a480*/  F2FP.BF16.F32.PACK_AB R27, R55, R138 ;  /* 0x0000008a371b723e */ /* 0x000fe200000010ff */
[----:B------:R-:W-:Y:S01]  /*1a490*/  FMUL R62, R160, R62 ;  /* 0x0000003ea03e7220 */ /* 0x000fe20000400000 */
[----:B------:R-:W-:Y:S01]  /*1a4a0*/  F2FP.BF16.F32.PACK_AB R28, R31, R136 ;  /* 0x000000881f1c723e */ /* 0x000fe200000010ff */
[----:B------:R-:W-:Y:S01]  /*1a4b0*/  @!P5 FMUL R78, R78, 16777216 ;  /* 0x4b8000004e4ed820 */ /* 0x000fe20000400000 */
[----:B------:R-:W-:Y:S01]  /*1a4c0*/  F2FP.BF16.F32.PACK_AB R29, R30, R139 ;  /* 0x0000008b1e1d723e */ /* 0x000fe200000010ff */
[----:B------:R-:W-:Y:S01]  /*1a4d0*/  @!P5 FMUL R87, R87, 16777216 ;  /* 0x4b8000005757d820 */ /* 0x000fe20000400000 */
[----:B------:R-:W-:Y:S01]  /*1a4e0*/  F2FP.BF16.F32.PACK_AB R30, R62, R123 ;  /* 0x0000007b3e1e723e */ /* 0x000fe200000010ff */
[----:B------:R-:W-:Y:S01]  /*1a4f0*/  FMUL R78, R160, R78 ;  /* 0x0000004ea04e7220 */ /* 0x000fe20000400000 */
[----:B------:R-:W-:Y:S01]  /*1a500*/  F2FP.BF16.F32.PACK_AB R31, R63, R130 ;  /* 0x000000823f1f723e */ /* 0x000fe200000010ff */
[----:B------:R-:W-:Y:S01]  /*1a510*/  @!P5 FMUL R86, R86, 16777216 ;  /* 0x4b8000005656d820 */ /* 0x000fe20000400000 */
[----:B------:R-:W-:Y:S01]  /*1a520*/  F2FP.BF16.F32.PACK_AB R36, R128, R137 ;  /* 0x000000898024723e */ /* 0x000fe200000010ff */
[----:B------:R-:W-:Y:S01]  /*1a530*/  FMUL R87, R160, R87 ;  /* 0x00000057a0577220 */ /* 0x000fe20000400000 */
[----:B------:R-:W-:Y:S01]  /*1a540*/  F2FP.BF16.F32.PACK_AB R37, R120, R129 ;  /* 0x000000817825723e */ /* 0x000fe200000010ff */
[----:B------:R-:W-:Y:S01]  /*1a550*/  FMUL R86, R160, R86 ;  /* 0x00000056a0567220 */ /* 0x000fe20000400000 */
[----:B------:R-:W-:Y:S01]  /*1a560*/  F2FP.BF16.F32.PACK_AB R38, R107, R122 ;  /* 0x0000007a6b26723e */ /* 0x000fe200000010ff */
[----:B------:R-:W-:Y:S01]  /*1a570*/  @!P5 FMUL R95, R95, 16777216 ;  /* 0x4b8000005f5fd820 */ /* 0x000fe20000400000 */
[----:B------:R-:W1:Y:S01]  /*1a580*/  LDS.128 R12, [R2] ;  /* 0x00000000020c7984 */ /* 0x000e620000000c00 */
[----:B------:R-:W-:Y:S01]  /*1a590*/  F2FP.BF16.F32.PACK_AB R39, R106, R115 ;  /* 0x000000736a27723e */ /* 0x000fe200000010ff */
[----:B------:R-:W-:Y:S01]  /*1a5a0*/  @!P5 FMUL R94, R94, 16777216 ;  /* 0x4b8000005e5ed820 */ /* 0x000fe20000400000 */
[----:B------:R-:W-:Y:S01]  /*1a5b0*/  FSETP.NEU.AND P1, PT, R33, RZ, PT ;  /* 0x000000ff2100720b */ /* 0x000fe20003f2d000 */
[----:B------:R-:W-:Y:S01]  /*1a5c0*/  BAR.SYNC.DEFER_BLOCKING 0x0 ;  /* 0x0000000000007b1d */ /* 0x000fe20000010000 */
[----:B------:R-:W-:Y:S01]  /*1a5d0*/  FSETP.NEU.AND P2, PT, R32, RZ, PT ;  /* 0x000000ff2000720b */ /* 0x000fe20003f4d000 */
        /* <DEDUP_REMOVED lines=22> */
[----:B------:R-:W-:Y:S01]  /*1a740*/  STSM.16.M88.4 [R5], R20 ;  /* 0x0000001405007844 */ /* 0x000fe20000000200 */
[----:B------:R-:W-:Y:S01]  /*1a750*/  F2FP.BF16.F32.PACK_AB R55, R95, R60 ;  /* 0x0000003c5f37723e */ /* 0x000fe200000010ff */
[----:B------:R-:W-:Y:S01]  /*1a760*/  @!P5 FMUL R118, R118, 16777216 ;  /* 0x4b8000007676d820 */ /* 0x000fe20000400000 */
[----:B------:R-:W-:Y:S01]  /*1a770*/  F2FP.BF16.F32.PACK_AB R60, R100, R97 ;  /* 0x00000061643c723e */ /* 0x000fe200000010ff */
[----:B------:R-:W-:Y:S01]  /*1a780*/  BAR.SYNC.DEFER_BLOCKING 0x0 ;  /* 0x0000000000007b1d */ /* 0x000fe20000010000 */
        /* <DEDUP_REMOVED lines=15> */
[----:B------:R-:W2:Y:S01]  /*1a880*/  LDC.64 R68, c[0x0][0x270] ;  /* 0x00009c00ff447b82 */ /* 0x000ea20000000a00 */
[----:B------:R-:W-:Y:S01]  /*1a890*/  F2FP.BF16.F32.PACK_AB R117, R117, R114 ;  /* 0x000000727575723e */ /* 0x000fe200000010ff */
[----:B------:R-:W-:Y:S01]  /*1a8a0*/  FMUL R134, R160, R134 ;  /* 0x00000086a0867220 */ /* 0x000fe20000400000 */
[----:B------:R-:W-:Y:S01]  /*1a8b0*/  F2FP.BF16.F32.PACK_AB R118, R118, R65 ;  /* 0x000000417676723e */ /* 0x000fe200000010ff */
[----:B------:R-:W-:Y:S01]  /*1a8c0*/  @!P5 FMUL R151, R151, 16777216 ;  /* 0x4b8000009797d820 */ /* 0x000fe20000400000 */
[----:B------:R-:W-:Y:S01]  /*1a8d0*/  F2FP.BF16.F32.PACK_AB R119, R119, R64 ;  /* 0x000000407777723e */ /* 0x000fe200000010ff */
[----:B------:R-:W-:Y:S01]  /*1a8e0*/  @!P5 FMUL R150, R150, 16777216 ;  /* 0x4b8000009696d820 */ /* 0x000fe20000400000 */
[----:B------:R-:W-:Y:S01]  /*1a8f0*/  F2FP.BF16.F32.PACK_AB R124, R124, R75 ;  /* 0x0000004b7c7c723e */ /* 0x000fe200000010ff */
[----:B------:R-:W3:Y:S01]  /*1a900*/  LDS.128 R16, [R2] ;  /* 0x0000000002107984 */ /* 0x000ee20000000c00 */
[----:B------:R-:W-:Y:S01]  /*1a910*/  F2FP.BF16.F32.PACK_AB R125, R125, R74 ;  /* 0x0000004a7d7d723e */ /* 0x000fe200000010ff */
[----:B------:R-:W4:Y:S01]  /*1a920*/  LDC.64 R102, c[0x0][0x228] ;  /* 0x00008a00ff667b82 */ /* 0x000f220000000a00 */
[----:B------:R-:W-:-:S07]  /*1a930*/  F2FP.BF16.F32.PACK_AB R126, R126, R59 ;  /* 0x0000003b7e7e723e */ /* 0x000fce00000010ff */
[----:B------:R-:W-:Y:S01]  /*1a940*/  BAR.SYNC.DEFER_BLOCKING 0x0 ;  /* 0x0000000000007b1d */ /* 0x000fe20000010000 */
[----:B------:R-:W-:Y:S01]  /*1a950*/  F2FP.BF16.F32.PACK_AB R127, R127, R58 ;  /* 0x0000003a7f7f723e */ /* 0x000fe200000010ff */
[----:B------:R-:W-:Y:S01]  /*1a960*/  @!P5 FMUL R147, R147, 16777216 ;  /* 0x4b8000009393d820 */ /* 0x000fe20000400000 */
[----:B------:R-:W-:Y:S01]  /*1a970*/  F2FP.BF16.F32.PACK_AB R134, R134, R57 ;  /* 0x000000398686723e */ /* 0x000fe200000010ff */
[----:B------:R-:W-:Y:S01]  /*1a980*/  @!P5 FMUL R146, R146, 16777216 ;  /* 0x4b8000009292d820 */ /* 0x000fe20000400000 */
[----:B------:R-:W-:-:S03]  /*1a990*/  F2FP.BF16.F32.PACK_AB R135, R47, R56 ;  /* 0x000000382f87723e */ /* 0x000fc600000010ff */
[----:B------:R-:W0:Y:S01]  /*1a9a0*/  LDC R78, c[0x0][0x278] ;  /* 0x00009e00ff4e7b82 */ /* 0x000e220000000800 */
[----:B------:R-:W-:Y:S01]  /*1a9b0*/  F2FP.BF16.F32.PACK_AB R132, R132, R79 ;  /* 0x0000004f8484723e */ /* 0x000fe200000010ff */
[C---:B------:R-:W-:Y:S01]  /*1a9c0*/  FMUL R7, R160.reuse, R151 ;  /* 0x00000097a0077220 */ /* 0x040fe20000400000 */
[----:B------:R-:W-:Y:S01]  /*1a9d0*/  F2FP.BF16.F32.PACK_AB R133, R133, R82 ;  /* 0x000000528585723e */ /* 0x000fe200000010ff */
[----:B------:R-:W-:Y:S01]  /*1a9e0*/  FMUL R40, R160, R150 ;  /* 0x00000096a0287220 */ /* 0x000fe20000400000 */
[----:B------:R-:W-:Y:S01]  /*1a9f0*/  F2FP.BF16.F32.PACK_AB R142, R44, R45 ;  /* 0x0000002d2c8e723e */ /* 0x000fe200000010ff */
[----:B--2---:R-:W-:Y:S01]  /*1aa00*/  IMAD R65, R241, R68, RZ ;  /* 0x00000044f1417224 */ /* 0x004fe200078e02ff */
[----:B------:R-:W-:Y:S01]  /*1aa10*/  F2FP.BF16.F32.PACK_AB R143, R43, R46 ;  /* 0x0000002e2b8f723e */ /* 0x000fe200000010ff */
[----:B------:R-:W-:Y:S01]  /*1aa20*/  IMAD R69, R238, R69, RZ ;  /* 0x00000045ee457224 */ /* 0x000fe200078e02ff */
[----:B------:R-:W-:Y:S01]  /*1aa30*/  SHF.R.U32.HI R81, RZ, 0x6, R222 ;  /* 0x00000006ff517819 */ /* 0x000fe200000116de */
[C---:B------:R-:W-:Y:S01]  /*1aa40*/  FMUL R42, R160.reuse, R147 ;  /* 0x00000093a02a7220 */ /* 0x040fe20000400000 */
[----:B------:R-:W-:Y:S01]  /*1aa50*/  SHF.L.U32 R47, R65, 0x1, RZ ;  /* 0x00000001412f7819 */ /* 0x000fe200000006ff */
[----:B------:R-:W-:Y:S01]  /*1aa60*/  FMUL R41, R160, R146 ;  /* 0x00000092a0297220 */ /* 0x000fe20000400000 */
[----:B------:R-:W-:Y:S01]  /*1aa70*/  SHF.L.U32 R64, R69, 0x1, RZ ;  /* 0x0000000145407819 */ /* 0x000fe200000006ff */
[----:B------:R-:W-:Y:S01]  /*1aa80*/  IMAD.HI R68, R65, 0x2, RZ ;  /* 0x0000000241447827 */ /* 0x000fe200078e02ff */
[----:B------:R-:W-:-:S02]  /*1aa90*/  SGXT.U32 R81, R81, 0x1 ;  /* 0x000000015151781a */ /* 0x000fc40000000000 */
[----:B----4-:R-:W-:Y:S01]  /*1aaa0*/  IADD3 R64, P3, P4, R64, R102, R47 ;  /* 0x0000006640407210 */ /* 0x010fe20007c7e02f */
[----:B------:R-:W-:Y:S01]  /*1aab0*/  STSM.16.M88.4 [R5], R24 ;  /* 0x0000001805007844 */ /* 0x000fe20000000200 */
[----:B------:R-:W-:Y:S01]  /*1aac0*/  F2FP.BF16.F32.PACK_AB R140, R140, R71 ;  /* 0x000000478c8c723e */ /* 0x000fe200000010ff */
[----:B------:R-:W-:Y:S01]  /*1aad0*/  IMAD.HI R65, R69, 0x2, RZ ;  /* 0x0000000245417827 */ /* 0x000fe200078e02ff */
[----:B------:R-:W-:Y:S01]  /*1aae0*/  F2FP.BF16.F32.PACK_AB R141, R141, R70 ;  /* 0x000000468d8d723e */ /* 0x000fe200000010ff */
[----:B------:R-:W-:Y:S01]  /*1aaf0*/  BAR.SYNC.DEFER_BLOCKING 0x0 ;  /* 0x0000000000007b1d */ /* 0x000fe20000010000 */
[----:B------:R-:W-:Y:S01]  /*1ab00*/  F2FP.BF16.F32.PACK_AB R150, R40, R41 ;  /* 0x000000292896723e */ /* 0x000fe200000010ff */
[----:B0-----:R-:W-:Y:S01]  /*1ab10*/  IMAD R81, R81, R78, RZ ;  /* 0x0000004e51517224 */ /* 0x001fe200078e02ff */
[----:B------:R-:W-:Y:S02]  /*1ab20*/  F2FP.BF16.F32.PACK_AB R151, R7, R42 ;  /* 0x0000002a0797723e */ /* 0x000fe400000010ff */
[----:B------:R-:W-:-:S02]  /*1ab30*/  IADD3.X R65, R65, R103, R68, P3, P4 ;  /* 0x0000006741417210 */ /* 0x000fc40001fe8444 */
[----:B------:R-:W-:Y:S02]  /*1ab40*/  LEA R83, R78, R81, 0x1 ;  /* 0x000000514e537211 */ /* 0x000fe400078e08ff */
[----:B------:R-:W-:Y:S02]  /*1ab50*/  F2FP.BF16.F32.PACK_AB R148, R148, R67 ;  /* 0x000000439494723e */ /* 0x000fe400000010ff */
[C---:B------:R-:W-:Y:S02]  /*1ab60*/  LEA R85, R78.reuse, R83, 0x1 ;  /* 0x000000534e557211 */ /* 0x040fe400078e08ff */
[----:B------:R-:W-:Y:S02]  /*1ab70*/  F2FP.BF16.F32.PACK_AB R149, R149, R66 ;  /* 0x000000429595723e */ /* 0x000fe400000010ff */
[----:B------:R-:W-:Y:S02]  /*1ab80*/  LEA R87, R78, R85, 0x1 ;  /* 0x000000554e577211 */ /* 0x000fe400078e08ff */
[----:B------:R-:W-:-:S02]  /*1ab90*/  LEA R66, P3, R81, R64, 0x1 ;  /* 0x0000004051427211 */ /* 0x000fc400078608ff */
[C---:B------:R-:W-:Y:S02]  /*1aba0*/  LEA R89, R78.reuse, R87, 0x1 ;  /* 0x000000574e597211 */ /* 0x040fe400078e08ff */
[-C--:B------:R-:W-:Y:S02]  /*1abb0*/  LEA R68, P4, R83, R64.reuse, 0x1 ;  /* 0x0000004053447211 */ /* 0x080fe400078808ff */
[C---:B------:R-:W-:Y:S01]  /*1abc0*/  LEA R91, R78.reuse, R89, 0x1 ;  /* 0x000000594e5b7211 */ /* 0x040fe200078e08ff */
[----:B------:R-:W0:Y:S01]  /*1abd0*/  LDS.128 R20, [R2] ;  /* 0x0000000002147984 */ /* 0x000e220000000c00 */
[----:B------:R-:W-:Y:S02]  /*1abe0*/  LEA.HI.X.SX32 R67, R81, R65, 0x1, P3 ;  /* 0x0000004151437211 */ /* 0x000fe400018f0eff */
[----:B------:R-:W-:Y:S01]  /*1abf0*/  LEA R93, R78, R91, 0x1 ;  /* 0x0000005b4e5d7211 */ /* 0x000fe200078e08ff */
[----:B------:R-:W-:Y:S01]  /*1ac00*/  BAR.SYNC.DEFER_BLOCKING 0x0 ;  /* 0x0000000000007b1d */ /* 0x000fe20000010000 */
[----:B------:R-:W-:-:S02]  /*1ac10*/  LEA R70, P3, R85, R64, 0x1 ;  /* 0x0000004055467211 */ /* 0x000fc400078608ff */
[C---:B------:R-:W-:Y:S02]  /*1ac20*/  LEA R79, R78.reuse, R93, 0x1 ;  /* 0x0000005d4e4f7211 */ /* 0x040fe400078e08ff */
[----:B------:R-:W-:Y:S02]  /*1ac30*/  LEA.HI.X.SX32 R69, R83, R65, 0x1, P4 ;  /* 0x0000004153457211 */ /* 0x000fe400020f0eff */
[C---:B------:R-:W-:Y:S02]  /*1ac40*/  LEA R95, R78.reuse, R79, 0x1 ;  /* 0x0000004f4e5f7211 */ /* 0x040fe400078e08ff */
[----:B------:R-:W-:Y:S02]  /*1ac50*/  LEA.HI.X.SX32 R71, R85, R65, 0x1, P3 ;  /* 0x0000004155477211 */ /* 0x000fe400018f0eff */
[----:B------:R-:W-:Y:S02]  /*1ac60*/  LEA R97, R78, R95, 0x1 ;  /* 0x0000005f4e617211 */ /* 0x000fe400078e08ff */
[----:B------:R-:W-:-:S02]  /*1ac70*/  LEA R80, P3, R87, R64, 0x1 ;  /* 0x0000004057507211 */ /* 0x000fc400078608ff */
[C---:B------:R-:W-:Y:S02]  /*1ac80*/  LEA R99, R78.reuse, R97, 0x1 ;  /* 0x000000614e637211 */ /* 0x040fe400078e08ff */
[----:B------:R-:W-:Y:S02]  /*1ac90*/  LEA.HI.X.SX32 R81, R87, R65, 0x1, P3 ;  /* 0x0000004157517211 */ /* 0x000fe400018f0eff */
[----:B------:R-:W-:Y:S02]  /*1aca0*/  LEA R101, R78, R99, 0x1 ;  /* 0x000000634e657211 */ /* 0x000fe400078e08ff */
[----:B------:R-:W-:Y:S02]  /*1acb0*/  PRMT R82, R10, 0x7632, R82 ;  /* 0x000076320a527816 */ /* 0x000fe40000000052 */
[----:B------:R-:W-:Y:S01]  /*1acc0*/  LEA R103, R78, R101, 0x1 ;  /* 0x000000654e677211 */ /* 0x000fe200078e08ff */
[----:B------:R-:W-:Y:S01]  /*1acd0*/  STSM.16.M88.4 [R5], R28 ;  /* 0x0000001c05007844 */ /* 0x000fe20000000200 */
[----:B------:R-:W-:-:S02]  /*1ace0*/  PRMT R84, R11, 0x7632, R84 ;  /* 0x000076320b547816 */ /* 0x000fc40000000054 */
[C---:B------:R-:W-:Y:S01]  /*1acf0*/  LEA R105, R78.reuse, R103, 0x1 ;  /* 0x000000674e697211 */ /* 0x040fe200078e08ff */
[----:B------:R-:W-:Y:S01]  /*1ad00*/  BAR.SYNC.DEFER_BLOCKING 0x0 ;  /* 0x0000000000007b1d */ /* 0x000fe20000010000 */
[----:B------:R-:W-:Y:S02]  /*1ad10*/  FSEL R77, R77, -INF , P1 ;  /* 0xff8000004d4d7808 */ /* 0x000fe40000800000 */
[----:B------:R-:W-:-:S03]  /*1ad20*/  LEA R7, R78, R105, 0x1 ;  /* 0x000000694e077211 */ /* 0x000fc600078e08ff */
[----:B------:R-:W-:Y:S01]  /*1ad30*/  FFMA R6, R77, 0.69314718246459960938, R6 ;  /* 0x3f3172184d067823 */ /* 0x000fe20000000006 */
[----:B------:R-:W-:-:S04]  /*1ad40*/  LEA R107, R78, R7, 0x1 ;  /* 0x000000074e6b7211 */ /* 0x000fc800078e08ff */
[----:B------:R-:W-:-:S04]  /*1ad50*/  LEA R83, R78, R107, 0x1 ;  /* 0x0000006b4e537211 */ /* 0x000fc800078e08ff */
[C---:B------:R-:W-:Y:S01]  /*1ad60*/  LEA R85, R78.reuse, R83, 0x1 ;  /* 0x000000534e557211 */ /* 0x040fe200078e08ff */
[----:B------:R-:W2:Y:S01]  /*1ad70*/  LDS.128 R24, [R2] ;  /* 0x0000000002187984 */ /* 0x000ea20000000c00 */
[----:B------:R-:W-:Y:S06]  /*1ad80*/  BAR.SYNC.DEFER_BLOCKING 0x0 ;  /* 0x0000000000007b1d */ /* 0x000fec0000010000 */
[----:B------:R-:W-:Y:S02]  /*1ad90*/  STSM.16.M88.4 [R5], R36 ;  /* 0x0000002405007844 */ /* 0x000fe40000000200 */
[----:B------:R-:W-:Y:S06]  /*1ada0*/  BAR.SYNC.DEFER_BLOCKING 0x0 ;  /* 0x0000000000007b1d */ /* 0x000fec0000010000 */
[----:B------:R-:W4:Y:S02]  /*1adb0*/  LDS.128 R28, [R2] ;  /* 0x00000000021c7984 */ /* 0x000f240000000c00 */
[----:B------:R-:W-:Y:S06]  /*1adc0*/  BAR.SYNC.DEFER_BLOCKING 0x0 ;  /* 0x0000000000007b1d */ /* 0x000fec0000010000 */
[----:B------:R-:W-:Y:S02]  /*1add0*/  STSM.16.M88.4 [R5], R32 ;  /* 0x0000002005007844 */ /* 0x000fe40000000200 */
[----:B------:R-:W-:Y:S06]  /*1ade0*/  BAR.SYNC.DEFER_BLOCKING 0x0 ;  /* 0x0000000000007b1d */ /* 0x000fec0000010000 */
[----:B------:R-:W4:Y:S02]  /*1adf0*/  LDS.128 R32, [R2] ;  /* 0x0000000002207984 */ /* 0x000f240000000c00 */
[----:B------:R-:W-:Y:S06]  /*1ae00*/  BAR.SYNC.DEFER_BLOCKING 0x0 ;  /* 0x0000000000007b1d */ /* 0x000fec0000010000 */
[----:B------:R-:W-:Y:S02]  /*1ae10*/  STSM.16.M88.4 [R5], R48 ;  /* 0x0000003005007844 */ /* 0x000fe40000000200 */
[----:B------:R-:W-:Y:S06]  /*1ae20*/  BAR.SYNC.DEFER_BLOCKING 0x0 ;  /* 0x0000000000007b1d */ /* 0x000fec0000010000 */
[----:B------:R-:W-:Y:S02]  /*1ae30*/  LDS.128 R36, [R2] ;  /* 0x0000000002247984 */ /* 0x000fe40000000c00 */
        /* <DEDUP_REMOVED lines=29> */
[----:B------:R1:W-:Y:S02]  /*1b010*/  STSM.16.M88.4 [R5], R148 ;  /* 0x0000009405007844 */ /* 0x0003e40000000200 */
[----:B------:R-:W-:Y:S01]  /*1b020*/  BAR.SYNC.DEFER_BLOCKING 0x0 ;  /* 0x0000000000007b1d */ /* 0x000fe20000010000 */
[----:B-1----:R-:W-:-:S04]  /*1b030*/  LEA R5, R78, R85, 0x1 ;  /* 0x000000554e057211 */ /* 0x002fc800078e08ff */
[----:B------:R-:W-:-:S04]  /*1b040*/  LEA R109, R78, R5, 0x1 ;  /* 0x000000054e6d7211 */ /* 0x000fc800078e08ff */
[----:B------:R-:W-:Y:S01]  /*1b050*/  LEA R87, R78, R109, 0x1 ;  /* 0x0000006d4e577211 */ /* 0x000fe200078e08ff */
[----:B------:R1:W-:Y:S04]  /*1b060*/  STG.E.U16 desc[UR4][R66.64], R8 ;  /* 0x0000000842007986 */ /* 0x0003e8000c101504 */
[----:B------:R3:W-:Y:S04]  /*1b070*/  STG.E.U16 desc[UR4][R68.64], R9 ;  /* 0x0000000944007986 */ /* 0x0007e8000c101504 */
[----:B------:R0:W-:Y:S01]  /*1b080*/  STG.E.U16 desc[UR4][R70.64], R10 ;  /* 0x0000000a46007986 */ /* 0x0001e2000c101504 */
[----:B-1----:R-:W-:-:S03]  /*1b090*/  LEA R66, P3, R89, R64, 0x1 ;  /* 0x0000004059427211 */ /* 0x002fc600078608ff */
[----:B------:R-:W-:Y:S01]  /*1b0a0*/  STG.E.U16 desc[UR4][R80.64], R11 ;  /* 0x0000000b50007986 */ /* 0x000fe2000c101504 */
[----:B------:R-:W-:Y:S02]  /*1b0b0*/  LEA.HI.X.SX32 R67, R89, R65, 0x1, P3 ;  /* 0x0000004159437211 */ /* 0x000fe400018f0eff */
[----:B------:R-:W-:Y:S02]  /*1b0c0*/  LEA R89, R78, R87, 0x1 ;  /* 0x000000574e597211 */ /* 0x000fe400078e08ff */
[----:B---3--:R-:W-:Y:S02]  /*1b0d0*/  PRMT R69, R8, 0x7632, R69 ;  /* 0x0000763208457816 */ /* 0x008fe40000000045 */
[----:B------:R-:W-:Y:S02]  /*1b0e0*/  LEA R8, P3, R91, R64, 0x1 ;  /* 0x000000405b087211 */ /* 0x000fe400078608ff */
[----:B------:R-:W-:Y:S01]  /*1b0f0*/  LEA R111, R78, R89, 0x1 ;  /* 0x000000594e6f7211 */ /* 0x000fe200078e08ff */
[----:B------:R1:W-:Y:S01]  /*1b100*/  STG.E.U16 desc[UR4][R66.64], R69 ;  /* 0x0000004542007986 */ /* 0x0003e2000c101504 */
[----:B0-----:R-:W-:-:S02]  /*1b110*/  PRMT R71, R9, 0x7632, R71 ;  /* 0x0000763209477816 */ /* 0x001fc40000000047 */
[-C--:B------:R-:W-:Y:S02]  /*1b120*/  LEA R68, P4, R93, R64.reuse, 0x1 ;  /* 0x000000405d447211 */ /* 0x080fe400078808ff */
[----:B------:R-:W-:Y:S02]  /*1b130*/  LEA.HI.X.SX32 R9, R91, R65, 0x1, P3 ;  /* 0x000000415b097211 */ /* 0x000fe400018f0eff */
[C---:B------:R-:W-:Y:S02]  /*1b140*/  LEA R91, R78.reuse, R111, 0x1 ;  /* 0x0000006f4e5b7211 */ /* 0x040fe400078e08ff */
[----:B------:R-:W-:Y:S01]  /*1b150*/  LEA R70, P3, R79, R64, 0x1 ;  /* 0x000000404f467211 */ /* 0x000fe200078608ff */
[----:B------:R0:W-:Y:S01]  /*1b160*/  STG.E.U16 desc[UR4][R8.64], R71 ;  /* 0x0000004708007986 */ /* 0x0001e2000c101504 */
[----:B-1----:R-:W-:Y:S02]  /*1b170*/  LEA.HI.X.SX32 R69, R93, R65, 0x1, P4 ;  /* 0x000000415d457211 */ /* 0x002fe400020f0eff */
[----:B------:R-:W-:-:S02]  /*1b180*/  LEA R93, R78, R91, 0x1 ;  /* 0x0000005b4e5d7211 */ /* 0x000fc400078e08ff */
[CC--:B------:R-:W-:Y:S01]  /*1b190*/  LEA R80, P4, R97.reuse, R64.reuse, 0x1 ;  /* 0x0000004061507211 */ /* 0x0c0fe200078808ff */
[----:B------:R-:W-:Y:S03]  /*1b1a0*/  STG.E.U16 desc[UR4][R68.64], R82 ;  /* 0x0000005244007986 */ /* 0x000fe6000c101504 */
[-C--:B------:R-:W-:Y:S02]  /*1b1b0*/  LEA.HI.X.SX32 R81, R97, R65.reuse, 0x1, P4 ;  /* 0x0000004161517211 */ /* 0x080fe400020f0eff */
[----:B0-----:R-:W-:Y:S02]  /*1b1c0*/  LEA.HI.X.SX32 R71, R79, R65, 0x1, P3 ;  /* 0x000000414f477211 */ /* 0x001fe400018f0eff */
[C---:B------:R-:W-:Y:S02]  /*1b1d0*/  LEA R79, R78.reuse, R93, 0x1 ;  /* 0x0000005d4e4f7211 */ /* 0x040fe400078e08ff */
[----:B------:R-:W-:Y:S01]  /*1b1e0*/  LEA R10, P3, R95, R64, 0x1 ;  /* 0x000000405f0a7211 */ /* 0x000fe200078608ff */
[----:B------:R0:W-:Y:S01]  /*1b1f0*/  STG.E.U16 desc[UR4][R70.64], R84 ;  /* 0x0000005446007986 */ /* 0x0001e2000c101504 */
[----:B------:R-:W-:-:S02]  /*1b200*/  LEA R113, R78, R79, 0x1 ;  /* 0x0000004f4e717211 */ /* 0x000fc400078e08ff */
[----:B------:R-:W-:Y:S02]  /*1b210*/  LEA.HI.X.SX32 R11, R95, R65, 0x1, P3 ;  /* 0x000000415f0b7211 */ /* 0x000fe400018f0eff */
[C---:B------:R-:W-:Y:S02]  /*1b220*/  LEA R95, R78.reuse, R113, 0x1 ;  /* 0x000000714e5f7211 */ /* 0x040fe400078e08ff */
[C---:B------:R-:W-:Y:S01]  /*1b230*/  LEA R8, P3, R99.reuse, R64, 0x1 ;  /* 0x0000004063087211 */ /* 0x040fe200078608ff */
[----:B------:R1:W-:Y:S01]  /*1b240*/  STG.E.U16 desc[UR4][R10.64], R12 ;  /* 0x0000000c0a007986 */ /* 0x0003e2000c101504 */
[C---:B------:R-:W-:Y:S02]  /*1b250*/  LEA R97, R78.reuse, R95, 0x1 ;  /* 0x0000005f4e617211 */ /* 0x040fe400078e08ff */
[----:B------:R-:W-:Y:S01]  /*1b260*/  LEA.HI.X.SX32 R9, R99, R65, 0x1, P3 ;  /* 0x0000004163097211 */ /* 0x000fe200018f0eff */
[----:B------:R3:W-:Y:S01]  /*1b270*/  STG.E.U16 desc[UR4][R80.64], R13 ;  /* 0x0000000d50007986 */ /* 0x0007e2000c101504 */
[----:B------:R-:W-:-:S02]  /*1b280*/  LEA R99, R78, R97, 0x1 ;  /* 0x000000614e637211 */ /* 0x000fc400078e08ff */
[CC--:B------:R-:W-:Y:S01]  /*1b290*/  LEA R66, P3, R101.reuse, R64.reuse, 0x1 ;  /* 0x0000004065427211 */ /* 0x0c0fe200078608ff */
[----:B------:R2:W-:Y:S01]  /*1b2a0*/  STG.E.U16 desc[UR4][R8.64], R14 ;  /* 0x0000000e08007986 */ /* 0x0005e2000c101504 */
[C---:B------:R-:W-:Y:S02]  /*1b2b0*/  LEA R115, R78.reuse, R99, 0x1 ;  /* 0x000000634e737211 */ /* 0x040fe400078e08ff */
[----:B------:R-:W-:Y:S02]  /*1b2c0*/  LEA.HI.X.SX32 R67, R101, R65, 0x1, P3 ;  /* 0x0000004165437211 */ /* 0x000fe400018f0eff */
[C---:B0-----:R-:W-:Y:S02]  /*1b2d0*/  LEA R71, R78.reuse, R115, 0x1 ;  /* 0x000000734e477211 */ /* 0x041fe400078e08ff */
[----:B-1----:R-:W-:Y:S01]  /*1b2e0*/  LEA R10, P3, R103, R64, 0x1 ;  /* 0x00000040670a7211 */ /* 0x002fe200078608ff */
[----:B------:R-:W-:Y:S01]  /*1b2f0*/  STG.E.U16 desc[UR4][R66.64], R15 ;  /* 0x0000000f42007986 */ /* 0x000fe2000c101504 */
[----:B------:R-:W-:-:S02]  /*1b300*/  LEA R101, R78, R71, 0x1 ;  /* 0x000000474e657211 */ /* 0x000fc400078e08ff */
[----:B------:R-:W-:Y:S02]  /*1b310*/  LEA.HI.X.SX32 R11, R103, R65, 0x1, P3 ;  /* 0x00000041670b7211 */ /* 0x000fe400018f0eff */
[C---:B---3--:R-:W-:Y:S02]  /*1b320*/  LEA R81, R78.reuse, R101, 0x1 ;  /* 0x000000654e517211 */ /* 0x048fe400078e08ff */
[-C--:B--2---:R-:W-:Y:S02]  /*1b330*/  LEA R8, P3, R105, R64.reuse, 0x1 ;  /* 0x0000004069087211 */ /* 0x084fe400078608ff */
[----:B------:R-:W-:Y:S02]  /*1b340*/  LEA R103, R78, R81, 0x1 ;  /* 0x000000514e677211 */ /* 0x000fe400078e08ff */
[----:B------:R-:W-:Y:S02]  /*1b350*/  PRMT R69, R12, 0x7632, R69 ;  /* 0x000076320c457816 */ /* 0x000fe40000000045 */
[----:B------:R-:W-:-:S02]  /*1b360*/  LEA R12, P4, R7, R64, 0x1 ;  /* 0x00000040070c7211 */ /* 0x000fc400078808ff */
[----:B------:R-:W-:Y:S01]  /*1b370*/  LEA.HI.X.SX32 R9, R105, R65, 0x1, P3 ;  /* 0x0000004169097211 */ /* 0x000fe200018f0eff */
[----:B------:R0:W-:Y:S01]  /*1b380*/  STG.E.U16 desc[UR4][R10.64], R69 ;  /* 0x000000450a007986 */ /* 0x0001e2000c101504 */
[C---:B------:R-:W-:Y:S02]  /*1b390*/  LEA R105, R78.reuse, R103, 0x1 ;  /* 0x000000674e697211 */ /* 0x040fe400078e08ff */
[----:B------:R-:W-:Y:S02]  /*1b3a0*/  PRMT R70, R13, 0x7632, R70 ;  /* 0x000076320d467816 */ /* 0x000fe40000000046 */
[----:B------:R-:W-:Y:S02]  /*1b3b0*/  LEA.HI.X.SX32 R13, R7, R65, 0x1, P4 ;  /* 0x00000041070d7211 */ /* 0x000fe400020f0eff */
[----:B------:R-:W-:Y:S01]  /*1b3c0*/  LEA R68, P3, R107, R64, 0x1 ;  /* 0x000000406b447211 */ /* 0x000fe200078608ff */
[----:B------:R1:W-:Y:S01]  /*1b3d0*/  STG.E.U16 desc[UR4][R8.64], R70 ;  /* 0x0000004608007986 */ /* 0x0003e2000c101504 */
[----:B------:R-:W-:-:S02]  /*1b3e0*/  LEA R7, R78, R105, 0x1 ;  /* 0x000000694e077211 */ /* 0x000fc400078e08ff */
[----:B------:R-:W-:Y:S02]  /*1b3f0*/  PRMT R82, R14, 0x7632, R82 ;  /* 0x000076320e527816 */ /* 0x000fe40000000052 */
[----:B0-----:R-:W-:Y:S02]  /*1b400*/  LEA.HI.X.SX32 R69, R107, R65, 0x1, P3 ;  /* 0x000000416b457211 */ /* 0x001fe400018f0eff */
[C---:B------:R-:W-:Y:S01]  /*1b410*/  LEA R107, R78.reuse, R7, 0x1 ;  /* 0x000000074e6b7211 */ /* 0x040fe200078e08ff */
[----:B------:R-:W-:Y:S01]  /*1b420*/  STG.E.U16 desc[UR4][R12.64], R82 ;  /* 0x000000520c007986 */ /* 0x000fe2000c101504 */
[----:B------:R-:W-:Y:S02]  /*1b430*/  LEA R14, P3, R83, R64, 0x1 ;  /* 0x00000040530e7211 */ /* 0x000fe400078608ff */
[----:B------:R-:W-:Y:S02]  /*1b440*/  LEA R117, R78, R107, 0x1 ;  /* 0x0000006b4e757211 */ /* 0x000fe400078e08ff */
[----:B------:R-:W-:-:S02]  /*1b450*/  PRMT R80, R15, 0x7632, R80 ;  /* 0x000076320f507816 */ /* 0x000fc40000000050 */
[-C--:B------:R-:W-:Y:S02]  /*1b460*/  LEA R66, P4, R85, R64.reuse, 0x1 ;  /* 0x0000004055427211 */ /* 0x080fe400078808ff */
[----:B------:R-:W-:Y:S01]  /*1b470*/  LEA.HI.X.SX32 R15, R83, R65, 0x1, P3 ;  /* 0x00000041530f7211 */ /* 0x000fe200018f0eff */
[----:B------:R0:W-:Y:S01]  /*1b480*/  STG.E.U16 desc[UR4][R68.64], R80 ;  /* 0x0000005044007986 */ /* 0x0001e2000c101504 */
[C---:B------:R-:W-:Y:S02]  /*1b490*/  LEA R83, R78.reuse, R117, 0x1 ;  /* 0x000000754e537211 */ /* 0x040fe400078e08ff */
[----:B------:R-:W-:Y:S01]  /*1b4a0*/  LEA.HI.X.SX32 R67, R85, R65, 0x1, P4 ;  /* 0x0000004155437211 */ /* 0x000fe200020f0eff */
[----:B------:R-:W-:Y:S01]  /*1b4b0*/  STG.E.U16 desc[UR4][R14.64], R16 ;  /* 0x000000100e007986 */ /* 0x000fe2000c101504 */
[C---:B-1----:R-:W-:Y:S02]  /*1b4c0*/  LEA R8, P3, R5.reuse, R64, 0x1 ;  /* 0x0000004005087211 */ /* 0x042fe400078608ff */
[----:B------:R-:W-:Y:S01]  /*1b4d0*/  LEA R85, R78, R83, 0x1 ;  /* 0x000000534e557211 */ /* 0x000fe200078e08ff */
[----:B------:R-:W-:Y:S01]  /*1b4e0*/  STG.E.U16 desc[UR4][R66.64], R17 ;  /* 0x0000001142007986 */ /* 0x000fe2000c101504 */
[----:B------:R-:W-:-:S02]  /*1b4f0*/  LEA.HI.X.SX32 R9, R5, R65, 0x1, P3 ;  /* 0x0000004105097211 */ /* 0x000fc400018f0eff */
[C---:B------:R-:W-:Y:S02]  /*1b500*/  LEA R5, R78.reuse, R85, 0x1 ;  /* 0x000000554e057211 */ /* 0x040fe400078e08ff */
[CC--:B------:R-:W-:Y:S01]  /*1b510*/  LEA R10, P3, R109.reuse, R64.reuse, 0x1 ;  /* 0x000000406d0a7211 */ /* 0x0c0fe200078608ff */
[----:B------:R1:W-:Y:S01]  /*1b520*/  STG.E.U16 desc[UR4][R8.64], R18 ;  /* 0x0000001208007986 */ /* 0x0003e2000c101504 */
[C---:B------:R-:W-:Y:S02]  /*1b530*/  LEA R119, R78.reuse, R5, 0x1 ;  /* 0x000000054e777211 */ /* 0x040fe400078e08ff */
[----:B------:R-:W-:Y:S02]  /*1b540*/  LEA.HI.X.SX32 R11, R109, R65, 0x1, P3 ;  /* 0x000000416d0b7211 */ /* 0x000fe400018f0eff */
[C---:B0-----:R-:W-:Y:S02]  /*1b550*/  LEA R69, R78.reuse, R119, 0x1 ;  /* 0x000000774e457211 */ /* 0x041fe400078e08ff */
[----:B------:R-:W-:Y:S01]  /*1b560*/  LEA R12, P3, R87, R64, 0x1 ;  /* 0x00000040570c7211 */ /* 0x000fe200078608ff */
[----:B------:R0:W-:Y:S01]  /*1b570*/  STG.E.U16 desc[UR4][R10.64], R19 ;  /* 0x000000130a007986 */ /* 0x0001e2000c101504 */
[----:B------:R-:W-:-:S02]  /*1b580*/  LEA R109, R78, R69, 0x1 ;  /* 0x000000454e6d7211 */ /* 0x000fc400078e08ff */
[----:B------:R-:W-:Y:S02]  /*1b590*/  LEA.HI.X.SX32 R13, R87, R65, 0x1, P3 ;  /* 0x00000041570d7211 */ /* 0x000fe400018f0eff */
[C---:B------:R-:W-:Y:S02]  /*1b5a0*/  LEA R87, R78.reuse, R109, 0x1 ;  /* 0x0000006d4e577211 */ /* 0x040fe400078e08ff */
[-C--:B-1----:R-:W-:Y:S02]  /*1b5b0*/  LEA R8, P3, R89, R64.reuse, 0x1 ;  /* 0x0000004059087211 */ /* 0x082fe400078608ff */
[----:B------:R-:W-:Y:S02]  /*1b5c0*/  LEA R121, R78, R87, 0x1 ;  /* 0x000000574e797211 */ /* 0x000fe400078e08ff */
[----:B------:R-:W-:Y:S02]  /*1b5d0*/  PRMT R15, R16, 0x7632, R15 ;  /* 0x00007632100f7816 */ /* 0x000fe4000000000f */
[----:B------:R-:W-:-:S02]  /*1b5e0*/  LEA R14, P4, R111, R64, 0x1 ;  /* 0x000000406f0e7211 */ /* 0x000fc400078808ff */
[----:B------:R-:W-:Y:S01]  /*1b5f0*/  LEA.HI.X.SX32 R9, R89, R65, 0x1, P3 ;  /* 0x0000004159097211 */ /* 0x000fe200018f0eff */
[----:B------:R1:W-:Y:S01]  /*1b600*/  STG.E.U16 desc[UR4][R12.64], R15 ;  /* 0x0000000f0c007986 */ /* 0x0003e2000c101504 */
[----:B------:R-:W-:Y:S02]  /*1b610*/  LEA R89, R78, R121, 0x1 ;  /* 0x000000794e597211 */ /* 0x000fe400078e08ff */
[-C--:B------:R-:W-:Y:S02]  /*1b620*/  LEA R16, P3, R91, R64.reuse, 0x1 ;  /* 0x000000405b107211 */ /* 0x080fe400078608ff */
[----:B------:R-:W-:Y:S02]  /*1b630*/  PRMT R67, R17, 0x7632, R67 ;  /* 0x0000763211437816 */ /* 0x000fe40000000043 */
[----:B------:R-:W-:Y:S02]  /*1b640*/  LEA.HI.X.SX32 R17, R91, R65, 0x1, P3 ;  /* 0x000000415b117211 */ /* 0x000fe400018f0eff */
[----:B0-----:R-:W-:Y:S01]  /*1b650*/  LEA R10, P3, R93, R64, 0x1 ;  /* 0x000000405d0a7211 */ /* 0x001fe200078608ff */
[----:B------:R0:W-:Y:S01]  /*1b660*/  STG.E.U16 desc[UR4][R8.64], R67 ;  /* 0x0000004308007986 */ /* 0x0001e2000c101504 */
[----:B------:R-:W-:-:S02]  /*1b670*/  PRMT R68, R18, 0x7632, R68 ;  /* 0x0000763212447816 */ /* 0x000fc40000000044 */
[----:B-1----:R-:W-:Y:S02]  /*1b680*/  LEA.HI.X.SX32 R15, R111, R65, 0x1, P4 ;  /* 0x000000416f0f7211 */ /* 0x002fe400020f0eff */
[C---:B------:R-:W-:Y:S02]  /*1b690*/  LEA R111, R78.reuse, R89, 0x1 ;  /* 0x000000594e6f7211 */ /* 0x040fe400078e08ff */
[----:B------:R-:W-:Y:S01]  /*1b6a0*/  LEA R18, P4, R79, R64, 0x1 ;  /* 0x000000404f127211 */ /* 0x000fe200078808ff */
[----:B------:R-:W-:Y:S01]  /*1b6b0*/  STG.E.U16 desc[UR4][R14.64], R68 ;  /* 0x000000440e007986 */ /* 0x000fe2000c101504 */
[C---:B------:R-:W-:Y:S02]  /*1b6c0*/  LEA R91, R78.reuse, R111, 0x1 ;  /* 0x0000006f4e5b7211 */ /* 0x040fe400078e08ff */
[----:B------:R-:W-:Y:S02]  /*1b6d0*/  LEA.HI.X.SX32 R11, R93, R65, 0x1, P3 ;  /* 0x000000415d0b7211 */ /* 0x000fe400018f0eff */
[----:B------:R-:W-:-:S02]  /*1b6e0*/  LEA R123, R78, R91, 0x1 ;  /* 0x0000005b4e7b7211 */ /* 0x000fc400078e08ff */
[----:B------:R-:W-:Y:S02]  /*1b6f0*/  PRMT R66, R19, 0x7632, R66 ;  /* 0x0000763213427816 */ /* 0x000fe40000000042 */
[C---:B------:R-:W-:Y:S02]  /*1b700*/  LEA R93, R78.reuse, R123, 0x1 ;  /* 0x0000007b4e5d7211 */ /* 0x040fe400078e08ff */
[----:B------:R-:W-:Y:S01]  /*1b710*/  LEA.HI.X.SX32 R19, R79, R65, 0x1, P4 ;  /* 0x000000414f137211 */ /* 0x000fe200020f0eff */
[----:B------:R-:W-:Y:S01]  /*1b720*/  STG.E.U16 desc[UR4][R16.64], R66 ;  /* 0x0000004210007986 */ /* 0x000fe2000c101504 */
[C---:B0-----:R-:W-:Y:S02]  /*1b730*/  LEA R8, P3, R113.reuse, R64, 0x1 ;  /* 0x0000004071087211 */ /* 0x041fe400078608ff */
[----:B------:R-:W-:Y:S01]  /*1b740*/  LEA R79, R78, R93, 0x1 ;  /* 0x0000005d4e4f7211 */ /* 0x000fe200078e08ff */
[----:B------:R0:W-:Y:S01]  /*1b750*/  STG.E.U16 desc[UR4][R10.64], R20 ;  /* 0x000000140a007986 */ /* 0x0001e2000c101504 */
[----:B------:R-:W-:-:S02]  /*1b760*/  LEA.HI.X.SX32 R9, R113, R65, 0x1, P3 ;  /* 0x0000004171097211 */ /* 0x000fc400018f0eff */
[C---:B------:R-:W-:Y:S01]  /*1b770*/  LEA R113, R78.reuse, R79, 0x1 ;  /* 0x0000004f4e717211 */ /* 0x040fe200078e08ff */
[----:B------:R-:W-:Y:S01]  /*1b780*/  STG.E.U16 desc[UR4][R18.64], R21 ;  /* 0x0000001512007986 */ /* 0x000fe2000c101504 */
[CC--:B------:R-:W-:Y:S02]  /*1b790*/  LEA R12, P3, R95.reuse, R64.reuse, 0x1 ;  /* 0x000000405f0c7211 */ /* 0x0c0fe400078608ff */
[C---:B------:R-:W-:Y:S01]  /*1b7a0*/  LEA R125, R78.reuse, R113, 0x1 ;  /* 0x000000714e7d7211 */ /* 0x040fe200078e08ff */
[----:B------:R1:W-:Y:S01]  /*1b7b0*/  STG.E.U16 desc[UR4][R8.64], R22 ;  /* 0x0000001608007986 */ /* 0x0003e2000c101504 */
[----:B------:R-:W-:Y:S02]  /*1b7c0*/  LEA.HI.X.SX32 R13, R95, R65, 0x1, P3 ;  /* 0x000000415f0d7211 */ /* 0x000fe400018f0eff */
[C---:B------:R-:W-:Y:S02]  /*1b7d0*/  LEA R127, R78.reuse, R125, 0x1 ;  /* 0x0000007d4e7f7211 */ /* 0x040fe400078e08ff */
[----:B0-----:R-:W-:Y:S01]  /*1b7e0*/  LEA R10, P3, R97, R64, 0x1 ;  /* 0x00000040610a7211 */ /* 0x001fe200078608ff */
[----:B------:R-:W-:Y:S01]  /*1b7f0*/  STG.E.U16 desc[UR4][R12.64], R23 ;  /* 0x000000170c007986 */ /* 0x000fe2000c101504 */
[----:B------:R-:W-:-:S02]  /*1b800*/  LEA R129, R78, R127, 0x1 ;  /* 0x0000007f4e817211 */ /* 0x000fc400078e08ff */
[----:B------:R-:W-:Y:S02]  /*1b810*/  PRMT R15, R20, 0x7632, R15 ;  /* 0x00007632140f7816 */ /* 0x000fe4000000000f */
[C---:B------:R-:W-:Y:S02]  /*1b820*/  LEA R131, R78.reuse, R129, 0x1 ;  /* 0x000000814e837211 */ /* 0x040fe400078e08ff */
[----:B------:R-:W-:Y:S02]  /*1b830*/  LEA.HI.X.SX32 R11, R97, R65, 0x1, P3 ;  /* 0x00000041610b7211 */ /* 0x000fe400018f0eff */
[C---:B------:R-:W-:Y:S02]  /*1b840*/  LEA R133, R78.reuse, R131, 0x1 ;  /* 0x000000834e857211 */ /* 0x040fe400078e08ff */
[----:B------:R-:W-:Y:S01]  /*1b850*/  LEA R14, P4, R115, R64, 0x1 ;  /* 0x00000040730e7211 */ /* 0x000fe200078808ff */
[----:B------:R0:W-:Y:S01]  /*1b860*/  STG.E.U16 desc[UR4][R10.64], R15 ;  /* 0x0000000f0a007986 */ /* 0x0001e2000c101504 */
[----:B------:R-:W-:-:S02]  /*1b870*/  LEA R135, R78, R133, 0x1 ;  /* 0x000000854e877211 */ /* 0x000fc400078e08ff */
[-C--:B-1----:R-:W-:Y:S02]  /*1b880*/  LEA R8, P3, R99, R64.reuse, 0x1 ;  /* 0x0000004063087211 */ /* 0x082fe400078608ff */
[----:B------:R-:W-:Y:S02]  /*1b890*/  PRMT R17, R21, 0x7632, R17 ;  /* 0x0000763215117816 */ /* 0x000fe40000000011 */
[-C--:B------:R-:W-:Y:S02]  /*1b8a0*/  LEA.HI.X.SX32 R9, R99, R65.reuse, 0x1, P3 ;  /* 0x0000004163097211 */ /* 0x080fe400018f0eff */
[----:B------:R-:W-:Y:S02]  /*1b8b0*/  LEA R16, P3, R71, R64, 0x1 ;  /* 0x0000004047107211 */ /* 0x000fe400078608ff */
[----:B------:R-:W-:Y:S01]  /*1b8c0*/  PRMT R19, R22, 0x7632, R19 ;  /* 0x0000763216137816 */ /* 0x000fe20000000013 */
[----:B------:R1:W-:Y:S01]  /*1b8d0*/  STG.E.U16 desc[UR4][R8.64], R17 ;  /* 0x0000001108007986 */ /* 0x0003e2000c101504 */
[----:B0-----:R-:W-:-:S02]  /*1b8e0*/  LEA.HI.X.SX32 R15, R115, R65, 0x1, P4 ;  /* 0x00000041730f7211 */ /* 0x001fc400020f0eff */
[C---:B------:R-:W-:Y:S02]  /*1b8f0*/  LEA R115, R78.reuse, R135, 0x1 ;  /* 0x000000874e737211 */ /* 0x040fe400078e08ff */
[C---:B------:R-:W-:Y:S01]  /*1b900*/  LEA R10, P4, R81.reuse, R64, 0x1 ;  /* 0x00000040510a7211 */ /* 0x040fe200078808ff */
[----:B------:R-:W-:Y:S01]  /*1b910*/  STG.E.U16 desc[UR4][R14.64], R19 ;  /* 0x000000130e007986 */ /* 0x000fe2000c101504 */
[C---:B------:R-:W-:Y:S02]  /*1b920*/  LEA R137, R78.reuse, R115, 0x1 ;  /* 0x000000734e897211 */ /* 0x040fe400078e08ff */
[----:B------:R-:W-:Y:S02]  /*1b930*/  LEA.HI.X.SX32 R11, R81, R65, 0x1, P4 ;  /* 0x00000041510b7211 */ /* 0x000fe400020f0eff */
[----:B------:R-:W-:Y:S02]  /*1b940*/  LEA R139, R78, R137, 0x1 ;  /* 0x000000894e8b7211 */ /* 0x000fe400078e08ff */
[----:B-1----:R-:W-:-:S02]  /*1b950*/  LEA.HI.X.SX32 R17, R71, R65, 0x1, P3 ;  /* 0x0000004147117211 */ /* 0x002fc400018f0eff */
[C---:B------:R-:W-:Y:S02]  /*1b960*/  LEA R141, R78.reuse, R139, 0x1 ;  /* 0x0000008b4e8d7211 */ /* 0x040fe400078e08ff */
[-C--:B------:R-:W-:Y:S02]  /*1b970*/  LEA R12, P3, R101, R64.reuse, 0x1 ;  /* 0x00000040650c7211 */ /* 0x080fe400078608ff */
[C---:B------:R-:W-:Y:S02]  /*1b980*/  LEA R143, R78.reuse, R141, 0x1 ;  /* 0x0000008d4e8f7211 */ /* 0x040fe400078e08ff */
[----:B------:R-:W-:Y:S02]  /*1b990*/  LEA R22, P4, R7, R64, 0x1 ;  /* 0x0000004007167211 */ /* 0x000fe400078808ff */
[----:B------:R-:W-:Y:S02]  /*1b9a0*/  LEA R145, R78, R143, 0x1 ;  /* 0x0000008f4e917211 */ /* 0x000fe400078e08ff */
[----:B------:R-:W-:-:S02]  /*1b9b0*/  PRMT R18, R23, 0x7632, R18 ;  /* 0x0000763217127816 */ /* 0x000fc40000000012 */
[C---:B------:R-:W-:Y:S02]  /*1b9c0*/  LEA R147, R78.reuse, R145, 0x1 ;  /* 0x000000914e937211 */ /* 0x040fe400078e08ff */
[----:B------:R-:W-:Y:S01]  /*1b9d0*/  LEA.HI.X.SX32 R13, R101, R65, 0x1, P3 ;  /* 0x00000041650d7211 */ /* 0x000fe200018f0eff */
[----:B------:R0:W-:Y:S01]  /*1b9e0*/  STG.E.U16 desc[UR4][R16.64], R18 ;  /* 0x0000001210007986 */ /* 0x0001e2000c101504 */
[C---:B------:R-:W-:Y:S02]  /*1b9f0*/  LEA R149, R78.reuse, R147, 0x1 ;  /* 0x000000934e957211 */ /* 0x040fe400078e08ff */
[----:B------:R-:W-:Y:S01]  /*1ba00*/  LEA R8, P3, R103, R64, 0x1 ;  /* 0x0000004067087211 */ /* 0x000fe200078608ff */
[----:B------:R1:W-:Y:S01]  /*1ba10*/  STG.E.U16 desc[UR4][R12.64], R24 ;  /* 0x000000180c007986 */ /* 0x0003e2000c101504 */
[----:B------:R-:W-:Y:S02]  /*1ba20*/  LEA.HI.X.SX32 R23, R7, R65, 0x1, P4 ;  /* 0x0000004107177211 */ /* 0x000fe400020f0eff */
[----:B------:R-:W-:Y:S01]  /*1ba30*/  LEA R7, R78, R149, 0x1 ;  /* 0x000000954e077211 */ /* 0x000fe200078e08ff */
[----:B------:R2:W-:Y:S01]  /*1ba40*/  STG.E.U16 desc[UR4][R10.64], R25 ;  /* 0x000000190a007986 */ /* 0x0005e2000c101504 */
[----:B------:R-:W-:-:S02]  /*1ba50*/  LEA.HI.X.SX32 R9, R103, R65, 0x1, P3 ;  /* 0x0000004167097211 */ /* 0x000fc400018f0eff */
[-C--:B------:R-:W-:Y:S02]  /*1ba60*/  LEA R20, P3, R105, R64.reuse, 0x1 ;  /* 0x0000004069147211 */ /* 0x080fe400078608ff */
[----:B0-----:R-:W-:Y:S01]  /*1ba70*/  LEA R16, P4, R117, R64, 0x1 ;  /* 0x0000004075107211 */ /* 0x001fe200078808ff */
[----:B------:R0:W-:Y:S01]  /*1ba80*/  STG.E.U16 desc[UR4][R8.64], R26 ;  /* 0x0000001a08007986 */ /* 0x0001e2000c101504 */
[-C--:B------:R-:W-:Y:S02]  /*1ba90*/  LEA.HI.X.SX32 R21, R105, R65.reuse, 0x1, P3 ;  /* 0x0000004169157211 */ /* 0x080fe400018f0eff */
[----:B-1----:R-:W-:Y:S02]  /*1baa0*/  PRMT R24, R24, 0x7632, R24 ;  /* 0x0000763218187816 */ /* 0x002fe40000000018 */
[----:B------:R-:W-:Y:S01]  /*1bab0*/  LEA.HI.X.SX32 R17, R117, R65, 0x1, P4 ;  /* 0x0000004175117211 */ /* 0x000fe200020f0eff */
[----:B------:R1:W-:Y:S01]  /*1bac0*/  STG.E.U16 desc[UR4][R20.64], R27 ;  /* 0x0000001b14007986 */ /* 0x0003e2000c101504 */
[----:B--2---:R-:W-:-:S02]  /*1bad0*/  LEA R11, R78, R7, 0x1 ;  /* 0x000000074e0b7211 */ /* 0x004fc400078e08ff */
[-C--:B------:R-:W-:Y:S01]  /*1bae0*/  LEA R14, P3, R107, R64.reuse, 0x1 ;  /* 0x000000406b0e7211 */ /* 0x080fe200078608ff */
[----:B------:R2:W-:Y:S01]  /*1baf0*/  STG.E.U16 desc[UR4][R22.64], R24 ;  /* 0x0000001816007986 */ /* 0x0005e2000c101504 */
[-C--:B------:R-:W-:Y:S02]  /*1bb00*/  LEA R18, P5, R83, R64.reuse, 0x1 ;  /* 0x0000004053127211 */ /* 0x080fe400078a08ff */
[C---:B0-----:R-:W-:Y:S02]  /*1bb10*/  LEA R9, R78.reuse, R11, 0x1 ;  /* 0x0000000b4e097211 */ /* 0x041fe400078e08ff */
[----:B------:R-:W-:Y:S02]  /*1bb20*/  LEA.HI.X.SX32 R15, R107, R65, 0x1, P3 ;  /* 0x000000416b0f7211 */ /* 0x000fe400018f0eff */
[----:B------:R-:W-:Y:S02]  /*1bb30*/  LEA R13, R78, R9, 0x1 ;  /* 0x000000094e0d7211 */ /* 0x000fe400078e08ff */
[----:B-1----:R-:W-:-:S02]  /*1bb40*/  LEA R20, P3, R85, R64, 0x1 ;  /* 0x0000004055147211 */ /* 0x002fc400078608ff */
[C---:B------:R-:W-:Y:S02]  /*1bb50*/  LEA R151, R78.reuse, R13, 0x1 ;  /* 0x0000000d4e977211 */ /* 0x040fe400078e08ff */
[-C--:B--2---:R-:W-:Y:S02]  /*1bb60*/  LEA R22, P4, R5, R64.reuse, 0x1 ;  /* 0x0000004005167211 */ /* 0x084fe400078808ff */
[-C--:B------:R-:W-:Y:S02]  /*1bb70*/  LEA.HI.X.SX32 R21, R85, R65.reuse, 0x1, P3 ;  /* 0x0000004155157211 */ /* 0x080fe400018f0eff */
[----:B------:R-:W-:Y:S02]  /*1bb80*/  LEA.HI.X.SX32 R23, R5, R65, 0x1, P4 ;  /* 0x0000004105177211 */ /* 0x000fe400020f0eff */
[----:B------:R-:W-:Y:S02]  /*1bb90*/  LEA R5, R78, R151, 0x1 ;  /* 0x000000974e057211 */ /* 0x000fe400078e08ff */
[----:B------:R-:W-:-:S02]  /*1bba0*/  LEA R68, P3, R69, R64, 0x1 ;  /* 0x0000004045447211 */ /* 0x000fc400078608ff */
[C---:B------:R-:W-:Y:S02]  /*1bbb0*/  LEA R153, R78.reuse, R5, 0x1 ;  /* 0x000000054e997211 */ /* 0x040fe400078e08ff */
[-C--:B------:R-:W-:Y:S02]  /*1bbc0*/  LEA R70, P4, R109, R64.reuse, 0x1 ;  /* 0x000000406d467211 */ /* 0x080fe400078808ff */
[C---:B------:R-:W-:Y:S02]  /*1bbd0*/  LEA R155, R78.reuse, R153, 0x1 ;  /* 0x000000994e9b7211 */ /* 0x040fe400078e08ff */
[----:B------:R-:W-:Y:S02]  /*1bbe0*/  LEA.HI.X.SX32 R69, R69, R65, 0x1, P3 ;  /* 0x0000004145457211 */ /* 0x000fe400018f0eff */
[----:B------:R-:W-:Y:S02]  /*1bbf0*/  LEA R157, R78, R155, 0x1 ;  /* 0x0000009b4e9d7211 */ /* 0x000fe400078e08ff */
[----:B------:R-:W-:-:S02]  /*1bc00*/  LEA R82, P3, R121, R64, 0x1 ;  /* 0x0000004079527211 */ /* 0x000fc400078608ff */
[C---:B------:R-:W-:Y:S02]  /*1bc10*/  LEA R159, R78.reuse, R157, 0x1 ;  /* 0x0000009d4e9f7211 */ /* 0x040fe400078e08ff */
[-C--:B------:R-:W-:Y:S02]  /*1bc20*/  LEA.HI.X.SX32 R19, R83, R65.reuse, 0x1, P5 ;  /* 0x0000004153137211 */ /* 0x080fe400028f0eff */
[----:B------:R-:W-:Y:S02]  /*1bc30*/  LEA.HI.X.SX32 R71, R109, R65, 0x1, P4 ;  /* 0x000000416d477211 */ /* 0x000fe400020f0eff */
[----:B------:R-:W-:Y:S02]  /*1bc40*/  LEA R161, R78, R159, 0x1 ;  /* 0x0000009f4ea17211 */ /* 0x000fe400078e08ff */
[----:B------:R-:W-:Y:S02]  /*1bc50*/  LEA R84, P4, R89, R64, 0x1 ;  /* 0x0000004059547211 */ /* 0x000fe400078808ff */
[----:B------:R-:W-:-:S02]  /*1bc60*/  LEA.HI.X.SX32 R83, R121, R65, 0x1, P3 ;  /* 0x0000004179537211 */ /* 0x000fc400018f0eff */
[-C--:B------:R-:W-:Y:S02]  /*1bc70*/  LEA R88, P3, R91, R64.reuse, 0x1 ;  /* 0x000000405b587211 */ /* 0x080fe400078608ff */
[----:B------:R-:W-:Y:S02]  /*1bc80*/  LEA R163, R78, R161, 0x1 ;  /* 0x000000a14ea37211 */ /* 0x000fe400078e08ff */
[-C--:B------:R-:W-:Y:S02]  /*1bc90*/  LEA.HI.X.SX32 R85, R89, R65.reuse, 0x1, P4 ;  /* 0x0000004159557211 */ /* 0x080fe400020f0eff */
[-C--:B------:R-:W-:Y:S02]  /*1bca0*/  LEA R66, P5, R119, R64.reuse, 0x1 ;  /* 0x0000004077427211 */ /* 0x080fe400078a08ff */
[----:B------:R-:W-:Y:S02]  /*1bcb0*/  LEA.HI.X.SX32 R89, R91, R65, 0x1, P3 ;  /* 0x000000415b597211 */ /* 0x000fe400018f0eff */
[----:B------:R-:W-:-:S02]  /*1bcc0*/  LEA R94, P3, R79, R64, 0x1 ;  /* 0x000000404f5e7211 */ /* 0x000fc400078608ff */
[C---:B------:R-:W-:Y:S02]  /*1bcd0*/  LEA R165, R78.reuse, R163, 0x1 ;  /* 0x000000a34ea57211 */ /* 0x040fe400078e08ff */
[-C--:B------:R-:W-:Y:S02]  /*1bce0*/  LEA.HI.X.SX32 R67, R119, R65.reuse, 0x1, P5 ;  /* 0x0000004177437211 */ /* 0x080fe400028f0eff */
[----:B------:R-:W-:Y:S02]  /*1bcf0*/  LEA R80, P5, R87, R64, 0x1 ;  /* 0x0000004057507211 */ /* 0x000fe400078a08ff */
[----:B------:R-:W-:Y:S02]  /*1bd00*/  LEA.HI.X.SX32 R95, R79, R65, 0x1, P3 ;  /* 0x000000414f5f7211 */ /* 0x000fe400018f0eff */
[----:B------:R-:W-:Y:S02]  /*1bd10*/  LEA R79, R78, R165, 0x1 ;  /* 0x000000a54e4f7211 */ /* 0x000fe400078e08ff */
[----:B------:R-:W-:-:S02]  /*1bd20*/  LEA.HI.X.SX32 R81, R87, R65, 0x1, P5 ;  /* 0x0000004157517211 */ /* 0x000fc400028f0eff */
[-C--:B------:R-:W-:Y:S02]  /*1bd30*/  LEA R86, P5, R111, R64.reuse, 0x1 ;  /* 0x000000406f567211 */ /* 0x080fe400078a08ff */
[C---:B------:R-:W-:Y:S02]  /*1bd40*/  LEA R167, R78.reuse, R79, 0x1 ;  /* 0x0000004f4ea77211 */ /* 0x040fe400078e08ff */
[-C--:B------:R-:W-:Y:S02]  /*1bd50*/  LEA R90, P4, R123, R64.reuse, 0x1 ;  /* 0x000000407b5a7211 */ /* 0x080fe400078808ff */
[----:B------:R-:W-:Y:S02]  /*1bd60*/  LEA.HI.X.SX32 R87, R111, R65, 0x1, P5 ;  /* 0x000000416f577211 */ /* 0x000fe400028f0eff */
[----:B------:R-:W-:Y:S02]  /*1bd70*/  LEA R169, R78, R167, 0x1 ;  /* 0x000000a74ea97211 */ /* 0x000fe400078e08ff */
[----:B------:R-:W-:-:S02]  /*1bd80*/  LEA R92, P5, R93, R64, 0x1 ;  /* 0x000000405d5c7211 */ /* 0x000fc400078a08ff */
[----:B------:R-:W-:Y:S02]  /*1bd90*/  LEA.HI.X.SX32 R91, R123, R65, 0x1, P4 ;  /* 0x000000417b5b7211 */ /* 0x000fe400020f0eff */
[-C--:B------:R-:W-:Y:S02]  /*1bda0*/  LEA R96, P4, R113, R64.reuse, 0x1 ;  /* 0x0000004071607211 */ /* 0x080fe400078808ff */
[----:B------:R-:W-:Y:S02]  /*1bdb0*/  LEA R171, R78, R169, 0x1 ;  /* 0x000000a94eab7211 */ /* 0x000fe400078e08ff */
[-C--:B------:R-:W-:Y:S02]  /*1bdc0*/  LEA.HI.X.SX32 R93, R93, R65.reuse, 0x1, P5 ;  /* 0x000000415d5d7211 */ /* 0x080fe400028f0eff */
[----:B------:R-:W-:Y:S02]  /*1bdd0*/  LEA R98, P5, R125, R64, 0x1 ;  /* 0x000000407d627211 */ /* 0x000fe400078a08ff */
[----:B------:R-:W-:-:S02]  /*1bde0*/  LEA.HI.X.SX32 R97, R113, R65, 0x1, P4 ;  /* 0x0000004171617211 */ /* 0x000fc400020f0eff */
[-C--:B------:R-:W-:Y:S02]  /*1bdf0*/  LEA R102, P4, R129, R64.reuse, 0x1 ;  /* 0x0000004081667211 */ /* 0x080fe400078808ff */
[----:B------:R-:W-:Y:S02]  /*1be00*/  LEA R173, R78, R171, 0x1 ;  /* 0x000000ab4ead7211 */ /* 0x000fe400078e08ff */
[-C--:B------:R-:W-:Y:S02]  /*1be10*/  LEA.HI.X.SX32 R99, R125, R65.reuse, 0x1, P5 ;  /* 0x000000417d637211 */ /* 0x080fe400028f0eff */
[-C--:B------:R-:W-:Y:S02]  /*1be20*/  LEA R100, P3, R127, R64.reuse, 0x1 ;  /* 0x000000407f647211 */ /* 0x080fe400078608ff */
[----:B------:R-:W-:Y:S02]  /*1be30*/  LEA R104, P5, R131, R64, 0x1 ;  /* 0x0000004083687211 */ /* 0x000fe400078a08ff */
[----:B------:R-:W-:-:S02]  /*1be40*/  LEA.HI.X.SX32 R103, R129, R65, 0x1, P4 ;  /* 0x0000004181677211 */ /* 0x000fc400020f0eff */
[-C--:B------:R-:W-:Y:S02]  /*1be50*/  LEA R108, P4, R135, R64.reuse, 0x1 ;  /* 0x00000040876c7211 */ /* 0x080fe400078808ff */
[----:B------:R-:W-:Y:S02]  /*1be60*/  LEA R175, R78, R173, 0x1 ;  /* 0x000000ad4eaf7211 */ /* 0x000fe400078e08ff */
[-C--:B------:R-:W-:Y:S02]  /*1be70*/  LEA.HI.X.SX32 R101, R127, R65.reuse, 0x1, P3 ;  /* 0x000000417f657211 */ /* 0x080fe400018f0eff */
[----:B------:R-:W-:Y:S02]  /*1be80*/  LEA.HI.X.SX32 R105, R131, R65, 0x1, P5 ;  /* 0x0000004183697211 */ /* 0x000fe400028f0eff */
[-C--:B------:R-:W-:Y:S02]  /*1be90*/  LEA R106, P3, R133, R64.reuse, 0x1 ;  /* 0x00000040856a7211 */ /* 0x080fe400078608ff */
[----:B------:R-:W-:-:S02]  /*1bea0*/  LEA R110, P5, R115, R64, 0x1 ;  /* 0x00000040736e7211 */ /* 0x000fc400078a08ff */
[----:B------:R-:W-:Y:S02]  /*1beb0*/  LEA.HI.X.SX32 R109, R135, R65, 0x1, P4 ;  /* 0x00000041876d7211 */ /* 0x000fe400020f0eff */
[----:B------:R-:W-:Y:S02]  /*1bec0*/  LEA R177, R78, R175, 0x1 ;  /* 0x000000af4eb17211 */ /* 0x000fe400078e08ff */
[-C--:B------:R-:W-:Y:S02]  /*1bed0*/  LEA R114, P4, R139, R64.reuse, 0x1 ;  /* 0x000000408b727211 */ /* 0x080fe400078808ff */
[-C--:B------:R-:W-:Y:S02]  /*1bee0*/  LEA.HI.X.SX32 R107, R133, R65.reuse, 0x1, P3 ;  /* 0x00000041856b7211 */ /* 0x080fe400018f0eff */
[----:B------:R-:W-:Y:S02]  /*1bef0*/  LEA.HI.X.SX32 R111, R115, R65, 0x1, P5 ;  /* 0x00000041736f7211 */ /* 0x000fe400028f0eff */
[----:B------:R-:W-:-:S02]  /*1bf00*/  LEA R112, P3, R137, R64, 0x1 ;  /* 0x0000004089707211 */ /* 0x000fc400078608ff */
[C---:B------:R-:W-:Y:S02]  /*1bf10*/  LEA R179, R78.reuse, R177, 0x1 ;  /* 0x000000b14eb37211 */ /* 0x040fe400078e08ff */
[-C--:B------:R-:W-:Y:S02]  /*1bf20*/  LEA R116, P5, R141, R64.reuse, 0x1 ;  /* 0x000000408d747211 */ /* 0x080fe400078a08ff */
[-C--:B------:R-:W-:Y:S02]  /*1bf30*/  LEA.HI.X.SX32 R115, R139, R65.reuse, 0x1, P4 ;  /* 0x000000418b737211 */ /* 0x080fe400020f0eff */
[----:B------:R-:W-:Y:S02]  /*1bf40*/  LEA R120, P4, R145, R64, 0x1 ;  /* 0x0000004091787211 */ /* 0x000fe400078808ff */
[----:B------:R-:W-:Y:S02]  /*1bf50*/  LEA.HI.X.SX32 R113, R137, R65, 0x1, P3 ;  /* 0x0000004189717211 */ /* 0x000fe400018f0eff */
[----:B------:R-:W-:-:S02]  /*1bf60*/  LEA R181, R78, R179, 0x1 ;  /* 0x000000b34eb57211 */ /* 0x000fc400078e08ff */
[-C--:B------:R-:W-:Y:S02]  /*1bf70*/  LEA.HI.X.SX32 R117, R141, R65.reuse, 0x1, P5 ;  /* 0x000000418d757211 */ /* 0x080fe400028f0eff */
[-C--:B------:R-:W-:Y:S02]  /*1bf80*/  LEA R118, P3, R143, R64.reuse, 0x1 ;  /* 0x000000408f767211 */ /* 0x080fe400078608ff */
[-C--:B------:R-:W-:Y:S02]  /*1bf90*/  LEA R122, P5, R147, R64.reuse, 0x1 ;  /* 0x00000040937a7211 */ /* 0x080fe400078a08ff */
[----:B------:R-:W-:Y:S02]  /*1bfa0*/  LEA.HI.X.SX32 R121, R145, R65, 0x1, P4 ;  /* 0x0000004191797211 */ /* 0x000fe400020f0eff */
[----:B------:R-:W-:Y:S02]  /*1bfb0*/  LEA R126, P4, R7, R64, 0x1 ;  /* 0x00000040077e7211 */ /* 0x000fe400078808ff */
[----:B------:R-:W-:-:S02]  /*1bfc0*/  LEA R183, R78, R181, 0x1 ;  /* 0x000000b54eb77211 */ /* 0x000fc400078e08ff */
[-C--:B------:R-:W-:Y:S02]  /*1bfd0*/  LEA.HI.X.SX32 R119, R143, R65.reuse, 0x1, P3 ;  /* 0x000000418f777211 */ /* 0x080fe400018f0eff */
[-C--:B------:R-:W-:Y:S02]  /*1bfe0*/  LEA.HI.X.SX32 R123, R147, R65.reuse, 0x1, P5 ;  /* 0x00000041937b7211 */ /* 0x080fe400028f0eff */
[-C--:B------:R-:W-:Y:S02]  /*1bff0*/  LEA R124, P3, R149, R64.reuse, 0x1 ;  /* 0x00000040957c7211 */ /* 0x080fe400078608ff */
[----:B------:R-:W-:Y:S02]  /*1c000*/  LEA R128, P5, R11, R64, 0x1 ;  /* 0x000000400b807211 */ /* 0x000fe400078a08ff */
[----:B------:R-:W-:Y:S02]  /*1c010*/  LEA.HI.X.SX32 R127, R7, R65, 0x1, P4 ;  /* 0x00000041077f7211 */ /* 0x000fe400020f0eff */
[----:B------:R-:W-:-:S02]  /*1c020*/  LEA R7, R78, R183, 0x1 ;  /* 0x000000b74e077211 */ /* 0x000fc400078e08ff */
[-C--:B------:R-:W-:Y:S02]  /*1c030*/  LEA.HI.X.SX32 R125, R149, R65.reuse, 0x1, P3 ;  /* 0x00000041957d7211 */ /* 0x080fe400018f0eff */
[----:B------:R-:W-:Y:S02]  /*1c040*/  LEA.HI.X.SX32 R129, R11, R65, 0x1, P5 ;  /* 0x000000410b817211 */ /* 0x000fe400028f0eff */
[-C--:B------:R-:W-:Y:S02]  /*1c050*/  LEA R130, P3, R9, R64.reuse, 0x1 ;  /* 0x0000004009827211 */ /* 0x080fe400078608ff */
[----:B------:R-:W-:Y:S02]  /*1c060*/  LEA R11, R78, R7, 0x1 ;  /* 0x000000074e0b7211 */ /* 0x000fe400078e08ff */
[----:B------:R-:W-:Y:S02]  /*1c070*/  LEA R132, P4, R13, R64, 0x1 ;  /* 0x000000400d847211 */ /* 0x000fe400078808ff */
[----:B------:R-:W-:-:S02]  /*1c080*/  LEA.HI.X.SX32 R131, R9, R65, 0x1, P3 ;  /* 0x0000004109837211 */ /* 0x000fc400018f0eff */
[C---:B------:R-:W-:Y:S02]  /*1c090*/  LEA R9, R78.reuse, R11, 0x1 ;  /* 0x0000000b4e097211 */ /* 0x040fe400078e08ff */
[----:B------:R-:W-:Y:S02]  /*1c0a0*/  LEA.HI.X.SX32 R133, R13, R65, 0x1, P4 ;  /* 0x000000410d857211 */ /* 0x000fe400020f0eff */
[-C--:B------:R-:W-:Y:S02]  /*1c0b0*/  LEA R136, P3, R5, R64.reuse, 0x1 ;  /* 0x0000004005887211 */ /* 0x080fe400078608ff */
[----:B------:R-:W-:Y:S02]  /*1c0c0*/  LEA R134, P5, R151, R64, 0x1 ;  /* 0x0000004097867211 */ /* 0x000fe400078a08ff */
[----:B------:R-:W-:Y:S02]  /*1c0d0*/  LEA R13, R78, R9, 0x1 ;  /* 0x000000094e0d7211 */ /* 0x000fe400078e08ff */
[----:B------:R-:W-:-:S02]  /*1c0e0*/  LEA.HI.X.SX32 R137, R5, R65, 0x1, P3 ;  /* 0x0000004105897211 */ /* 0x000fc400018f0eff */
[----:B------:R-:W-:Y:S02]  /*1c0f0*/  LEA.HI.X.SX32 R135, R151, R65, 0x1, P5 ;  /* 0x0000004197877211 */ /* 0x000fe400028f0eff */
[C---:B------:R-:W-:Y:S02]  /*1c100*/  LEA R5, R78.reuse, R13, 0x1 ;  /* 0x0000000d4e057211 */ /* 0x040fe400078e08ff */
[CC--:B------:R-:W-:Y:S02]  /*1c110*/  LEA R140, P5, R155.reuse, R64.reuse, 0x1 ;  /* 0x000000409b8c7211 */ /* 0x0c0fe400078a08ff */
[----:B------:R-:W-:Y:S02]  /*1c120*/  LEA R185, R78, R5, 0x1 ;  /* 0x000000054eb97211 */ /* 0x000fe400078e08ff */
[----:B------:R-:W-:Y:S02]  /*1c130*/  LEA.HI.X.SX32 R141, R155, R65, 0x1, P5 ;  /* 0x000000419b8d7211 */ /* 0x000fe400028f0eff */
[----:B------:R-:W-:-:S02]  /*1c140*/  LEA R146, P5, R161, R64, 0x1 ;  /* 0x00000040a1927211 */ /* 0x000fc400078a08ff */
[C---:B------:R-:W-:Y:S02]  /*1c150*/  LEA R187, R78.reuse, R185, 0x1 ;  /* 0x000000b94ebb7211 */ /* 0x040fe400078e08ff */
[-C--:B------:R-:W-:Y:S02]  /*1c160*/  LEA R138, P4, R153, R64.reuse, 0x1 ;  /* 0x00000040998a7211 */ /* 0x080fe400078808ff */
[----:B------:R-:W-:Y:S02]  /*1c170*/  LEA.HI.X.SX32 R147, R161, R65, 0x1, P5 ;  /* 0x00000041a1937211 */ /* 0x000fe400028f0eff */
[----:B------:R-:W-:Y:S02]  /*1c180*/  LEA R152, P5, R79, R64, 0x1 ;  /* 0x000000404f987211 */ /* 0x000fe400078a08ff */
[----:B------:R-:W-:Y:S02]  /*1c190*/  LEA R189, R78, R187, 0x1 ;  /* 0x000000bb4ebd7211 */ /* 0x000fe400078e08ff */
[----:B------:R-:W-:-:S02]  /*1c1a0*/  LEA.HI.X.SX32 R139, R153, R65, 0x1, P4 ;  /* 0x00000041998b7211 */ /* 0x000fc400020f0eff */
[----:B------:R-:W-:Y:S02]  /*1c1b0*/  LEA.HI.X.SX32 R153, R79, R65, 0x1, P5 ;  /* 0x000000414f997211 */ /* 0x000fe400028f0eff */
[C---:B------:R-:W-:Y:S02]  /*1c1c0*/  LEA R79, R78.reuse, R189, 0x1 ;  /* 0x000000bd4e4f7211 */ /* 0x040fe400078e08ff */
[-C--:B------:R-:W-:Y:S02]  /*1c1d0*/  LEA R142, P3, R157, R64.reuse, 0x1 ;  /* 0x000000409d8e7211 */ /* 0x080fe400078608ff */
        /* <DEDUP_REMOVED lines=11> */
[-C--:B------:R-:W-:Y:S02]  /*1c290*/  LEA R156, P4, R169, R64.reuse, 0x1 ;  /* 0x00000040a99c7211 */ /* 0x080fe400078808ff */
[----:B------:R-:W-:Y:S02]  /*1c2a0*/  LEA R158, P5, R171, R64, 0x1 ;  /* 0x00000040ab9e7211 */ /* 0x000fe400078a08ff */
[----:B------:R-:W-:Y:S02]  /*1c2b0*/  LEA.HI.X.SX32 R155, R167, R65, 0x1, P3 ;  /* 0x00000041a79b7211 */ /* 0x000fe400018f0eff */
[----:B------:R-:W-:-:S02]  /*1c2c0*/  LEA R197, R78, R195, 0x1 ;  /* 0x000000c34ec57211 */ /* 0x000fc400078e08ff */
[-C--:B------:R-:W-:Y:S02]  /*1c2d0*/  LEA R160, P3, R173, R64.reuse, 0x1 ;  /* 0x00000040ada07211 */ /* 0x080fe400078608ff */
[-C--:B------:R-:W-:Y:S02]  /*1c2e0*/  LEA.HI.X.SX32 R157, R169, R65.reuse, 0x1, P4 ;  /* 0x00000041a99d7211 */ /* 0x080fe400020f0eff */
[----:B------:R-:W-:Y:S02]  /*1c2f0*/  LEA.HI.X.SX32 R159, R171, R65, 0x1, P5 ;  /* 0x00000041ab9f7211 */ /* 0x000fe400028f0eff */
[-C--:B------:R-:W-:Y:S02]  /*1c300*/  LEA R162, P4, R175, R64.reuse, 0x1 ;  /* 0x00000040afa27211 */ /* 0x080fe400078808ff */
[----:B------:R-:W-:Y:S02]  /*1c310*/  LEA R199, R78, R197, 0x1 ;  /* 0x000000c54ec77211 */ /* 0x000fe400078e08ff */
[----:B------:R-:W-:-:S02]  /*1c320*/  LEA R164, P5, R177, R64, 0x1 ;  /* 0x00000040b1a47211 */ /* 0x000fc400078a08ff */
[-C--:B------:R-:W-:Y:S02]  /*1c330*/  LEA.HI.X.SX32 R161, R173, R65.reuse, 0x1, P3 ;  /* 0x00000041ada17211 */ /* 0x080fe400018f0eff */
[-C--:B------:R-:W-:Y:S02]  /*1c340*/  LEA R166, P3, R179, R64.reuse, 0x1 ;  /* 0x00000040b3a67211 */ /* 0x080fe400078608ff */
[----:B------:R-:W-:Y:S02]  /*1c350*/  LEA.HI.X.SX32 R163, R175, R65, 0x1, P4 ;  /* 0x00000041afa37211 */ /* 0x000fe400020f0eff */
[----:B------:R-:W-:Y:S02]  /*1c360*/  LEA R201, R78, R199, 0x1 ;  /* 0x000000c74ec97211 */ /* 0x000fe400078e08ff */
[----:B------:R-:W-:Y:S02]  /*1c370*/  LEA.HI.X.SX32 R165, R177, R65, 0x1, P5 ;  /* 0x00000041b1a57211 */ /* 0x000fe400028f0eff */
[----:B------:R-:W-:-:S02]  /*1c380*/  LEA R168, P4, R181, R64, 0x1 ;  /* 0x00000040b5a87211 */ /* 0x000fc400078808ff */
[-C--:B------:R-:W-:Y:S02]  /*1c390*/  LEA R170, P5, R183, R64.reuse, 0x1 ;  /* 0x00000040b7aa7211 */ /* 0x080fe400078a08ff */
[----:B------:R-:W-:Y:S02]  /*1c3a0*/  LEA.HI.X.SX32 R167, R179, R65, 0x1, P3 ;  /* 0x00000041b3a77211 */ /* 0x000fe400018f0eff */
[----:B------:R-:W-:Y:S02]  /*1c3b0*/  LEA R172, P3, R7, R64, 0x1 ;  /* 0x0000004007ac7211 */ /* 0x000fe400078608ff */
[----:B------:R-:W-:Y:S02]  /*1c3c0*/  LEA R203, R78, R201, 0x1 ;  /* 0x000000c94ecb7211 */ /* 0x000fe400078e08ff */
[-C--:B------:R-:W-:Y:S02]  /*1c3d0*/  LEA.HI.X.SX32 R169, R181, R65.reuse, 0x1, P4 ;  /* 0x00000041b5a97211 */ /* 0x080fe400020f0eff */
[----:B------:R-:W-:-:S02]  /*1c3e0*/  LEA.HI.X.SX32 R171, R183, R65, 0x1, P5 ;  /* 0x00000041b7ab7211 */ /* 0x000fc400028f0eff */
[-C--:B------:R-:W-:Y:S02]  /*1c3f0*/  LEA R174, P4, R11, R64.reuse, 0x1 ;  /* 0x000000400bae7211 */ /* 0x080fe400078808ff */
[----:B------:R-:W-:Y:S02]  /*1c400*/  LEA R176, P5, R9, R64, 0x1 ;  /* 0x0000004009b07211 */ /* 0x000fe400078a08ff */
[----:B------:R-:W-:Y:S02]  /*1c410*/  LEA.HI.X.SX32 R173, R7, R65, 0x1, P3 ;  /* 0x0000004107ad7211 */ /* 0x000fe400018f0eff */
[----:B------:R-:W-:Y:S02]  /*1c420*/  LEA R7, R78, R203, 0x1 ;  /* 0x000000cb4e077211 */ /* 0x000fe400078e08ff */
[-C--:B------:R-:W-:Y:S02]  /*1c430*/  LEA.HI.X.SX32 R175, R11, R65.reuse, 0x1, P4 ;  /* 0x000000410baf7211 */ /* 0x080fe400020f0eff */
[----:B------:R-:W-:-:S02]  /*1c440*/  LEA.HI.X.SX32 R177, R9, R65, 0x1, P5 ;  /* 0x0000004109b17211 */ /* 0x000fc400028f0eff */
[CC--:B------:R-:W-:Y:S02]  /*1c450*/  LEA R180, P4, R5.reuse, R64.reuse, 0x1 ;  /* 0x0000004005b47211 */ /* 0x0c0fe400078808ff */
[C---:B------:R-:W-:Y:S02]  /*1c460*/  LEA R9, R78.reuse, R7, 0x1 ;  /* 0x000000074e097211 */ /* 0x040fe400078e08ff */
[----:B------:R-:W-:Y:S02]  /*1c470*/  LEA.HI.X.SX32 R181, R5, R65, 0x1, P4 ;  /* 0x0000004105b57211 */ /* 0x000fe400020f0eff */
[-C--:B------:R-:W-:Y:S02]  /*1c480*/  LEA R178, P3, R13, R64.reuse, 0x1 ;  /* 0x000000400db27211 */ /* 0x080fe400078608ff */
[----:B------:R-:W-:Y:S02]  /*1c490*/  LEA R5, R78, R9, 0x1 ;  /* 0x000000094e057211 */ /* 0x000fe400078e08ff */
[----:B------:R-:W-:-:S02]  /*1c4a0*/  LEA R182, P5, R185, R64, 0x1 ;  /* 0x00000040b9b67211 */ /* 0x000fc400078a08ff */
[----:B------:R-:W-:Y:S02]  /*1c4b0*/  LEA.HI.X.SX32 R179, R13, R65, 0x1, P3 ;  /* 0x000000410db37211 */ /* 0x000fe400018f0eff */
[----:B------:R-:W-:Y:S02]  /*1c4c0*/  LEA R11, R78, R5, 0x1 ;  /* 0x000000054e0b7211 */ /* 0x000fe400078e08ff */
[-C--:B------:R-:W-:Y:S02]  /*1c4d0*/  LEA R184, P3, R187, R64.reuse, 0x1 ;  /* 0x00000040bbb87211 */ /* 0x080fe400078608ff */
[----:B------:R-:W-:Y:S02]  /*1c4e0*/  LEA.HI.X.SX32 R183, R185, R65, 0x1, P5 ;  /* 0x00000041b9b77211 */ /* 0x000fe400028f0eff */
[-C--:B------:R-:W-:Y:S02]  /*1c4f0*/  LEA R186, P4, R189, R64.reuse, 0x1 ;  /* 0x00000040bdba7211 */ /* 0x080fe400078808ff */
[----:B------:R-:W-:-:S02]  /*1c500*/  LEA R188, P5, R79, R64, 0x1 ;  /* 0x000000404fbc7211 */ /* 0x000fc400078a08ff */
[C---:B------:R-:W-:Y:S02]  /*1c510*/  LEA R13, R78.reuse, R11, 0x1 ;  /* 0x0000000b4e0d7211 */ /* 0x040fe400078e08ff */
[-C--:B------:R-:W-:Y:S02]  /*1c520*/  LEA.HI.X.SX32 R185, R187, R65.reuse, 0x1, P3 ;  /* 0x00000041bbb97211 */ /* 0x080fe400018f0eff */
[-C--:B------:R-:W-:Y:S02]  /*1c530*/  LEA.HI.X.SX32 R187, R189, R65.reuse, 0x1, P4 ;  /* 0x00000041bdbb7211 */ /* 0x080fe400020f0eff */
[----:B------:R-:W-:Y:S02]  /*1c540*/  LEA.HI.X.SX32 R189, R79, R65, 0x1, P5 ;  /* 0x000000414fbd7211 */ /* 0x000fe400028f0eff */
[----:B------:R-:W-:Y:S02]  /*1c550*/  LEA R79, R78, R13, 0x1 ;  /* 0x0000000d4e4f7211 */ /* 0x000fe400078e08ff */
[----:B------:R-:W-:-:S02]  /*1c560*/  LEA R192, P4, R193, R64, 0x1 ;  /* 0x00000040c1c07211 */ /* 0x000fc400078808ff */
[C---:B-----5:R-:W-:Y:S02]  /*1c570*/  LEA R217, R78.reuse, R79, 0x1 ;  /* 0x0000004f4ed97211 */ /* 0x060fe400078e08ff */
[-C--:B------:R-:W-:Y:S02]  /*1c580*/  LEA R190, P3, R191, R64.reuse, 0x1 ;  /* 0x00000040bfbe7211 */ /* 0x080fe400078608ff */
[----:B------:R-:W-:Y:S02]  /*1c590*/  LEA R219, R78, R217, 0x1 ;  /* 0x000000d94edb7211 */ /* 0x000fe400078e08ff */
[-C--:B------:R-:W-:Y:S02]  /*1c5a0*/  LEA R194, P5, R195, R64.reuse, 0x1 ;  /* 0x00000040c3c27211 */ /* 0x080fe400078a08ff */
[----:B------:R-:W-:Y:S02]  /*1c5b0*/  LEA.HI.X.SX32 R193, R193, R65, 0x1, P4 ;  /* 0x00000041c1c17211 */ /* 0x000fe400020f0eff */
[----:B------:R-:W-:-:S02]  /*1c5c0*/  LEA R198, P4, R199, R64, 0x1 ;  /* 0x00000040c7c67211 */ /* 0x000fc400078808ff */
[----:B------:R-:W-:Y:S02]  /*1c5d0*/  LEA.HI.X.SX32 R191, R191, R65, 0x1, P3 ;  /* 0x00000041bfbf7211 */ /* 0x000fe400018f0eff */
        /* <DEDUP_REMOVED lines=12> */
[C---:B------:R-:W-:Y:S02]  /*1c6a0*/  LEA R7, R78.reuse, R223, 0x1 ;  /* 0x000000df4e077211 */ /* 0x040fe400078e08ff */
[-C--:B------:R-:W-:Y:S02]  /*1c6b0*/  LEA.HI.X.SX32 R203, R203, R65.reuse, 0x1, P3 ;  /* 0x00000041cbcb7211 */ /* 0x080fe400018f0eff */
[----:B------:R-:W-:Y:S02]  /*1c6c0*/  LEA.HI.X.SX32 R207, R9, R65, 0x1, P5 ;  /* 0x0000004109cf7211 */ /* 0x000fe400028f0eff */
[----:B------:R-:W-:Y:S02]  /*1c6d0*/  LEA R208, P3, R5, R64, 0x1 ;  /* 0x0000004005d07211 */ /* 0x000fe400078608ff */
[----:B------:R-:W-:-:S02]  /*1c6e0*/  LEA R9, R78, R7, 0x1 ;  /* 0x000000074e097211 */ /* 0x000fc400078e08ff */
[-C--:B------:R-:W-:Y:S02]  /*1c6f0*/  LEA R210, P4, R11, R64.reuse, 0x1 ;  /* 0x000000400bd27211 */ /* 0x080fe400078808ff */
[----:B------:R-:W-:Y:S02]  /*1c700*/  LEA.HI.X.SX32 R209, R5, R65, 0x1, P3 ;  /* 0x0000004105d17211 */ /* 0x000fe400018f0eff */
[C---:B------:R-:W-:Y:S02]  /*1c710*/  LEA R5, R78.reuse, R9, 0x1 ;  /* 0x000000094e057211 */ /* 0x040fe400078e08ff */
[----:B------:R-:W-:Y:S02]  /*1c720*/  LEA R212, P5, R13, R64, 0x1 ;  /* 0x000000400dd47211 */ /* 0x000fe400078a08ff */
[----:B------:R-:W-:Y:S02]  /*1c730*/  LEA.HI.X.SX32 R211, R11, R65, 0x1, P4 ;  /* 0x000000410bd37211 */ /* 0x000fe400020f0eff */
[----:B------:R-:W-:-:S02]  /*1c740*/  LEA R11, R78, R5, 0x1 ;  /* 0x000000054e0b7211 */ /* 0x000fc400078e08ff */
[----:B------:R-:W-:Y:S02]  /*1c750*/  LEA.HI.X.SX32 R213, R13, R65, 0x1, P5 ;  /* 0x000000410dd57211 */ /* 0x000fe400028f0eff */
[-C--:B------:R-:W-:Y:S02]  /*1c760*/  LEA R218, P5, R219, R64.reuse, 0x1 ;  /* 0x00000040dbda7211 */ /* 0x080fe400078a08ff */
[-C--:B------:R-:W-:Y:S02]  /*1c770*/  LEA R214, P3, R79, R64.reuse, 0x1 ;  /* 0x000000404fd67211 */ /* 0x080fe400078608ff */
[----:B------:R-:W-:Y:S02]  /*1c780*/  LEA R216, P4, R217, R64, 0x1 ;  /* 0x00000040d9d87211 */ /* 0x000fe400078808ff */
[----:B------:R-:W-:Y:S02]  /*1c790*/  LEA R13, R78, R11, 0x1 ;  /* 0x0000000b4e0d7211 */ /* 0x000fe400078e08ff */
[----:B------:R-:W-:-:S02]  /*1c7a0*/  LEA.HI.X.SX32 R219, R219, R65, 0x1, P5 ;  /* 0x00000041dbdb7211 */ /* 0x000fc400028f0eff */
[-C--:B------:R-:W-:Y:S02]  /*1c7b0*/  LEA.HI.X.SX32 R215, R79, R65.reuse, 0x1, P3 ;  /* 0x000000414fd77211 */ /* 0x080fe400018f0eff */
[-C--:B------:R-:W-:Y:S02]  /*1c7c0*/  LEA R224, P5, R7, R64.reuse, 0x1 ;  /* 0x0000004007e07211 */ /* 0x080fe400078a08ff */
[----:B------:R-:W-:Y:S02]  /*1c7d0*/  LEA.HI.X.SX32 R217, R217, R65, 0x1, P4 ;  /* 0x00000041d9d97211 */ /* 0x000fe400020f0eff */
[----:B------:R-:W-:Y:S02]  /*1c7e0*/  LEA R79, R78, R13, 0x1 ;  /* 0x0000000d4e4f7211 */ /* 0x000fe400078e08ff */
[----:B------:R-:W-:Y:S02]  /*1c7f0*/  LEA R222, P4, R223, R64, 0x1 ;  /* 0x00000040dfde7211 */ /* 0x000fe400078808ff */
[----:B------:R-:W-:-:S02]  /*1c800*/  LEA.HI.X.SX32 R225, R7, R65, 0x1, P5 ;  /* 0x0000004107e17211 */ /* 0x000fc400028f0eff */
[C---:B------:R-:W-:Y:S02]  /*1c810*/  LEA R7, R78.reuse, R79, 0x1 ;  /* 0x0000004f4e077211 */ /* 0x040fe400078e08ff */
[-C--:B------:R-:W-:Y:S02]  /*1c820*/  LEA R230, P5, R11, R64.reuse, 0x1 ;  /* 0x000000400be67211 */ /* 0x080fe400078a08ff */
[----:B------:R-:W-:Y:S02]  /*1c830*/  LEA.HI.X.SX32 R223, R223, R65, 0x1, P4 ;  /* 0x00000041dfdf7211 */ /* 0x000fe400020f0eff */
[----:B------:R-:W-:Y:S02]  /*1c840*/  LEA R228, P4, R5, R64, 0x1 ;  /* 0x0000004005e47211 */ /* 0x000fe400078808ff */
[----:B------:R-:W-:Y:S02]  /*1c850*/  LEA R239, R78, R7, 0x1 ;  /* 0x000000074eef7211 */ /* 0x000fe400078e08ff */
[----:B------:R-:W-:-:S02]  /*1c860*/  LEA.HI.X.SX32 R231, R11, R65, 0x1, P5 ;  /* 0x000000410be77211 */ /* 0x000fc400028f0eff */
[-C--:B------:R-:W-:Y:S02]  /*1c870*/  LEA R236, P5, R7, R64.reuse, 0x1 ;  /* 0x0000004007ec7211 */ /* 0x080fe400078a08ff */
[-C--:B------:R-:W-:Y:S02]  /*1c880*/  LEA R220, P3, R221, R64.reuse, 0x1 ;  /* 0x00000040dddc7211 */ /* 0x080fe400078608ff */
[----:B------:R-:W-:Y:S02]  /*1c890*/  LEA.HI.X.SX32 R229, R5, R65, 0x1, P4 ;  /* 0x0000004105e57211 */ /* 0x000fe400020f0eff */
[----:B------:R-:W-:Y:S02]  /*1c8a0*/  LEA R234, P4, R79, R64, 0x1 ;  /* 0x000000404fea7211 */ /* 0x000fe400078808ff */
[----:B------:R-:W-:Y:S02]  /*1c8b0*/  LEA R5, R78, R239, 0x1 ;  /* 0x000000ef4e057211 */ /* 0x000fe400078e08ff */
[----:B------:R-:W-:-:S02]  /*1c8c0*/  LEA.HI.X.SX32 R237, R7, R65, 0x1, P5 ;  /* 0x0000004107ed7211 */ /* 0x000fc400028f0eff */
[-C--:B------:R-:W-:Y:S02]  /*1c8d0*/  LEA.HI.X.SX32 R221, R221, R65.reuse, 0x1, P3 ;  /* 0x00000041dddd7211 */ /* 0x080fe400018f0eff */
[----:B------:R-:W-:Y:S02]  /*1c8e0*/  PRMT R7, R25, 0x7632, R7 ;  /* 0x0000763219077816 */ /* 0x000fe40000000007 */
[-C--:B------:R-:W-:Y:S02]  /*1c8f0*/  LEA R226, P3, R9, R64.reuse, 0x1 ;  /* 0x0000004009e27211 */ /* 0x080fe400078608ff */
[----:B------:R-:W-:Y:S01]  /*1c900*/  LEA.HI.X.SX32 R235, R79, R65, 0x1, P4 ;  /* 0x000000414feb7211 */ /* 0x000fe200020f0eff */
[----:B------:R0:W-:Y:S01]  /*1c910*/  STG.E.U16 desc[UR4][R14.64], R7 ;  /* 0x000000070e007986 */ /* 0x0001e2000c101504 */
[----:B------:R-:W-:Y:S02]  /*1c920*/  PRMT R26, R26, 0x7632, R26 ;  /* 0x000076321a1a7816 */ /* 0x000fe4000000001a */
[----:B------:R-:W-:-:S02]  /*1c930*/  LEA R10, P4, R5, R64, 0x1 ;  /* 0x00000040050a7211 */ /* 0x000fc400078808ff */
[----:B------:R-:W-:Y:S01]  /*1c940*/  PRMT R27, R27, 0x7632, R27 ;  /* 0x000076321b1b7816 */ /* 0x000fe2000000001b */
[----:B------:R1:W-:Y:S01]  /*1c950*/  STG.E.U16 desc[UR4][R16.64], R26 ;  /* 0x0000001a10007986 */ /* 0x0003e2000c101504 */
[----:B------:R-:W-:Y:S02]  /*1c960*/  LEA.HI.X.SX32 R227, R9, R65, 0x1, P3 ;  /* 0x0000004109e37211 */ /* 0x000fe400018f0eff */
[----:B------:R-:W-:Y:S01]  /*1c970*/  LEA R9, R78, R5, 0x1 ;  /* 0x000000054e097211 */ /* 0x000fe200078e08ff */
[----:B------:R2:W-:Y:S01]  /*1c980*/  STG.E.U16 desc[UR4][R18.64], R27 ;  /* 0x0000001b12007986 */ /* 0x0005e2000c101504 */
[----:B------:R-:W-:Y:S02]  /*1c990*/  LEA.HI.X.SX32 R11, R5, R65, 0x1, P4 ;  /* 0x00000041050b7211 */ /* 0x000fe400020f0eff */
[----:B----4-:R-:W-:Y:S01]  /*1c9a0*/  PRMT R5, R28, 0x7632, R5 ;  /* 0x000076321c057816 */ /* 0x010fe20000000005 */
[----:B------:R-:W-:Y:S01]  /*1c9b0*/  STG.E.U16 desc[UR4][R20.64], R28 ;  /* 0x0000001c14007986 */ /* 0x000fe2000c101504 */
[----:B0-----:R-:W-:-:S02]  /*1c9c0*/  PRMT R15, R29, 0x7632, R15 ;  /* 0x000076321d0f7816 */ /* 0x001fc4000000000f */
[----:B------:R-:W-:Y:S01]  /*1c9d0*/  PRMT R7, R32, 0x7632, R7 ;  /* 0x0000763220077816 */ /* 0x000fe20000000007 */
[----:B------:R-:W-:Y:S01]  /*1c9e0*/  STG.E.U16 desc[UR4][R22.64], R29 ;  /* 0x0000001d16007986 */ /* 0x000fe2000c101504 */
[----:B-1----:R-:W-:Y:S02]  /*1c9f0*/  PRMT R17, R30, 0x7632, R17 ;  /* 0x000076321e117816 */ /* 0x002fe40000000011 */
[----:B------:R-:W-:Y:S01]  /*1ca00*/  PRMT R14, R33, 0x7632, R14 ;  /* 0x00007632210e7816 */ /* 0x000fe2000000000e */
[----:B------:R0:W-:Y:S01]  /*1ca10*/  STG.E.U16 desc[UR4][R66.64], R30 ;  /* 0x0000001e42007986 */ /* 0x0001e2000c101504 */
[----:B--2---:R-:W-:Y:S02]  /*1ca20*/  PRMT R19, R31, 0x7632, R19 ;  /* 0x000076321f137816 */ /* 0x004fe40000000013 */
[----:B------:R-:W-:Y:S01]  /*1ca30*/  PRMT R16, R34, 0x7632, R16 ;  /* 0x0000763222107816 */ /* 0x000fe20000000010 */
[----:B------:R-:W-:Y:S01]  /*1ca40*/  STG.E.U16 desc[UR4][R68.64], R31 ;  /* 0x0000001f44007986 */ /* 0x000fe2000c101504 */
[----:B------:R-:W-:-:S02]  /*1ca50*/  PRMT R18, R35, 0x7632, R18 ;  /* 0x0000763223127816 */ /* 0x000fc40000000012 */
[----:B------:R-:W-:Y:S01]  /*1ca60*/  PRMT R79, R60, 0x7632, R79 ;  /* 0x000076323c4f7816 */ /* 0x000fe2000000004f */
[----:B------:R1:W-:Y:S01]  /*1ca70*/  STG.E.U16 desc[UR4][R70.64], R5 ;  /* 0x0000000546007986 */ /* 0x0003e2000c101504 */
[-C--:B------:R-:W-:Y:S02]  /*1ca80*/  LEA R232, P3, R13, R64.reuse, 0x1 ;  /* 0x000000400de87211 */ /* 0x080fe400078608ff */
[----:B------:R-:W-:Y:S01]  /*1ca90*/  LEA R78, R78, R9, 0x1 ;  /* 0x000000094e4e7211 */ /* 0x000fe200078e08ff */
[----:B------:R2:W-:Y:S01]  /*1caa0*/  STG.E.U16 desc[UR4][R80.64], R15 ;  /* 0x0000000f50007986 */ /* 0x0005e2000c101504 */
[----:B0-----:R-:W-:Y:S02]  /*1cab0*/  PRMT R66, R51, 0x7632, R66 ;  /* 0x0000763233427816 */ /* 0x001fe40000000042 */
[----:B------:R-:W-:Y:S01]  /*1cac0*/  LEA.HI.X.SX32 R233, R13, R65, 0x1, P3 ;  /* 0x000000410de97211 */ /* 0x000fe200018f0eff */
[----:B------:R0:W-:Y:S01]  /*1cad0*/  STG.E.U16 desc[UR4][R82.64], R17 ;  /* 0x0000001152007986 */ /* 0x0001e2000c101504 */
[----:B------:R-:W-:-:S02]  /*1cae0*/  LEA R12, P3, R239, R64, 0x1 ;  /* 0x00000040ef0c7211 */ /* 0x000fc400078608ff */
[----:B------:R-:W-:Y:S01]  /*1caf0*/  LEA R8, P5, R9, R64, 0x1 ;  /* 0x0000004009087211 */ /* 0x000fe200078a08ff */
[----:B------:R3:W-:Y:S01]  /*1cb00*/  STG.E.U16 desc[UR4][R84.64], R19 ;  /* 0x0000001354007986 */ /* 0x0007e2000c101504 */
[----:B-1----:R-:W-:Y:S02]  /*1cb10*/  PRMT R5, R36, 0x7632, R5 ;  /* 0x0000763224057816 */ /* 0x002fe40000000005 */
[----:B------:R-:W-:Y:S01]  /*1cb20*/  PRMT R71, R52, 0x7632, R71 ;  /* 0x0000763234477816 */ /* 0x000fe20000000047 */
[----:B------:R1:W-:Y:S01]  /*1cb30*/  STG.E.U16 desc[UR4][R86.64], R32 ;  /* 0x0000002056007986 */ /* 0x0003e2000c101504 */
[----:B--2---:R-:W-:Y:S02]  /*1cb40*/  PRMT R15, R37, 0x7632, R15 ;  /* 0x00007632250f7816 */ /* 0x004fe4000000000f */
[----:B------:R-:W-:Y:S01]  /*1cb50*/  PRMT R80, R61, 0x7632, R80 ;  /* 0x000076323d507816 */ /* 0x000fe20000000050 */
[----:B------:R2:W-:Y:S01]  /*1cb60*/  STG.E.U16 desc[UR4][R88.64], R33 ;  /* 0x0000002158007986 */ /* 0x0005e2000c101504 */
[----:B0-----:R-:W-:-:S02]  /*1cb70*/  PRMT R17, R38, 0x7632, R17 ;  /* 0x0000763226117816 */ /* 0x001fc40000000011 */
[----:B------:R-:W-:Y:S01]  /*1cb80*/  PRMT R81, R62, 0x7632, R81 ;  /* 0x000076323e517816 */ /* 0x000fe20000000051 */
[----:B------:R0:W-:Y:S01]  /*1cb90*/  STG.E.U16 desc[UR4][R90.64], R34 ;  /* 0x000000225a007986 */ /* 0x0001e2000c101504 */
[----:B---3--:R-:W-:Y:S02]  /*1cba0*/  PRMT R19, R39, 0x7632, R19 ;  /* 0x0000763227137816 */ /* 0x008fe40000000013 */
[----:B------:R-:W-:Y:S01]  /*1cbb0*/  PRMT R82, R63, 0x7632, R82 ;  /* 0x000076323f527816 */ /* 0x000fe20000000052 */
[----:B------:R-:W-:Y:S01]  /*1cbc0*/  STG.E.U16 desc[UR4][R92.64], R35 ;  /* 0x000000235c007986 */ /* 0x000fe2000c101504 */
[----:B-1----:R-:W-:Y:S02]  /*1cbd0*/  PRMT R87, R72, 0x7632, R87 ;  /* 0x0000763248577816 */ /* 0x002fe40000000057 */
[----:B------:R-:W-:Y:S01]  /*1cbe0*/  LEA R64, P6, R78, R64, 0x1 ;  /* 0x000000404e407211 */ /* 0x000fe200078c08ff */
[----:B------:R1:W-:Y:S01]  /*1cbf0*/  STG.E.U16 desc[UR4][R94.64], R7 ;  /* 0x000000075e007986 */ /* 0x0003e2000c101504 */
[----:B--2---:R-:W-:-:S02]  /*1cc00*/  PRMT R88, R73, 0x7632, R88 ;  /* 0x0000763249587816 */ /* 0x004fc40000000058 */
[----:B------:R-:W-:Y:S01]  /*1cc10*/  PRMT R89, R74, 0x7632, R89 ;  /* 0x000076324a597816 */ /* 0x000fe20000000059 */
[----:B------:R2:W-:Y:S01]  /*1cc20*/  STG.E.U16 desc[UR4][R96.64], R14 ;  /* 0x0000000e60007986 */ /* 0x0005e2000c101504 */
[----:B0-----:R-:W-:Y:S02]  /*1cc30*/  PRMT R90, R75, 0x7632, R90 ;  /* 0x000076324b5a7816 */ /* 0x001fe4000000005a */
[-C--:B------:R-:W-:Y:S01]  /*1cc40*/  LEA.HI.X.SX32 R13, R239, R65.reuse, 0x1, P3 ;  /* 0x00000041ef0d7211 */ /* 0x080fe200018f0eff */
[----:B------:R0:W-:Y:S01]  /*1cc50*/  STG.E.U16 desc[UR4][R98.64], R16 ;  /* 0x0000001062007986 */ /* 0x0001e2000c101504 */
[-C--:B------:R-:W-:Y:S02]  /*1cc60*/  LEA.HI.X.SX32 R9, R9, R65.reuse, 0x1, P5 ;  /* 0x0000004109097211 */ /* 0x080fe400028f0eff */
[----:B------:R-:W-:Y:S01]  /*1cc70*/  LEA.HI.X.SX32 R65, R78, R65, 0x1, P6 ;  /* 0x000000414e417211 */ /* 0x000fe200030f0eff */
[----:B------:R-:W-:Y:S01]  /*1cc80*/  STG.E.U16 desc[UR4][R100.64], R18 ;  /* 0x0000001264007986 */ /* 0x000fe2000c101504 */
[----:B-1----:R-:W-:-:S02]  /*1cc90*/  PRMT R7, R48, 0x7632, R7 ;  /* 0x0000763230077816 */ /* 0x002fc40000000007 */
[----:B------:R-:W-:Y:S01]  /*1cca0*/  PRMT R95, R56, 0x7632, R95 ;  /* 0x00007632385f7816 */ /* 0x000fe2000000005f */
[----:B------:R1:W-:Y:S01]  /*1ccb0*/  STG.E.U16 desc[UR4][R102.64], R36 ;  /* 0x0000002466007986 */ /* 0x0003e2000c101504 */
[----:B--2---:R-:W-:Y:S02]  /*1ccc0*/  PRMT R14, R49, 0x7632, R14 ;  /* 0x00007632310e7816 */ /* 0x004fe4000000000e */
[----:B------:R-:W-:Y:S01]  /*1ccd0*/  PRMT R96, R57, 0x7632, R96 ;  /* 0x0000763239607816 */ /* 0x000fe20000000060 */
[----:B------:R2:W-:Y:S01]  /*1cce0*/  STG.E.U16 desc[UR4][R104.64], R37 ;  /* 0x0000002568007986 */ /* 0x0005e2000c101504 */
[----:B0-----:R-:W-:Y:S02]  /*1ccf0*/  PRMT R16, R50, 0x7632, R16 ;  /* 0x0000763232107816 */ /* 0x001fe40000000010 */
[----:B------:R-:W-:Y:S01]  /*1cd00*/  PRMT R97, R58, 0x7632, R97 ;  /* 0x000076323a617816 */ /* 0x000fe20000000061 */
[----:B------:R0:W-:Y:S01]  /*1cd10*/  STG.E.U16 desc[UR4][R106.64], R38 ;  /* 0x000000266a007986 */ /* 0x0001e2000c101504 */
[----:B------:R-:W-:-:S03]  /*1cd20*/  PRMT R98, R59, 0x7632, R98 ;  /* 0x000076323b627816 */ /* 0x000fc60000000062 */
[----:B------:R-:W-:Y:S01]  /*1cd30*/  STG.E.U16 desc[UR4][R108.64], R39 ;  /* 0x000000276c007986 */ /* 0x000fe2000c101504 */
[----:B-1----:R-:W-:-:S03]  /*1cd40*/  PRMT R103, R44, 0x7632, R103 ;  /* 0x000076322c677816 */ /* 0x002fc60000000067 */
[----:B------:R1:W-:Y:S01]  /*1cd50*/  STG.E.U16 desc[UR4][R110.64], R5 ;  /* 0x000000056e007986 */ /* 0x0003e2000c101504 */
[----:B--2---:R-:W-:Y:S02]  /*1cd60*/  PRMT R104, R45, 0x7632, R104 ;  /* 0x000076322d687816 */ /* 0x004fe40000000068 */
[----:B------:R-:W-:Y:S01]  /*1cd70*/  PRMT R105, R46, 0x7632, R105 ;  /* 0x000076322e697816 */ /* 0x000fe20000000069 */
[----:B------:R2:W-:Y:S01]  /*1cd80*/  STG.E.U16 desc[UR4][R112.64], R15 ;  /* 0x0000000f70007986 */ /* 0x0005e2000c101504 */
[----:B0-----:R-:W-:-:S03]  /*1cd90*/  PRMT R106, R47, 0x7632, R106 ;  /* 0x000076322f6a7816 */ /* 0x001fc6000000006a */
[----:B------:R0:W-:Y:S04]  /*1cda0*/  STG.E.U16 desc[UR4][R114.64], R17 ;  /* 0x0000001172007986 */ /* 0x0001e8000c101504 */
[----:B------:R-:W-:Y:S01]  /*1cdb0*/  STG.E.U16 desc[UR4][R116.64], R19 ;  /* 0x0000001374007986 */ /* 0x000fe2000c101504 */
[----:B-1----:R-:W-:Y:S02]  /*1cdc0*/  PRMT R5, R53, 0x7632, R5 ;  /* 0x0000763235057816 */ /* 0x002fe40000000005 */
[----:B------:R-:W-:Y:S01]  /*1cdd0*/  PRMT R111, R40, 0x7632, R111 ;  /* 0x00007632286f7816 */ /* 0x000fe2000000006f */
[----:B------:R-:W-:Y:S01]  /*1cde0*/  STG.E.U16 desc[UR4][R118.64], R48 ;  /* 0x0000003076007986 */ /* 0x000fe2000c101504 */
[----:B--2---:R-:W-:Y:S02]  /*1cdf0*/  PRMT R15, R54, 0x7632, R15 ;  /* 0x00007632360f7816 */ /* 0x004fe4000000000f */
[----:B------:R-:W-:Y:S01]  /*1ce00*/  PRMT R112, R41, 0x7632, R112 ;  /* 0x0000763229707816 */ /* 0x000fe20000000070 */
[----:B------:R-:W-:Y:S01]  /*1ce10*/  STG.E.U16 desc[UR4][R120.64], R49 ;  /* 0x0000003178007986 */ /* 0x000fe2000c101504 */
[----:B0-----:R-:W-:-:S02]  /*1ce20*/  PRMT R17, R55, 0x7632, R17 ;  /* 0x0000763237117816 */ /* 0x001fc40000000011 */
[----:B------:R-:W-:Y:S01]  /*1ce30*/  PRMT R113, R42, 0x7632, R113 ;  /* 0x000076322a717816 */ /* 0x000fe20000000071 */
[----:B------:R-:W-:Y:S01]  /*1ce40*/  STG.E.U16 desc[UR4][R122.64], R50 ;  /* 0x000000327a007986 */ /* 0x000fe2000c101504 */
[----:B------:R-:W-:-:S03]  /*1ce50*/  PRMT R114, R43, 0x7632, R114 ;  /* 0x000076322b727816 */ /* 0x000fc60000000072 */
[----:B------:R-:W-:Y:S04]  /*1ce60*/  STG.E.U16 desc[UR4][R124.64], R51 ;  /* 0x000000337c007986 */ /* 0x000fe8000c101504 */
        /* <DEDUP_REMOVED lines=9> */
[----:B------:R0:W-:Y:S04]  /*1cf00*/  STG.E.U16 desc[UR4][R144.64], R5 ;  /* 0x0000000590007986 */ /* 0x0001e8000c101504 */
[----:B------:R-:W-:Y:S04]  /*1cf10*/  STG.E.U16 desc[UR4][R146.64], R15 ;  /* 0x0000000f92007986 */ /* 0x000fe8000c101504 */
[----:B------:R-:W-:Y:S04]  /*1cf20*/  STG.E.U16 desc[UR4][R148.64], R17 ;  /* 0x0000001194007986 */ /* 0x000fe8000c101504 */
[----:B------:R1:W2:Y:S01]  /*1cf30*/  LDS.128 R16, [R2] ;  /* 0x0000000002107984 */ /* 0x0002a20000000c00 */
[----:B0-----:R-:W-:-:S03]  /*1cf40*/  FSEL R5, R76, -INF , P2 ;  /* 0xff8000004c057808 */ /* 0x001fc60001000000 */
[----:B------:R0:W-:Y:S02]  /*1cf50*/  STG.E.U16 desc[UR4][R150.64], R60 ;  /* 0x0000003c96007986 */ /* 0x0001e4000c101504 */
[----:B------:R-:W-:Y:S02]  /*1cf60*/  FFMA R7, R5, 0.69314718246459960938, R4 ;  /* 0x3f31721805077823 */ /* 0x000fe40000000004 */
[----:B------:R0:W-:Y:S01]  /*1cf70*/  STG.E.U16 desc[UR4][R152.64], R61 ;  /* 0x0000003d98007986 */ /* 0x0001e2000c101504 */
[----:B-1----:R-:W1:Y:S03]  /*1cf80*/  LDC R2, c[0x0][0x27c] ;  /* 0x00009f00ff027b82 */ /* 0x002e660000000800 */
[----:B------:R0:W-:Y:S04]  /*1cf90*/  STG.E.U16 desc[UR4][R154.64], R62 ;  /* 0x0000003e9a007986 */ /* 0x0001e8000c101504 */
[----:B------:R0:W-:Y:S04]  /*1cfa0*/  STG.E.U16 desc[UR4][R156.64], R63 ;  /* 0x0000003f9c007986 */ /* 0x0001e8000c101504 */
[----:B------:R0:W-:Y:S04]  /*1cfb0*/  STG.E.U16 desc[UR4][R158.64], R79 ;  /* 0x0000004f9e007986 */ /* 0x0001e8000c101504 */
[----:B------:R0:W-:Y:S04]  /*1cfc0*/  STG.E.U16 desc[UR4][R160.64], R80 ;  /* 0x00000050a0007986 */ /* 0x0001e8000c101504 */
[----:B------:R0:W-:Y:S04]  /*1cfd0*/  STG.E.U16 desc[UR4][R162.64], R81 ;  /* 0x00000051a2007986 */ /* 0x0001e8000c101504 */
[----:B------:R0:W-:Y:S04]  /*1cfe0*/  STG.E.U16 desc[UR4][R164.64], R82 ;  /* 0x00000052a4007986 */ /* 0x0001e8000c101504 */
[----:B------:R0:W-:Y:S04]  /*1cff0*/  STG.E.U16 desc[UR4][R166.64], R72 ;  /* 0x00000048a6007986 */ /* 0x0001e8000c101504 */
[----:B------:R0:W-:Y:S01]  /*1d000*/  STG.E.U16 desc[UR4][R168.64], R73 ;  /* 0x00000049a8007986 */ /* 0x0001e2000c101504 */
[----:B--2---:R-:W-:-:S02]  /*1d010*/  PRMT R14, R16, 0x7632, R14 ;  /* 0x00007632100e7816 */ /* 0x004fc4000000000e */
[----:B------:R-:W-:Y:S01]  /*1d020*/  PRMT R15, R17, 0x7632, R15 ;  /* 0x00007632110f7816 */ /* 0x000fe2000000000f */
[----:B------:R0:W-:Y:S01]  /*1d030*/  STG.E.U16 desc[UR4][R170.64], R74 ;  /* 0x0000004aaa007986 */ /* 0x0001e2000c101504 */
[----:B------:R-:W-:Y:S02]  /*1d040*/  PRMT R20, R18, 0x7632, R20 ;  /* 0x0000763212147816 */ /* 0x000fe40000000014 */
[----:B------:R-:W-:Y:S01]  /*1d050*/  PRMT R32, R19, 0x7632, R32 ;  /* 0x0000763213207816 */ /* 0x000fe20000000020 */
[----:B------:R0:W-:Y:S04]  /*1d060*/  STG.E.U16 desc[UR4][R172.64], R75 ;  /* 0x0000004bac007986 */ /* 0x0001e8000c101504 */
        /* <DEDUP_REMOVED lines=36> */
[----:B------:R-:W-:Y:S06]  /*1d2b0*/  BAR.SYNC.DEFER_BLOCKING 0x0 ;  /* 0x0000000000007b1d */ /* 0x000fec0000010000 */
[----:B------:R0:W-:Y:S02]  /*1d2c0*/  STS.64 [R0], R6 ;  /* 0x0000000600007388 */ /* 0x0001e40000000a00 */
[----:B------:R-:W-:Y:S06]  /*1d2d0*/  BAR.SYNC.DEFER_BLOCKING 0x0 ;  /* 0x0000000000007b1d */ /* 0x000fec0000010000 */
[----:B-1----:R-:W-:Y:S05]  /*1d2e0*/  @P0 EXIT ;  /* 0x000000000000094d */ /* 0x002fea0003800000 */
[----:B------:R-:W1:Y:S01]  /*1d2f0*/  LDS R3, [R3] ;  /* 0x0000000003037984 */ /* 0x000e620000000800 */
[----:B0-----:R-:W0:Y:S01]  /*1d300*/  LDC.64 R6, c[0x0][0x230] ;  /* 0x00008c00ff067b82 */ /* 0x001e220000000a00 */
[----:B------:R-:W-:Y:S01]  /*1d310*/  IMAD R0, R241, R2, RZ ;  /* 0x00000002f1007224 */ /* 0x000fe200078e02ff */
[C---:B------:R-:W-:Y:S01]  /*1d320*/  SHF.L.U32 R4, R238.reuse, 0x2, RZ ;  /* 0x00000002ee047819 */ /* 0x040fe200000006ff */
[----:B------:R-:W-:-:S03]  /*1d330*/  IMAD.HI R2, R238, 0x4, RZ ;  /* 0x00000004ee027827 */ /* 0x000fc600078e02ff */
[C---:B------:R-:W-:Y:S01]  /*1d340*/  SHF.L.U32 R5, R0.reuse, 0x2, RZ ;  /* 0x0000000200057819 */ /* 0x040fe200000006ff */
[----:B------:R-:W-:-:S03]  /*1d350*/  IMAD.HI R0, R0, 0x4, RZ ;  /* 0x0000000400007827 */ /* 0x000fc600078e02ff */
[----:B0-----:R-:W-:-:S04]  /*1d360*/  IADD3 R4, P0, P1, R4, R6, R5 ;  /* 0x0000000604047210 */ /* 0x001fc8000791e005 */
[----:B------:R-:W-:-:S05]  /*1d370*/  IADD3.X R5, R2, R7, R0, P0, P1 ;  /* 0x0000000702057210 */ /* 0x000fca00007e2400 */
[----:B-1----:R-:W-:Y:S01]  /*1d380*/  STG.E desc[UR4][R4.64], R3 ;  /* 0x0000000304007986 */ /* 0x002fe2000c101904 */
[----:B------:R-:W-:Y:S05]  /*1d390*/  EXIT ;  /* 0x000000000000794d */ /* 0x000fea0003800000 */
.L_x_2:
[----:B------:R-:W-:-:S00]  /*1d3a0*/  BRA `(.L_x_2) ;  /* 0xfffffffc00fc7947 */ /* 0x000fc0000383ffff */
[----:B------:R-:W-:-:S00]  /*1d3b0*/  NOP ;  /* 0x0000000000007918 */ /* 0x000fc00000000000 */
        /* <DEDUP_REMOVED lines=12> */
.L_x_3:


//--------------------- .nv.global.init           --------------------------
	.section	.nv.global.init,"aw",@progbits
.nv.global.init:
	.type		_$_str,@object
	.size		_$_str,(.L_0 - _$_str)
_$_str:
        /*0000*/ 	.byte	0x5f, 0x5f, 0x43, 0x55, 0x44, 0x41, 0x5f, 0x46, 0x54, 0x5a, 0x00
.L_0:


//--------------------- .nv.shared.attn_fwd       --------------------------
	.section	.nv.shared.attn_fwd,"aw",@nobits
	.sectionflags	@""
	.align	16
	.zero		1024


//--------------------- .nv.shared.reserved.0     --------------------------
	.section	.nv.shared.reserved.0,"aw",@nobits
	.weak		__nv_reservedSMEM_offset_0_alias
	.size		__nv_reservedSMEM_offset_0_alias, 0, 0
	.other		__nv_reservedSMEM_offset_0_alias,@"STO_CUDA_RESERVED_SHARED STV_DEFAULT"
__nv_reservedSMEM_offset_0_alias:
	.zero		0


//--------------------- .nv.constant0.attn_fwd    --------------------------
	.section	.nv.constant0.attn_fwd,"a",@progbits
	.sectionflags	@""
	.align	4
.nv.constant0.attn_fwd:
	.zero		664


//--------------------- SYMBOLS --------------------------

	.type		.nv.reservedSmem.offset0,@object
	.size		.nv.reservedSmem.offset0,0x4
